	.target	sm_80

	.elftype	@"ET_EXEC"


//--------------------- .note.nv.tkinfo           --------------------------
	.section	.note.nv.tkinfo,"",@"SHT_NOTE"
	.sectionflags	@"SHF_NOTE_NV_TKINFO"
	.tkinfo
        /*0018*/ 	.word	0x00000002
        /*0030*/ 	.string	""
        /*0030*/ 	.string	"ptxas"
        /*0030*/ 	.string	"Cuda compilation tools, release 13.0, V13.0.88"
        /*0030*/ 	.string	"Build cuda_13.0.r13.0/compiler.36424714_0"
        /*0030*/ 	.string	"-v  -suppress-debug-info  -lineinfo  -arch sm_80 "



//--------------------- .note.nv.cuinfo           --------------------------
	.section	.note.nv.cuinfo,"",@"SHT_NOTE"
	.sectionflags	@"SHF_NOTE_NV_CUINFO"
        /*0018*/ 	.short	0x0002
        /*001a*/ 	.short	0x0050
        /*001c*/ 	.short	0x0082
	.zero		2


//--------------------- .nv.info                  --------------------------
	.section	.nv.info,"",@"SHT_CUDA_INFO"
	.align	4


	//----- nvinfo : EIATTR_REGCOUNT
	.align		4
        /*0000*/ 	.byte	0x04, 0x2f
        /*0002*/ 	.short	(.L_1 - .L_0)
	.align		4
.L_0:
        /*0004*/ 	.word	index@(matmul_kernel)
        /*0008*/ 	.word	0x000000ff


	//----- nvinfo : EIATTR_FRAME_SIZE
	.align		4
.L_1:
        /*000c*/ 	.byte	0x04, 0x11
        /*000e*/ 	.short	(.L_3 - .L_2)
	.align		4
.L_2:
        /*0010*/ 	.word	index@(matmul_kernel)
        /*0014*/ 	.word	0x00002048


	//----- nvinfo : EIATTR_MIN_STACK_SIZE
	.align		4
.L_3:
        /*0018*/ 	.byte	0x04, 0x12
        /*001a*/ 	.short	(.L_5 - .L_4)
	.align		4
.L_4:
        /*001c*/ 	.word	index@(matmul_kernel)
        /*0020*/ 	.word	0x00002048
.L_5:


//--------------------- .nv.info.matmul_kernel    --------------------------
	.section	.nv.info.matmul_kernel,"",@"SHT_CUDA_INFO"
	.sectionflags	@""
	.align	4


	//----- nvinfo : EIATTR_CUDA_API_VERSION
	.align		4
        /*0000*/ 	.byte	0x04, 0x37
        /*0002*/ 	.short	(.L_7 - .L_6)
.L_6:
        /*0004*/ 	.word	0x00000082


	//----- nvinfo : EIATTR_SW2861232_WAR
	.align		4
.L_7:
        /*0008*/ 	.byte	0x01, 0x35
	.zero		2


	//----- nvinfo : EIATTR_PARAM_CBANK
	.align		4
        /*000c*/ 	.byte	0x04, 0x0a
        /*000e*/ 	.short	(.L_9 - .L_8)
	.align		4
.L_8:
        /*0010*/ 	.word	index@(.nv.constant0.matmul_kernel)
        /*0014*/ 	.short	0x0160
        /*0016*/ 	.short	0x0050


	//----- nvinfo : EIATTR_CBANK_PARAM_SIZE
	.align		4
.L_9:
        /*0018*/ 	.byte	0x03, 0x19
        /*001a*/ 	.short	0x0050


	//----- nvinfo : EIATTR_KPARAM_INFO
	.align		4
        /*001c*/ 	.byte	0x04, 0x17
        /*001e*/ 	.short	(.L_11 - .L_10)
.L_10:
        /*0020*/ 	.word	0x00000000
        /*0024*/ 	.short	0x000d
        /*0026*/ 	.short	0x0048
        /*0028*/ 	.byte	0x00, 0xf4, 0x21, 0x00


	//----- nvinfo : EIATTR_KPARAM_INFO
	.align		4
.L_11:
        /*002c*/ 	.byte	0x04, 0x17
        /*002e*/ 	.short	(.L_13 - .L_12)
.L_12:
        /*0030*/ 	.word	0x00000000
        /*0034*/ 	.short	0x000c
        /*0036*/ 	.short	0x0040
        /*0038*/ 	.byte	0x00, 0xf4, 0x21, 0x00


	//----- nvinfo : EIATTR_KPARAM_INFO
	.align		4
.L_13:
        /*003c*/ 	.byte	0x04, 0x17
        /*003e*/ 	.short	(.L_15 - .L_14)
.L_14:
        /*0040*/ 	.word	0x00000000
        /*0044*/ 	.short	0x000b
        /*0046*/ 	.short	0x0038
        /*0048*/ 	.byte	0x00, 0xf0, 0x11, 0x00


	//----- nvinfo : EIATTR_KPARAM_INFO
	.align		4
.L_15:
        /*004c*/ 	.byte	0x04, 0x17
        /*004e*/ 	.short	(.L_17 - .L_16)
.L_16:
        /*0050*/ 	.word	0x00000000
        /*0054*/ 	.short	0x000a
        /*0056*/ 	.short	0x0034
        /*0058*/ 	.byte	0x00, 0xf0, 0x11, 0x00


	//----- nvinfo : EIATTR_KPARAM_INFO
	.align		4
.L_17:
        /*005c*/ 	.byte	0x04, 0x17
        /*005e*/ 	.short	(.L_19 - .L_18)
.L_18:
        /*0060*/ 	.word	0x00000000
        /*0064*/ 	.short	0x0009
        /*0066*/ 	.short	0x0030
        /*0068*/ 	.byte	0x00, 0xf0, 0x11, 0x00


	//----- nvinfo : EIATTR_KPARAM_INFO
	.align		4
.L_19:
        /*006c*/ 	.byte	0x04, 0x17
        /*006e*/ 	.short	(.L_21 - .L_20)
.L_20:
        /*0070*/ 	.word	0x00000000
        /*0074*/ 	.short	0x0008
        /*0076*/ 	.short	0x002c
        /*0078*/ 	.byte	0x00, 0xf0, 0x11, 0x00


	//----- nvinfo : EIATTR_KPARAM_INFO
	.align		4
.L_21:
        /*007c*/ 	.byte	0x04, 0x17
        /*007e*/ 	.short	(.L_23 - .L_22)
.L_22:
        /*0080*/ 	.word	0x00000000
        /*0084*/ 	.short	0x0007
        /*0086*/ 	.short	0x0028
        /*0088*/ 	.byte	0x00, 0xf0, 0x11, 0x00


	//----- nvinfo : EIATTR_KPARAM_INFO
	.align		4
.L_23:
        /*008c*/ 	.byte	0x04, 0x17
        /*008e*/ 	.short	(.L_25 - .L_24)
.L_24:
        /*0090*/ 	.word	0x00000000
        /*0094*/ 	.short	0x0006
        /*0096*/ 	.short	0x0024
        /*0098*/ 	.byte	0x00, 0xf0, 0x11, 0x00


	//----- nvinfo : EIATTR_KPARAM_INFO
	.align		4
.L_25:
        /*009c*/ 	.byte	0x04, 0x17
        /*009e*/ 	.short	(.L_27 - .L_26)
.L_26:
        /*00a0*/ 	.word	0x00000000
        /*00a4*/ 	.short	0x0005
        /*00a6*/ 	.short	0x0020
        /*00a8*/ 	.byte	0x00, 0xf0, 0x11, 0x00


	//----- nvinfo : EIATTR_KPARAM_INFO
	.align		4
.L_27:
        /*00ac*/ 	.byte	0x04, 0x17
        /*00ae*/ 	.short	(.L_29 - .L_28)
.L_28:
        /*00b0*/ 	.word	0x00000000
        /*00b4*/ 	.short	0x0004
        /*00b6*/ 	.short	0x001c
        /*00b8*/ 	.byte	0x00, 0xf0, 0x11, 0x00


	//----- nvinfo : EIATTR_KPARAM_INFO
	.align		4
.L_29:
        /*00bc*/ 	.byte	0x04, 0x17
        /*00be*/ 	.short	(.L_31 - .L_30)
.L_30:
        /*00c0*/ 	.word	0x00000000
        /*00c4*/ 	.short	0x0003
        /*00c6*/ 	.short	0x0018
        /*00c8*/ 	.byte	0x00, 0xf0, 0x11, 0x00


	//----- nvinfo : EIATTR_KPARAM_INFO
	.align		4
.L_31:
        /*00cc*/ 	.byte	0x04, 0x17
        /*00ce*/ 	.short	(.L_33 - .L_32)
.L_32:
        /*00d0*/ 	.word	0x00000000
        /*00d4*/ 	.short	0x0002
        /*00d6*/ 	.short	0x0010
        /*00d8*/ 	.byte	0x00, 0xf4, 0x21, 0x00


	//----- nvinfo : EIATTR_KPARAM_INFO
	.align		4
.L_33:
        /*00dc*/ 	.byte	0x04, 0x17
        /*00de*/ 	.short	(.L_35 - .L_34)
.L_34:
        /*00e0*/ 	.word	0x00000000
        /*00e4*/ 	.short	0x0001
        /*00e6*/ 	.short	0x0008
        /*00e8*/ 	.byte	0x00, 0xf4, 0x21, 0x00


	//----- nvinfo : EIATTR_KPARAM_INFO
	.align		4
.L_35:
        /*00ec*/ 	.byte	0x04, 0x17
        /*00ee*/ 	.short	(.L_37 - .L_36)
.L_36:
        /*00f0*/ 	.word	0x00000000
        /*00f4*/ 	.short	0x0000
        /*00f6*/ 	.short	0x0000
        /*00f8*/ 	.byte	0x00, 0xf4, 0x21, 0x00


	//----- nvinfo : EIATTR_MAXREG_COUNT
	.align		4
.L_37:
        /*00fc*/ 	.byte	0x03, 0x1b
        /*00fe*/ 	.short	0x00ff


	//----- nvinfo : EIATTR_NUM_BARRIERS
	.align		4
        /*0100*/ 	.byte	0x02, 0x4c
        /*0102*/ 	.byte	0x01
	.zero		1


	//----- nvinfo : EIATTR_ANNOTATIONS
	.align		4
        /*0104*/ 	.byte	0x04, 0x55
        /*0106*/ 	.short	(.L_39 - .L_38)


	//   ....[0]....
.L_38:
        /*0108*/ 	.word	0x00000001
        /*010c*/ 	.byte	0x90, 0x06, 0x00, 0x00, 0x01, 0x00, 0x00, 0x00, 0xd0, 0x06, 0x00, 0x00, 0x01, 0x00, 0x00, 0x00
        /* <DEDUP_REMOVED lines=26> */
        /*02bc*/ 	.byte	0x10, 0x59, 0x00, 0x00


	//----- nvinfo : EIATTR_MERCURY_ISA_VERSION
	.align		4
.L_39:
        /*02c0*/ 	.byte	0x03, 0x5f
        /*02c2*/ 	.short	0x0000


	//----- nvinfo : EIATTR_EXIT_INSTR_OFFSETS
	.align		4
        /*02c4*/ 	.byte	0x04, 0x1c
        /*02c6*/ 	.short	(.L_41 - .L_40)


	//   ....[0]....
.L_40:
        /*02c8*/ 	.word	0x00048320


	//   ....[1]....
        /*02cc*/ 	.word	0x00048340


	//----- nvinfo : EIATTR_REQNTID
	.align		4
.L_41:
        /*02d0*/ 	.byte	0x04, 0x10
        /*02d2*/ 	.short	(.L_43 - .L_42)
.L_42:
        /*02d4*/ 	.word	0x00000080
        /*02d8*/ 	.word	0x00000001
        /*02dc*/ 	.word	0x00000001
.L_43:


//--------------------- .nv.callgraph             --------------------------
	.section	.nv.callgraph,"",@"SHT_CUDA_CALLGRAPH"
	.align	4
	.sectionentsize	8
	.align		4
        /*0000*/ 	.word	0x00000000
	.align		4
        /*0004*/ 	.word	0xffffffff
	.align		4
        /*0008*/ 	.word	0x00000000
	.align		4
        /*000c*/ 	.word	0xfffffffe
	.align		4
        /*0010*/ 	.word	0x00000000
	.align		4
        /*0014*/ 	.word	0xfffffffd
	.align		4
        /*0018*/ 	.word	0x00000000
	.align		4
        /*001c*/ 	.word	0xfffffffc


//--------------------- .nv.rel.action            --------------------------
	.section	.nv.rel.action,"",@"SHT_CUDA_RELOCINFO"
	.align	8
	.sectionentsize	8
        /*0000*/ 	.byte	0x73, 0x00, 0x00, 0x00, 0x00, 0x00, 0x00, 0x00, 0x00, 0x00, 0x00, 0x11, 0x25, 0x00, 0x05, 0x36


//--------------------- .nv.constant0.matmul_kernel --------------------------
	.section	.nv.constant0.matmul_kernel,"a",@progbits
	.sectionflags	@""
	.align	4
.nv.constant0.matmul_kernel:
	.zero		432


//--------------------- .text.matmul_kernel       --------------------------
	.section	.text.matmul_kernel,"ax",@progbits
	.sectioninfo	@"SHI_REGISTERS=255"
	.align	128
        .global         matmul_kernel
        .type           matmul_kernel,@function
        .size           matmul_kernel,(.L_x_4 - matmul_kernel)
        .other          matmul_kernel,@"STO_CUDA_ENTRY STV_DEFAULT"
matmul_kernel:
.text.matmul_kernel:
[----:B------:R-:W-:Y:S02]  /*0000*/  IMAD.MOV.U32 R1, RZ, RZ, c[0x0][0x28] ;  /* 0x00000a00ff017624 */ /* 0x000fe400078e00ff */
[----:B------:R-:W-:Y:S01]  /*0010*/  IMAD.MOV.U32 R6, RZ, RZ, 0xff ;  /* 0x000000ffff067424 */ /* 0x000fe200078e00ff */
[----:B------:R-:W1:Y:S01]  /*0020*/  S2R R5, SR_CTAID.X ;  /* 0x0000000000057919 */ /* 0x000e620000002500 */
[----:B------:R-:W-:Y:S01]  /*0030*/  MOV R61, c[0x0][0x180] ;  /* 0x00006000003d7a02 */ /* 0x000fe20000000f00 */
[----:B------:R-:W-:Y:S01]  /*0040*/  IMAD.MOV.U32 R241, RZ, RZ, c[0x0][0x188] ;  /* 0x00006200fff17624 */ /* 0x000fe200078e00ff */
[----:B------:R-:W-:Y:S01]  /*0050*/  IADD3 R1, R1, -0x2048, RZ ;  /* 0xffffdfb801017810 */ /* 0x000fe20007ffe0ff */
[----:B------:R-:W2:Y:S01]  /*0060*/  S2R R60, SR_TID.X ;  /* 0x00000000003c7919 */ /* 0x000ea20000002100 */
[----:B------:R-:W-:Y:S01]  /*0070*/  IADD3 R0, R6, c[0x0][0x17c], RZ ;  /* 0x00005f0006007a10 */ /* 0x000fe20007ffe0ff */
[----:B------:R-:W-:Y:S01]  /*0080*/  ULDC.64 UR6, c[0x0][0x118] ;  /* 0x0000460000067ab9 */ /* 0x000fe20000000a00 */
[----:B------:R-:W-:Y:S01]  /*0090*/  IADD3 R15, R61, -0x39, RZ ;  /* 0xffffffc73d0f7810 */ /* 0x000fe20007ffe0ff */
[C---:B------:R-:W-:Y:S01]  /*00a0*/  IMAD.SHL.U32 R249, R241.reuse, 0x2, RZ ;  /* 0x00000002f1f97824 */ /* 0x040fe200078e00ff */
[----:B------:R-:W-:Y:S01]  /*00b0*/  SHF.R.S32.HI R3, RZ, 0x1f, R0 ;  /* 0x0000001fff037819 */ /* 0x000fe20000011400 */
[----:B------:R-:W-:Y:S01]  /*00c0*/  IMAD R250, R241, 0x3, RZ ;  /* 0x00000003f1fa7824 */ /* 0x000fe200078e02ff */
[----:B------:R-:W-:Y:S01]  /*00d0*/  IADD3 R18, R61, -0x3e, RZ ;  /* 0xffffffc23d127810 */ /* 0x000fe20007ffe0ff */
[----:B------:R-:W-:Y:S01]  /*00e0*/  IMAD R219, R241, 0x2f, RZ ;  /* 0x0000002ff1db7824 */ /* 0x000fe200078e02ff */
[----:B------:R-:W-:-:S02]  /*00f0*/  LEA.HI R3, R3, R0, RZ, 0x8 ;  /* 0x0000000003037211 */ /* 0x000fc400078f40ff */
[C---:B------:R-:W-:Y:S02]  /*0100*/  IADD3 R19, R61.reuse, -0x3d, RZ ;  /* 0xffffffc33d137810 */ /* 0x040fe40007ffe0ff */
[----:B------:R-:W-:Y:S02]  /*0110*/  SHF.R.S32.HI R3, RZ, 0x8, R3 ;  /* 0x00000008ff037819 */ /* 0x000fe40000011403 */
[C---:B------:R-:W-:Y:S02]  /*0120*/  IADD3 R22, R61.reuse, -0x22, RZ ;  /* 0xffffffde3d167810 */ /* 0x040fe40007ffe0ff */
[----:B------:R-:W-:Y:S01]  /*0130*/  IADD3 R23, R61, -0x21, RZ ;  /* 0xffffffdf3d177810 */ /* 0x000fe20007ffe0ff */
[----:B------:R-:W-:Y:S01]  /*0140*/  IMAD.SHL.U32 R4, R3, 0x8, RZ ;  /* 0x0000000803047824 */ /* 0x000fe200078e00ff */
[----:B------:R-:W-:Y:S02]  /*0150*/  IADD3 R26, R61, -0x26, RZ ;  /* 0xffffffda3d1a7810 */ /* 0x000fe40007ffe0ff */
[----:B-1----:R-:W-:-:S02]  /*0160*/  IABS R10, R5 ;  /* 0x00000005000a7213 */ /* 0x002fc40000000000 */
[-C--:B------:R-:W-:Y:S02]  /*0170*/  IABS R7, R4.reuse ;  /* 0x0000000400077213 */ /* 0x080fe40000000000 */
[----:B------:R-:W-:Y:S02]  /*0180*/  IABS R11, R4 ;  /* 0x00000004000b7213 */ /* 0x000fe40000000000 */
[----:B------:R-:W1:Y:S01]  /*0190*/  I2F.RP R0, R7 ;  /* 0x0000000700007306 */ /* 0x000e620000209400 */
[----:B--2---:R-:W-:Y:S02]  /*01a0*/  LOP3.LUT R12, R60, 0x7f, RZ, 0xc0, !PT ;  /* 0x0000007f3c0c7812 */ /* 0x004fe400078ec0ff */
[C---:B------:R-:W-:Y:S02]  /*01b0*/  IADD3 R27, R61.reuse, -0x25, RZ ;  /* 0xffffffdb3d1b7810 */ /* 0x040fe40007ffe0ff */
[C---:B------:R-:W-:Y:S01]  /*01c0*/  IADD3 R30, R61.reuse, -0x2a, RZ ;  /* 0xffffffd63d1e7810 */ /* 0x040fe20007ffe0ff */
[----:B------:R-:W-:Y:S01]  /*01d0*/  IMAD.SHL.U32 R54, R12, 0x4, RZ ;  /* 0x000000040c367824 */ /* 0x000fe200078e00ff */
[----:B------:R-:W-:-:S02]  /*01e0*/  IADD3 R31, R61, -0x29, RZ ;  /* 0xffffffd73d1f7810 */ /* 0x000fc40007ffe0ff */
[C---:B------:R-:W-:Y:S02]  /*01f0*/  IADD3 R34, R61.reuse, -0x2e, RZ ;  /* 0xffffffd23d227810 */ /* 0x040fe40007ffe0ff */
[C---:B------:R-:W-:Y:S02]  /*0200*/  IADD3 R35, R61.reuse, -0x2d, RZ ;  /* 0xffffffd33d237810 */ /* 0x040fe40007ffe0ff */
[----:B------:R-:W-:Y:S01]  /*0210*/  IADD3 R50, R61, -0xa, RZ ;  /* 0xfffffff63d327810 */ /* 0x000fe20007ffe0ff */
[----:B-1----:R-:W1:Y:S02]  /*0220*/  MUFU.RCP R0, R0 ;  /* 0x0000000000007308 */ /* 0x002e640000001000 */
[----:B-1----:R-:W-:Y:S01]  /*0230*/  IADD3 R2, R0, 0xffffffe, RZ ;  /* 0x0ffffffe00027810 */ /* 0x002fe20007ffe0ff */
[----:B------:R-:W-:-:S05]  /*0240*/  IMAD.MOV R0, RZ, RZ, -R11 ;  /* 0x000000ffff007224 */ /* 0x000fca00078e0a0b */
[----:B------:R1:W2:Y:S02]  /*0250*/  F2I.FTZ.U32.TRUNC.NTZ R3, R2 ;  /* 0x0000000200037305 */ /* 0x0002a4000021f000 */
[----:B-1----:R-:W-:Y:S02]  /*0260*/  IMAD.MOV.U32 R2, RZ, RZ, RZ ;  /* 0x000000ffff027224 */ /* 0x002fe400078e00ff */
[----:B--2---:R-:W-:-:S04]  /*0270*/  IMAD.MOV R8, RZ, RZ, -R3 ;  /* 0x000000ffff087224 */ /* 0x004fc800078e0a03 */
[----:B------:R-:W-:Y:S02]  /*0280*/  IMAD R9, R8, R7, RZ ;  /* 0x0000000708097224 */ /* 0x000fe400078e02ff */
[----:B------:R-:W-:Y:S02]  /*0290*/  IMAD.MOV.U32 R8, RZ, RZ, R10 ;  /* 0x000000ffff087224 */ /* 0x000fe400078e000a */
[----:B------:R-:W-:-:S06]  /*02a0*/  IMAD.HI.U32 R3, R3, R9, R2 ;  /* 0x0000000903037227 */ /* 0x000fcc00078e0002 */
[----:B------:R-:W-:-:S04]  /*02b0*/  IMAD.HI.U32 R3, R3, R8, RZ ;  /* 0x0000000803037227 */ /* 0x000fc800078e00ff */
[----:B------:R-:W-:-:S05]  /*02c0*/  IMAD R0, R3, R0, R8 ;  /* 0x0000000003007224 */ /* 0x000fca00078e0208 */
[----:B------:R-:W-:-:S13]  /*02d0*/  ISETP.GT.U32.AND P1, PT, R7, R0, PT ;  /* 0x000000000700720c */ /* 0x000fda0003f24070 */
[----:B------:R-:W-:Y:S01]  /*02e0*/  @!P1 IMAD.IADD R0, R0, 0x1, -R7 ;  /* 0x0000000100009824 */ /* 0x000fe200078e0a07 */
[----:B------:R-:W-:Y:S02]  /*02f0*/  @!P1 IADD3 R3, R3, 0x1, RZ ;  /* 0x0000000103039810 */ /* 0x000fe40007ffe0ff */
[----:B------:R-:W-:Y:S02]  /*0300*/  ISETP.NE.AND P1, PT, R4, RZ, PT ;  /* 0x000000ff0400720c */ /* 0x000fe40003f25270 */
[----:B------:R-:W-:Y:S02]  /*0310*/  ISETP.GE.U32.AND P0, PT, R0, R7, PT ;  /* 0x000000070000720c */ /* 0x000fe40003f06070 */
[----:B------:R-:W-:-:S04]  /*0320*/  LOP3.LUT R0, R5, R4, RZ, 0x3c, !PT ;  /* 0x0000000405007212 */ /* 0x000fc800078e3cff */
[----:B------:R-:W-:Y:S02]  /*0330*/  ISETP.GE.AND P2, PT, R0, RZ, PT ;  /* 0x000000ff0000720c */ /* 0x000fe40003f46270 */
[----:B------:R-:W-:-:S05]  /*0340*/  IADD3 R0, R6, c[0x0][0x178], RZ ;  /* 0x00005e0006007a10 */ /* 0x000fca0007ffe0ff */
[----:B------:R-:W-:-:S05]  /*0350*/  @P0 IADD3 R3, R3, 0x1, RZ ;  /* 0x0000000103030810 */ /* 0x000fca0007ffe0ff */
[----:B------:R-:W-:Y:S01]  /*0360*/  IMAD.MOV.U32 R2, RZ, RZ, R3 ;  /* 0x000000ffff027224 */ /* 0x000fe200078e0003 */
[----:B------:R-:W-:-:S03]  /*0370*/  SHF.R.S32.HI R3, RZ, 0x1f, R0 ;  /* 0x0000001fff037819 */ /* 0x000fc60000011400 */
[----:B------:R-:W-:Y:S01]  /*0380*/  @!P2 IMAD.MOV R2, RZ, RZ, -R2 ;  /* 0x000000ffff02a224 */ /* 0x000fe200078e0a02 */
[----:B------:R-:W-:Y:S02]  /*0390*/  @!P1 LOP3.LUT R2, RZ, R4, RZ, 0x33, !PT ;  /* 0x00000004ff029212 */ /* 0x000fe400078e33ff */
[----:B------:R-:W-:-:S03]  /*03a0*/  LEA.HI R3, R3, R0, RZ, 0x8 ;  /* 0x0000000003037211 */ /* 0x000fc600078f40ff */
[----:B------:R-:W-:Y:S02]  /*03b0*/  IMAD.SHL.U32 R6, R2, 0x8, RZ ;  /* 0x0000000802067824 */ /* 0x000fe400078e00ff */
[----:B------:R-:W-:-:S03]  /*03c0*/  IMAD.MOV R2, RZ, RZ, -R2 ;  /* 0x000000ffff027224 */ /* 0x000fc600078e0a02 */
[----:B------:R-:W-:Y:S01]  /*03d0*/  LEA.HI.SX32 R3, R3, -R6, 0x18 ;  /* 0x8000000603037211 */ /* 0x000fe200078fc2ff */
[----:B------:R-:W-:-:S03]  /*03e0*/  IMAD R8, R4, R2, R5 ;  /* 0x0000000204087224 */ /* 0x000fc600078e0205 */
[----:B------:R-:W-:-:S04]  /*03f0*/  IMNMX R11, R3, 0x8, PT ;  /* 0x00000008030b7817 */ /* 0x000fc80003800200 */
[-C--:B------:R-:W-:Y:S02]  /*0400*/  IABS R7, R11.reuse ;  /* 0x0000000b00077213 */ /* 0x080fe40000000000 */
[----:B------:R-:W-:Y:S02]  /*0410*/  IABS R4, R11 ;  /* 0x0000000b00047213 */ /* 0x000fe40000000000 */
[----:B------:R-:W1:Y:S08]  /*0420*/  I2F.RP R0, R7 ;  /* 0x0000000700007306 */ /* 0x000e700000209400 */
[----:B-1----:R-:W1:Y:S02]  /*0430*/  MUFU.RCP R0, R0 ;  /* 0x0000000000007308 */ /* 0x002e640000001000 */
[----:B-1----:R-:W-:-:S06]  /*0440*/  IADD3 R3, R0, 0xffffffe, RZ ;  /* 0x0ffffffe00037810 */ /* 0x002fcc0007ffe0ff */
[----:B------:R-:W1:Y:S02]  /*0450*/  F2I.FTZ.U32.TRUNC.NTZ R3, R3 ;  /* 0x0000000300037305 */ /* 0x000e64000021f000 */
[----:B-1----:R-:W-:-:S05]  /*0460*/  IMAD.MOV R9, RZ, RZ, -R3 ;  /* 0x000000ffff097224 */ /* 0x002fca00078e0a03 */
[----:B------:R-:W-:Y:S02]  /*0470*/  MOV R2, R9 ;  /* 0x0000000900027202 */ /* 0x000fe40000000f00 */
[----:B------:R-:W-:-:S03]  /*0480*/  IABS R9, R8 ;  /* 0x0000000800097213 */ /* 0x000fc60000000000 */
[----:B------:R-:W-:Y:S02]  /*0490*/  IMAD R5, R2, R7, RZ ;  /* 0x0000000702057224 */ /* 0x000fe400078e02ff */
[----:B------:R-:W-:-:S04]  /*04a0*/  IMAD.MOV.U32 R2, RZ, RZ, RZ ;  /* 0x000000ffff027224 */ /* 0x000fc800078e00ff */
[----:B------:R-:W-:Y:S01]  /*04b0*/  IMAD.HI.U32 R2, R3, R5, R2 ;  /* 0x0000000503027227 */ /* 0x000fe200078e0002 */
[----:B------:R-:W-:-:S03]  /*04c0*/  IABS R5, c[0x0][0x178] ;  /* 0x00005e0000057a13 */ /* 0x000fc60000000000 */
[----:B------:R-:W-:Y:S02]  /*04d0*/  IMAD.MOV R3, RZ, RZ, -R4 ;  /* 0x000000ffff037224 */ /* 0x000fe400078e0a04 */
[----:B------:R-:W-:Y:S01]  /*04e0*/  IMAD.HI.U32 R0, R2, R9, RZ ;  /* 0x0000000902007227 */ /* 0x000fe200078e00ff */
[----:B------:R-:W1:Y:S03]  /*04f0*/  I2F.RP R4, R5 ;  /* 0x0000000500047306 */ /* 0x000e660000209400 */
[----:B------:R-:W-:-:S05]  /*0500*/  IMAD R2, R0, R3, R9 ;  /* 0x0000000300027224 */ /* 0x000fca00078e0209 */
[----:B------:R-:W-:Y:S01]  /*0510*/  ISETP.GT.U32.AND P1, PT, R7, R2, PT ;  /* 0x000000020700720c */ /* 0x000fe20003f24070 */
[----:B-1----:R-:W1:-:S12]  /*0520*/  MUFU.RCP R4, R4 ;  /* 0x0000000400047308 */ /* 0x002e580000001000 */
[----:B------:R-:W-:Y:S01]  /*0530*/  @!P1 IMAD.IADD R2, R2, 0x1, -R7 ;  /* 0x0000000102029824 */ /* 0x000fe200078e0a07 */
[----:B------:R-:W-:Y:S02]  /*0540*/  @!P1 IADD3 R0, R0, 0x1, RZ ;  /* 0x0000000100009810 */ /* 0x000fe40007ffe0ff */
[----:B------:R-:W-:Y:S02]  /*0550*/  ISETP.NE.AND P1, PT, R11, RZ, PT ;  /* 0x000000ff0b00720c */ /* 0x000fe40003f25270 */
[----:B------:R-:W-:Y:S02]  /*0560*/  ISETP.GE.U32.AND P0, PT, R2, R7, PT ;  /* 0x000000070200720c */ /* 0x000fe40003f06070 */
[----:B------:R-:W-:-:S04]  /*0570*/  LOP3.LUT R2, R8, R11, RZ, 0x3c, !PT ;  /* 0x0000000b08027212 */ /* 0x000fc800078e3cff */
[----:B------:R-:W-:Y:S02]  /*0580*/  ISETP.GE.AND P2, PT, R2, RZ, PT ;  /* 0x000000ff0200720c */ /* 0x000fe40003f46270 */
[----:B-1----:R-:W-:-:S05]  /*0590*/  IADD3 R3, R4, 0xffffffe, RZ ;  /* 0x0ffffffe04037810 */ /* 0x002fca0007ffe0ff */
[----:B------:R-:W-:Y:S01]  /*05a0*/  @P0 IADD3 R0, R0, 0x1, RZ ;  /* 0x0000000100000810 */ /* 0x000fe20007ffe0ff */
[----:B------:R-:W1:Y:S05]  /*05b0*/  F2I.FTZ.U32.TRUNC.NTZ R3, R3 ;  /* 0x0000000300037305 */ /* 0x000e6a000021f000 */
[----:B------:R-:W-:Y:S01]  /*05c0*/  @!P2 IMAD.MOV R0, RZ, RZ, -R0 ;  /* 0x000000ffff00a224 */ /* 0x000fe200078e0a00 */
[----:B------:R-:W-:-:S05]  /*05d0*/  @!P1 LOP3.LUT R0, RZ, R11, RZ, 0x33, !PT ;  /* 0x0000000bff009212 */ /* 0x000fca00078e33ff */
[----:B------:R-:W-:Y:S02]  /*05e0*/  IMAD.MOV R2, RZ, RZ, -R0 ;  /* 0x000000ffff027224 */ /* 0x000fe400078e0a00 */
[----:B------:R-:W-:Y:S02]  /*05f0*/  IMAD.SHL.U32 R0, R0, 0x100, RZ ;  /* 0x0000010000007824 */ /* 0x000fe400078e00ff */
[----:B------:R-:W-:Y:S02]  /*0600*/  IMAD R2, R11, R2, R8 ;  /* 0x000000020b027224 */ /* 0x000fe400078e0208 */
[----:B-1----:R-:W-:Y:S02]  /*0610*/  IMAD.MOV R4, RZ, RZ, -R3 ;  /* 0x000000ffff047224 */ /* 0x002fe400078e0a03 */
[----:B------:R-:W-:Y:S02]  /*0620*/  IMAD.IADD R2, R6, 0x1, R2 ;  /* 0x0000000106027824 */ /* 0x000fe400078e0202 */
[----:B------:R-:W-:-:S02]  /*0630*/  IMAD R7, R4, R5, RZ ;  /* 0x0000000504077224 */ /* 0x000fc400078e02ff */
[----:B------:R-:W-:Y:S02]  /*0640*/  IMAD R14, R2, 0x100, R12 ;  /* 0x00000100020e7824 */ /* 0x000fe400078e020c */
[----:B------:R-:W-:-:S03]  /*0650*/  IMAD.MOV.U32 R2, RZ, RZ, RZ ;  /* 0x000000ffff027224 */ /* 0x000fc600078e00ff */
[----:B------:R-:W-:Y:S01]  /*0660*/  IADD3 R13, R14, 0x80, RZ ;  /* 0x000000800e0d7810 */ /* 0x000fe20007ffe0ff */
[----:B------:R-:W-:Y:S01]  /*0670*/  IMAD.HI.U32 R2, R3, R7, R2 ;  /* 0x0000000703027227 */ /* 0x000fe200078e0002 */
[----:B------:R-:W-:Y:S01]  /*0680*/  IABS R4, R14 ;  /* 0x0000000e00047213 */ /* 0x000fe20000000000 */
[----:B------:R1:W-:Y:S01]  /*0690*/  STL [R1+0xa40], R14 ;  /* 0x000a400e01007387 */ /* 0x0003e20000100800 */
[----:B------:R-:W-:Y:S02]  /*06a0*/  IABS R6, R13 ;  /* 0x0000000d00067213 */ /* 0x000fe40000000000 */
[----:B------:R-:W-:Y:S01]  /*06b0*/  ISETP.GE.AND P5, PT, R13, RZ, PT ;  /* 0x000000ff0d00720c */ /* 0x000fe20003fa6270 */
[C---:B------:R-:W-:Y:S01]  /*06c0*/  IMAD.HI.U32 R3, R2.reuse, R4, RZ ;  /* 0x0000000402037227 */ /* 0x040fe200078e00ff */
[----:B------:R-:W-:Y:S03]  /*06d0*/  STL [R1+0xa44], R13 ;  /* 0x000a440d01007387 */ /* 0x000fe60000100800 */
[----:B------:R-:W-:-:S04]  /*06e0*/  IMAD.HI.U32 R2, R2, R6, RZ ;  /* 0x0000000602027227 */ /* 0x000fc800078e00ff */
[----:B------:R-:W-:Y:S02]  /*06f0*/  IMAD.MOV R3, RZ, RZ, -R3 ;  /* 0x000000ffff037224 */ /* 0x000fe400078e0a03 */
[----:B------:R-:W-:Y:S02]  /*0700*/  IMAD.MOV R7, RZ, RZ, -R2 ;  /* 0x000000ffff077224 */ /* 0x000fe400078e0a02 */
[----:B------:R-:W-:Y:S01]  /*0710*/  IMAD R2, R5, R3, R4 ;  /* 0x0000000305027224 */ /* 0x000fe200078e0204 */
[----:B------:R-:W-:Y:S01]  /*0720*/  IADD3 R4, R61, -0x13, RZ ;  /* 0xffffffed3d047810 */ /* 0x000fe20007ffe0ff */
[----:B------:R-:W-:Y:S01]  /*0730*/  IMAD R3, R5, R7, R6 ;  /* 0x0000000705037224 */ /* 0x000fe200078e0206 */
[----:B------:R-:W-:Y:S02]  /*0740*/  IADD3 R6, R61, -0x14, RZ ;  /* 0xffffffec3d067810 */ /* 0x000fe40007ffe0ff */
[C---:B------:R-:W-:Y:S02]  /*0750*/  ISETP.GT.U32.AND P0, PT, R5.reuse, R2, PT ;  /* 0x000000020500720c */ /* 0x040fe40003f04070 */
[----:B------:R-:W-:-:S02]  /*0760*/  ISETP.GT.U32.AND P1, PT, R5, R3, PT ;  /* 0x000000030500720c */ /* 0x000fc40003f24070 */
[----:B------:R-:W-:Y:S02]  /*0770*/  ISETP.GE.U32.AND P4, PT, R6, 0x7fffffad, PT ;  /* 0x7fffffad0600780c */ /* 0x000fe40003f86070 */
[----:B------:R-:W-:Y:S02]  /*0780*/  IADD3 R7, R61, -0x12, RZ ;  /* 0xffffffee3d077810 */ /* 0x000fe40007ffe0ff */
[----:B------:R-:W-:Y:S02]  /*0790*/  SEL R20, RZ, 0x1, P4 ;  /* 0x00000001ff147807 */ /* 0x000fe40002000000 */
[----:B------:R-:W-:Y:S01]  /*07a0*/  ISETP.GE.U32.AND P6, PT, R7, 0x7fffffaf, PT ;  /* 0x7fffffaf0700780c */ /* 0x000fe20003fc6070 */
[----:B------:R-:W-:Y:S01]  /*07b0*/  IMAD.SHL.U32 R7, R241, 0x4, RZ ;  /* 0x00000004f1077824 */ /* 0x000fe200078e00ff */
[----:B------:R-:W-:Y:S01]  /*07c0*/  IADD3 R6, R61, -0x11, RZ ;  /* 0xffffffef3d067810 */ /* 0x000fe20007ffe0ff */
[--C-:B------:R-:W-:Y:S01]  /*07d0*/  @!P0 IMAD.IADD R2, R2, 0x1, -R5.reuse ;  /* 0x0000000102028824 */ /* 0x100fe200078e0a05 */
[----:B------:R-:W-:Y:S01]  /*07e0*/  ISETP.GE.AND P0, PT, R14, RZ, PT ;  /* 0x000000ff0e00720c */ /* 0x000fe20003f06270 */
[----:B------:R-:W-:Y:S01]  /*07f0*/  @!P1 IMAD.IADD R3, R3, 0x1, -R5 ;  /* 0x0000000103039824 */ /* 0x000fe200078e0a05 */
[----:B------:R-:W-:-:S02]  /*0800*/  ISETP.GE.U32.AND P1, PT, R4, 0x7fffffae, PT ;  /* 0x7fffffae0400780c */ /* 0x000fc40003f26070 */
[C---:B------:R-:W-:Y:S02]  /*0810*/  ISETP.GT.U32.AND P2, PT, R5.reuse, R2, PT ;  /* 0x000000020500720c */ /* 0x040fe40003f44070 */
[----:B------:R-:W-:Y:S02]  /*0820*/  ISETP.GT.U32.AND P3, PT, R5, R3, PT ;  /* 0x000000030500720c */ /* 0x000fe40003f64070 */
[C---:B------:R-:W-:Y:S02]  /*0830*/  IADD3 R4, R61.reuse, -0x18, RZ ;  /* 0xffffffe83d047810 */ /* 0x040fe40007ffe0ff */
[----:B------:R-:W-:Y:S02]  /*0840*/  SEL R41, RZ, 0x1fffe, P1 ;  /* 0x0001fffeff297807 */ /* 0x000fe40000800000 */
[----:B------:R-:W-:Y:S02]  /*0850*/  SEL R38, RZ, 0x4, P6 ;  /* 0x00000004ff267807 */ /* 0x000fe40003000000 */
[----:B-1----:R-:W-:Y:S01]  /*0860*/  IADD3 R14, R61, -0x3f, RZ ;  /* 0xffffffc13d0e7810 */ /* 0x002fe20007ffe0ff */
[----:B------:R-:W-:-:S02]  /*0870*/  IMAD.IADD R41, R20, 0x1, R41 ;  /* 0x0000000114297824 */ /* 0x000fc400078e0229 */
[--C-:B------:R-:W-:Y:S01]  /*0880*/  @!P2 IMAD.IADD R2, R2, 0x1, -R5.reuse ;  /* 0x000000010202a824 */ /* 0x100fe200078e0a05 */
[----:B------:R-:W-:Y:S01]  /*0890*/  ISETP.GE.U32.AND P2, PT, R6, 0x7fffffb0, PT ;  /* 0x7fffffb00600780c */ /* 0x000fe20003f46070 */
[----:B------:R-:W-:Y:S01]  /*08a0*/  @!P3 IMAD.IADD R3, R3, 0x1, -R5 ;  /* 0x000000010303b824 */ /* 0x000fe200078e0a05 */
[----:B------:R-:W-:Y:S01]  /*08b0*/  ISETP.GE.U32.AND P3, PT, R4, 0x7fffffa9, PT ;  /* 0x7fffffa90400780c */ /* 0x000fe20003f66070 */
[----:B------:R-:W-:Y:S01]  /*08c0*/  @!P0 IMAD.MOV R2, RZ, RZ, -R2 ;  /* 0x000000ffff028224 */ /* 0x000fe200078e0a02 */
[----:B------:R-:W-:Y:S01]  /*08d0*/  IADD3 R5, R61, -0x17, RZ ;  /* 0xffffffe93d057810 */ /* 0x000fe20007ffe0ff */
[----:B------:R-:W-:Y:S01]  /*08e0*/  IMAD.MOV.U32 R4, RZ, RZ, R3 ;  /* 0x000000ffff047224 */ /* 0x000fe200078e0003 */
[----:B------:R-:W-:Y:S02]  /*08f0*/  ISETP.NE.AND P0, PT, RZ, c[0x0][0x178], PT ;  /* 0x00005e00ff007a0c */ /* 0x000fe40003f05270 */
[----:B------:R-:W-:Y:S01]  /*0900*/  LOP3.LUT R3, RZ, c[0x0][0x178], RZ, 0x33, !PT ;  /* 0x00005e00ff037a12 */ /* 0x000fe200078e33ff */
[----:B------:R-:W-:Y:S01]  /*0910*/  @!P5 IMAD.MOV R4, RZ, RZ, -R4 ;  /* 0x000000ffff04d224 */ /* 0x000fe200078e0a04 */
[----:B------:R-:W-:-:S02]  /*0920*/  ISETP.GE.U32.AND P5, PT, R5, 0x7fffffaa, PT ;  /* 0x7fffffaa0500780c */ /* 0x000fc40003fa6070 */
[----:B------:R-:W-:Y:S02]  /*0930*/  IADD3 R5, R61, -0x16, RZ ;  /* 0xffffffea3d057810 */ /* 0x000fe40007ffe0ff */
[C---:B------:R-:W-:Y:S02]  /*0940*/  SEL R2, R3.reuse, R2, !P0 ;  /* 0x0000000203027207 */ /* 0x040fe40004000000 */
[----:B------:R-:W-:Y:S02]  /*0950*/  SEL R3, R3, R4, !P0 ;  /* 0x0000000403037207 */ /* 0x000fe40004000000 */
[----:B------:R-:W-:Y:S01]  /*0960*/  ISETP.GE.U32.AND P0, PT, R5, 0x7fffffab, PT ;  /* 0x7fffffab0500780c */ /* 0x000fe20003f06070 */
[----:B------:R-:W-:Y:S01]  /*0970*/  IMAD R2, R2, c[0x0][0x184], RZ ;  /* 0x0000610002027a24 */ /* 0x000fe200078e02ff */
[----:B------:R-:W-:Y:S01]  /*0980*/  IADD3 R4, R61, -0x15, RZ ;  /* 0xffffffeb3d047810 */ /* 0x000fe20007ffe0ff */
[----:B------:R-:W-:Y:S01]  /*0990*/  IMAD R3, R3, c[0x0][0x184], RZ ;  /* 0x0000610003037a24 */ /* 0x000fe200078e02ff */
[----:B------:R-:W-:-:S02]  /*09a0*/  IADD3 R5, R61, -0x1c, RZ ;  /* 0xffffffe43d057810 */ /* 0x000fc40007ffe0ff */
[----:B------:R-:W-:Y:S02]  /*09b0*/  ISETP.GE.U32.AND P4, PT, R4, 0x7fffffac, PT ;  /* 0x7fffffac0400780c */ /* 0x000fe40003f86070 */
[----:B------:R-:W-:Y:S02]  /*09c0*/  ISETP.GE.U32.AND P1, PT, R5, 0x7fffffa5, PT ;  /* 0x7fffffa50500780c */ /* 0x000fe40003f26070 */
[C---:B------:R-:W-:Y:S02]  /*09d0*/  IADD3 R4, R61.reuse, -0x1b, RZ ;  /* 0xffffffe53d047810 */ /* 0x040fe40007ffe0ff */
[----:B------:R-:W-:Y:S02]  /*09e0*/  IADD3 R5, R61, -0x19, RZ ;  /* 0xffffffe73d057810 */ /* 0x000fe40007ffe0ff */
[----:B------:R-:W-:Y:S02]  /*09f0*/  SEL R42, RZ, 0x1, P3 ;  /* 0x00000001ff2a7807 */ /* 0x000fe40001800000 */
[----:B------:R-:W-:-:S02]  /*0a00*/  ISETP.GE.U32.AND P6, PT, R4, 0x7fffffa6, PT ;  /* 0x7fffffa60400780c */ /* 0x000fc40003fc6070 */
[----:B------:R-:W-:Y:S02]  /*0a10*/  ISETP.GE.U32.AND P3, PT, R5, 0x7fffffa8, PT ;  /* 0x7fffffa80500780c */ /* 0x000fe40003f66070 */
[C---:B------:R-:W-:Y:S02]  /*0a20*/  IADD3 R4, R61.reuse, -0x1f, RZ ;  /* 0xffffffe13d047810 */ /* 0x040fe40007ffe0ff */
[----:B------:R-:W-:Y:S02]  /*0a30*/  IADD3 R5, R61, -0x20, RZ ;  /* 0xffffffe03d057810 */ /* 0x000fe40007ffe0ff */
[----:B------:R-:W-:Y:S02]  /*0a40*/  SEL R45, RZ, 0x1fffe, P5 ;  /* 0x0001fffeff2d7807 */ /* 0x000fe40002800000 */
[----:B------:R-:W-:Y:S02]  /*0a50*/  SEL R40, RZ, 0x4, P0 ;  /* 0x00000004ff287807 */ /* 0x000fe40000000000 */
[----:B------:R-:W-:Y:S01]  /*0a60*/  ISETP.GE.U32.AND P5, PT, R4, 0x7fffffa2, PT ;  /* 0x7fffffa20400780c */ /* 0x000fe20003fa6070 */
[----:B------:R-:W-:Y:S01]  /*0a70*/  IMAD.IADD R42, R42, 0x1, R45 ;  /* 0x000000012a2a7824 */ /* 0x000fe200078e022d */
[----:B------:R-:W-:-:S02]  /*0a80*/  ISETP.GE.U32.AND P0, PT, R5, 0x7fffffa1, PT ;  /* 0x7fffffa10500780c */ /* 0x000fc40003f06070 */
[C---:B------:R-:W-:Y:S02]  /*0a90*/  IADD3 R6, R61.reuse, -0x1a, RZ ;  /* 0xffffffe63d067810 */ /* 0x040fe40007ffe0ff */
[C---:B------:R-:W-:Y:S02]  /*0aa0*/  IADD3 R4, R61.reuse, -0x1e, RZ ;  /* 0xffffffe23d047810 */ /* 0x040fe40007ffe0ff */
[----:B------:R-:W-:Y:S02]  /*0ab0*/  IADD3 R5, R61, -0x1d, RZ ;  /* 0xffffffe33d057810 */ /* 0x000fe40007ffe0ff */
[----:B------:R-:W-:Y:S02]  /*0ac0*/  SEL R39, RZ, 0x7fff8, P2 ;  /* 0x0007fff8ff277807 */ /* 0x000fe40001000000 */
[----:B------:R-:W-:Y:S02]  /*0ad0*/  SEL R43, RZ, 0x7fff8, P4 ;  /* 0x0007fff8ff2b7807 */ /* 0x000fe40002000000 */
[----:B------:R-:W-:-:S02]  /*0ae0*/  SEL R46, RZ, 0x1, P1 ;  /* 0x00000001ff2e7807 */ /* 0x000fc40000800000 */
[----:B------:R-:W-:Y:S02]  /*0af0*/  ISETP.GE.U32.AND P2, PT, R6, 0x7fffffa7, PT ;  /* 0x7fffffa70600780c */ /* 0x000fe40003f46070 */
[----:B------:R-:W-:Y:S02]  /*0b00*/  ISETP.GE.U32.AND P4, PT, R4, 0x7fffffa3, PT ;  /* 0x7fffffa30400780c */ /* 0x000fe40003f86070 */
[----:B------:R-:W-:Y:S02]  /*0b10*/  ISETP.GE.U32.AND P1, PT, R5, 0x7fffffa4, PT ;  /* 0x7fffffa40500780c */ /* 0x000fe40003f26070 */
[C---:B------:R-:W-:Y:S02]  /*0b20*/  IADD3 R4, R61.reuse, -0x1, RZ ;  /* 0xffffffff3d047810 */ /* 0x040fe40007ffe0ff */
[----:B------:R-:W-:Y:S02]  /*0b30*/  IADD3 R5, R61, -0x5, RZ ;  /* 0xfffffffb3d057810 */ /* 0x000fe40007ffe0ff */
[----:B------:R-:W-:-:S02]  /*0b40*/  SEL R49, RZ, 0x1fffe, P6 ;  /* 0x0001fffeff317807 */ /* 0x000fc40003000000 */
[----:B------:R-:W-:Y:S02]  /*0b50*/  SEL R44, RZ, 0x4, P2 ;  /* 0x00000004ff2c7807 */ /* 0x000fe40001000000 */
[----:B------:R-:W-:Y:S01]  /*0b60*/  ISETP.GE.U32.AND P6, PT, R4, 0x7fffffc0, PT ;  /* 0x7fffffc00400780c */ /* 0x000fe20003fc6070 */
[----:B------:R-:W-:Y:S01]  /*0b70*/  IMAD.IADD R46, R46, 0x1, R49 ;  /* 0x000000012e2e7824 */ /* 0x000fe200078e0231 */
[----:B------:R-:W-:Y:S02]  /*0b80*/  ISETP.GE.U32.AND P2, PT, R5, 0x7fffffbc, PT ;  /* 0x7fffffbc0500780c */ /* 0x000fe40003f46070 */
[----:B------:R-:W-:Y:S02]  /*0b90*/  SEL R48, RZ, 0x4, P4 ;  /* 0x00000004ff307807 */ /* 0x000fe40002000000 */
[C---:B------:R-:W-:Y:S02]  /*0ba0*/  IADD3 R4, R61.reuse, -0x9, RZ ;  /* 0xfffffff73d047810 */ /* 0x040fe40007ffe0ff */
[----:B------:R-:W-:-:S02]  /*0bb0*/  IADD3 R5, R61, -0xd, RZ ;  /* 0xfffffff33d057810 */ /* 0x000fc40007ffe0ff */
[----:B------:R-:W-:Y:S02]  /*0bc0*/  LEA R10, P4, R2, c[0x0][0x160], 0x2 ;  /* 0x00005800020a7a11 */ /* 0x000fe400078810ff */
[----:B------:R-:W-:Y:S02]  /*0bd0*/  SEL R51, RZ, 0x7fff8, P1 ;  /* 0x0007fff8ff337807 */ /* 0x000fe40000800000 */
[----:B------:R-:W-:Y:S01]  /*0be0*/  LEA R8, P1, R3, c[0x0][0x160], 0x2 ;  /* 0x0000580003087a11 */ /* 0x000fe200078210ff */
[----:B------:R1:W-:Y:S01]  /*0bf0*/  STL [R1+0xa58], R10 ;  /* 0x000a580a01007387 */ /* 0x0003e20000100800 */
[----:B------:R-:W-:Y:S02]  /*0c00*/  SEL R47, RZ, 0x7fff8, P3 ;  /* 0x0007fff8ff2f7807 */ /* 0x000fe40001800000 */
[----:B------:R-:W-:Y:S01]  /*0c10*/  SEL R53, RZ, 0x1fffe, P5 ;  /* 0x0001fffeff357807 */ /* 0x000fe20002800000 */
[----:B------:R-:W-:Y:S01]  /*0c20*/  STL [R1+0xa60], R8 ;  /* 0x000a600801007387 */ /* 0x000fe20000100800 */
[----:B------:R-:W-:-:S02]  /*0c30*/  ISETP.GE.U32.AND P3, PT, R4, 0x7fffffb8, PT ;  /* 0x7fffffb80400780c */ /* 0x000fc40003f66070 */
[----:B------:R-:W-:Y:S02]  /*0c40*/  ISETP.GE.U32.AND P5, PT, R5, 0x7fffffb4, PT ;  /* 0x7fffffb40500780c */ /* 0x000fe40003fa6070 */
[----:B------:R-:W-:Y:S01]  /*0c50*/  LEA.HI.X.SX32 R11, R2, c[0x0][0x164], 0x2, P4 ;  /* 0x00005900020b7a11 */ /* 0x000fe200020f16ff */
[----:B------:R-:W-:Y:S01]  /*0c60*/  IMAD.MOV.U32 R2, RZ, RZ, R10 ;  /* 0x000000ffff027224 */ /* 0x000fe200078e000a */
[C---:B------:R-:W-:Y:S02]  /*0c70*/  IADD3 R5, R61.reuse, -0x34, RZ ;  /* 0xffffffcc3d057810 */ /* 0x040fe40007ffe0ff */
[----:B------:R-:W-:Y:S01]  /*0c80*/  IADD3 R4, R61, -0x33, RZ ;  /* 0xffffffcd3d047810 */ /* 0x000fe20007ffe0ff */
[----:B------:R2:W-:Y:S01]  /*0c90*/  STL [R1+0xa54], R11 ;  /* 0x000a540b01007387 */ /* 0x0005e20000100800 */
[----:B------:R-:W-:Y:S01]  /*0ca0*/  LEA.HI.X.SX32 R9, R3, c[0x0][0x164], 0x2, P1 ;  /* 0x0000590003097a11 */ /* 0x000fe200008f16ff */
[----:B------:R-:W-:Y:S01]  /*0cb0*/  IMAD.MOV.U32 R3, RZ, RZ, R11 ;  /* 0x000000ffff037224 */ /* 0x000fe200078e000b */
[----:B------:R-:W-:-:S02]  /*0cc0*/  ISETP.GE.U32.AND P4, PT, R5, 0x7fffff8d, PT ;  /* 0x7fffff8d0500780c */ /* 0x000fc40003f86070 */
[----:B------:R-:W-:Y:S01]  /*0cd0*/  ISETP.GE.U32.AND P1, PT, R4, 0x7fffff8e, PT ;  /* 0x7fffff8e0400780c */ /* 0x000fe20003f26070 */
[----:B------:R-:W-:Y:S01]  /*0ce0*/  IMAD.MOV.U32 R4, RZ, RZ, R8 ;  /* 0x000000ffff047224 */ /* 0x000fe200078e0008 */
[----:B------:R-:W-:Y:S01]  /*0cf0*/  MOV R5, R9 ;  /* 0x0000000900057202 */ /* 0x000fe20000000f00 */
[----:B------:R3:W-:Y:S01]  /*0d00*/  STL [R1+0xa5c], R9 ;  /* 0x000a5c0901007387 */ /* 0x0007e20000100800 */
[----:B------:R-:W-:Y:S01]  /*0d10*/  IADD3 R6, R61, -0x32, RZ ;  /* 0xffffffce3d067810 */ /* 0x000fe20007ffe0ff */
[--C-:B------:R-:W-:Y:S01]  /*0d20*/  IMAD.WIDE R58, R7, 0x4, R2.reuse ;  /* 0x00000004073a7825 */ /* 0x100fe200078e0202 */
[----:B-1----:R-:W-:Y:S01]  /*0d30*/  SEL R10, RZ, 0x1fffe, P1 ;  /* 0x0001fffeff0a7807 */ /* 0x002fe20000800000 */
[----:B------:R1:W-:Y:S01]  /*0d40*/  LDGSTS.E [R54], [R2.64], !P6 ;  /* 0x0000000002367fae */ /* 0x0003e2000f121846 */
[----:B--2---:R-:W-:Y:S01]  /*0d50*/  IADD3 R11, R61, -0x3c, RZ ;  /* 0xffffffc43d0b7810 */ /* 0x004fe20007ffe0ff */
[----:B------:R-:W-:Y:S01]  /*0d60*/  IMAD.WIDE R192, R241, 0x4, R2 ;  /* 0x00000004f1c07825 */ /* 0x000fe200078e0202 */
[----:B------:R-:W-:Y:S01]  /*0d70*/  LOP3.LUT R42, R42, 0x3, RZ, 0xc0, !PT ;  /* 0x000000032a2a7812 */ /* 0x000fe200078ec0ff */
[----:B------:R1:W-:Y:S01]  /*0d80*/  LDGSTS.E [R54+0x200], [R4.64], !P6 ;  /* 0x0020000004367fae */ /* 0x0003e2000f121846 */
[----:B------:R-:W-:Y:S01]  /*0d90*/  ISETP.GE.U32.AND P6, PT, R6, 0x7fffff8f, PT ;  /* 0x7fffff8f0600780c */ /* 0x000fe20003fc6070 */
[----:B---3--:R-:W-:Y:S01]  /*0da0*/  IMAD.WIDE R8, R7, 0x4, R4 ;  /* 0x0000000407087825 */ /* 0x008fe200078e0204 */
[C---:B------:R-:W-:Y:S01]  /*0db0*/  IADD3 R6, R61.reuse, -0x31, RZ ;  /* 0xffffffcf3d067810 */ /* 0x040fe20007ffe0ff */
[----:B------:R2:W-:Y:S01]  /*0dc0*/  LDGSTS.E [R54+0x1000], [R58.64], !P2 ;  /* 0x010000003a367fae */ /* 0x0005e2000d121846 */
[----:B------:R-:W-:-:S02]  /*0dd0*/  IADD3 R7, R61, -0x38, RZ ;  /* 0xffffffc83d077810 */ /* 0x000fc40007ffe0ff */
[----:B------:R-:W-:Y:S01]  /*0de0*/  LOP3.LUT R46, R46, 0x3, RZ, 0xc0, !PT ;  /* 0x000000032e2e7812 */ /* 0x000fe200078ec0ff */
[----:B------:R3:W-:Y:S01]  /*0df0*/  LDGSTS.E [R54+0x1200], [R8.64], !P2 ;  /* 0x0120000008367fae */ /* 0x0007e2000d121846 */
[----:B------:R-:W-:Y:S02]  /*0e00*/  ISETP.GE.U32.AND P2, PT, R6, 0x7fffff90, PT ;  /* 0x7fffff900600780c */ /* 0x000fe40003f46070 */
[C---:B------:R-:W-:Y:S01]  /*0e10*/  IADD3 R6, R61.reuse, -0x37, RZ ;  /* 0xffffffc93d067810 */ /* 0x040fe20007ffe0ff */
[----:B------:R3:W-:Y:S01]  /*0e20*/  STL.64 [R1], R8 ;  /* 0x0000000801007387 */ /* 0x0007e20000100a00 */
[----:B------:R-:W-:Y:S02]  /*0e30*/  IADD3 R40, R42, R43, R40 ;  /* 0x0000002b2a287210 */ /* 0x000fe40007ffe028 */
[----:B------:R-:W-:Y:S01]  /*0e40*/  ISETP.GE.U32.AND P1, PT, R6, 0x7fffff8a, PT ;  /* 0x7fffff8a0600780c */ /* 0x000fe20003f26070 */
[----:B------:R-:W-:Y:S01]  /*0e50*/  STL.64 [R1+0x1290], R58 ;  /* 0x0012903a01007387 */ /* 0x000fe20000100a00 */
[----:B------:R-:W-:-:S02]  /*0e60*/  IADD3 R6, R61, -0x35, RZ ;  /* 0xffffffcb3d067810 */ /* 0x000fc40007ffe0ff */
[----:B------:R-:W-:Y:S02]  /*0e70*/  SEL R13, RZ, 0x1fffe, P1 ;  /* 0x0001fffeff0d7807 */ /* 0x000fe40000800000 */
[----:B------:R-:W-:Y:S02]  /*0e80*/  IADD3 R44, R46, R47, R44 ;  /* 0x0000002f2e2c7210 */ /* 0x000fe40007ffe02c */
[----:B------:R-:W-:Y:S02]  /*0e90*/  LOP3.LUT R41, R41, 0x3, RZ, 0xc0, !PT ;  /* 0x0000000329297812 */ /* 0x000fe400078ec0ff */
[----:B---3--:R-:W-:Y:S02]  /*0ea0*/  SEL R9, RZ, 0x1, P4 ;  /* 0x00000001ff097807 */ /* 0x008fe40002000000 */
[----:B------:R-:W-:Y:S02]  /*0eb0*/  ISETP.GE.U32.AND P4, PT, R7, 0x7fffff89, PT ;  /* 0x7fffff890700780c */ /* 0x000fe40003f86070 */
[----:B------:R-:W-:Y:S01]  /*0ec0*/  IADD3 R7, R61, -0x36, RZ ;  /* 0xffffffca3d077810 */ /* 0x000fe20007ffe0ff */
[----:B------:R-:W-:Y:S01]  /*0ed0*/  IMAD.IADD R9, R9, 0x1, R10 ;  /* 0x0000000109097824 */ /* 0x000fe200078e020a */
[----:B------:R-:W-:-:S02]  /*0ee0*/  SEL R8, RZ, 0x4, P6 ;  /* 0x00000004ff087807 */ /* 0x000fc40003000000 */
[----:B------:R-:W-:Y:S02]  /*0ef0*/  ISETP.GE.U32.AND P6, PT, R7, 0x7fffff8b, PT ;  /* 0x7fffff8b0700780c */ /* 0x000fe40003fc6070 */
[----:B------:R-:W-:Y:S02]  /*0f00*/  SEL R7, RZ, 0x7fff8, P2 ;  /* 0x0007fff8ff077807 */ /* 0x000fe40001000000 */
[----:B------:R-:W-:Y:S02]  /*0f10*/  ISETP.GE.U32.AND P2, PT, R6, 0x7fffff8c, PT ;  /* 0x7fffff8c0600780c */ /* 0x000fe40003f46070 */
[----:B------:R-:W-:Y:S02]  /*0f20*/  IADD3 R6, R61, -0x3b, RZ ;  /* 0xffffffc53d067810 */ /* 0x000fe40007ffe0ff */
[----:B------:R-:W-:Y:S02]  /*0f30*/  SEL R12, RZ, 0x1, P4 ;  /* 0x00000001ff0c7807 */ /* 0x000fe40002000000 */
[----:B------:R-:W-:-:S02]  /*0f40*/  ISETP.GE.U32.AND P4, PT, R11, 0x7fffff85, PT ;  /* 0x7fffff850b00780c */ /* 0x000fc40003f86070 */
[----:B------:R-:W-:Y:S01]  /*0f50*/  IADD3 R11, R61, -0x3a, RZ ;  /* 0xffffffc63d0b7810 */ /* 0x000fe20007ffe0ff */
[----:B------:R-:W-:Y:S01]  /*0f60*/  IMAD.IADD R12, R12, 0x1, R13 ;  /* 0x000000010c0c7824 */ /* 0x000fe200078e020d */
[----:B------:R-:W-:Y:S02]  /*0f70*/  ISETP.GE.U32.AND P1, PT, R6, 0x7fffff86, PT ;  /* 0x7fffff860600780c */ /* 0x000fe40003f26070 */
[----:B------:R-:W-:Y:S02]  /*0f80*/  SEL R6, RZ, 0x4, P6 ;  /* 0x00000004ff067807 */ /* 0x000fe40003000000 */
[----:B------:R-:W-:Y:S02]  /*0f90*/  ISETP.GE.U32.AND P6, PT, R11, 0x7fffff87, PT ;  /* 0x7fffff870b00780c */ /* 0x000fe40003fc6070 */
[----:B------:R-:W-:Y:S02]  /*0fa0*/  SEL R11, RZ, 0x7fff8, P2 ;  /* 0x0007fff8ff0b7807 */ /* 0x000fe40001000000 */
[----:B------:R-:W-:-:S02]  /*0fb0*/  ISETP.GE.U32.AND P2, PT, R15, 0x7fffff88, PT ;  /* 0x7fffff880f00780c */ /* 0x000fc40003f46070 */
[----:B------:R-:W-:Y:S02]  /*0fc0*/  IADD3 R15, R61, -0x40, RZ ;  /* 0xffffffc03d0f7810 */ /* 0x000fe40007ffe0ff */
[----:B------:R-:W-:Y:S02]  /*0fd0*/  SEL R16, RZ, 0x1, P4 ;  /* 0x00000001ff107807 */ /* 0x000fe40002000000 */
[----:B------:R-:W-:Y:S02]  /*0fe0*/  ISETP.GE.U32.AND P4, PT, R14, 0x7fffff82, PT ;  /* 0x7fffff820e00780c */ /* 0x000fe40003f86070 */
[----:B------:R-:W-:Y:S02]  /*0ff0*/  SEL R17, RZ, 0x1fffe, P1 ;  /* 0x0001fffeff117807 */ /* 0x000fe40000800000 */
[----:B------:R-:W-:Y:S02]  /*1000*/  SEL R14, RZ, 0x4, P6 ;  /* 0x00000004ff0e7807 */ /* 0x000fe40003000000 */
[----:B------:R-:W-:Y:S01]  /*1010*/  ISETP.GE.U32.AND P1, PT, R15, 0x7fffff81, PT ;  /* 0x7fffff810f00780c */ /* 0x000fe20003f26070 */
[----:B------:R-:W-:Y:S01]  /*1020*/  IMAD.IADD R16, R16, 0x1, R17 ;  /* 0x0000000110107824 */ /* 0x000fe200078e0211 */
[----:B------:R-:W-:-:S02]  /*1030*/  ISETP.GE.U32.AND P6, PT, R18, 0x7fffff83, PT ;  /* 0x7fffff831200780c */ /* 0x000fc40003fc6070 */
[----:B------:R-:W-:Y:S02]  /*1040*/  IADD3 R18, R61, -0x24, RZ ;  /* 0xffffffdc3d127810 */ /* 0x000fe40007ffe0ff */
[----:B------:R-:W-:Y:S02]  /*1050*/  SEL R15, RZ, 0x7fff8, P2 ;  /* 0x0007fff8ff0f7807 */ /* 0x000fe40001000000 */
[----:B------:R-:W-:Y:S02]  /*1060*/  ISETP.GE.U32.AND P2, PT, R19, 0x7fffff84, PT ;  /* 0x7fffff841300780c */ /* 0x000fe40003f46070 */
[----:B------:R-:W-:Y:S02]  /*1070*/  IADD3 R19, R61, -0x23, RZ ;  /* 0xffffffdd3d137810 */ /* 0x000fe40007ffe0ff */
[----:B------:R-:W-:Y:S02]  /*1080*/  SEL R21, RZ, 0x1fffe, P4 ;  /* 0x0001fffeff157807 */ /* 0x000fe40002000000 */
[----:B------:R-:W-:-:S02]  /*1090*/  ISETP.GE.U32.AND P4, PT, R18, 0x7fffff9d, PT ;  /* 0x7fffff9d1200780c */ /* 0x000fc40003f86070 */
[----:B------:R-:W-:Y:S02]  /*10a0*/  SEL R18, RZ, 0x4, P6 ;  /* 0x00000004ff127807 */ /* 0x000fe40003000000 */
[----:B------:R-:W-:Y:S02]  /*10b0*/  ISETP.GE.U32.AND P6, PT, R19, 0x7fffff9e, PT ;  /* 0x7fffff9e1300780c */ /* 0x000fe40003fc6070 */
[----:B------:R-:W-:Y:S02]  /*10c0*/  SEL R19, RZ, 0x7fff8, P2 ;  /* 0x0007fff8ff137807 */ /* 0x000fe40001000000 */
[----:B------:R-:W-:Y:S02]  /*10d0*/  ISETP.GE.U32.AND P2, PT, R22, 0x7fffff9f, PT ;  /* 0x7fffff9f1600780c */ /* 0x000fe40003f46070 */
[----:B------:R-:W-:Y:S02]  /*10e0*/  IADD3 R22, R61, -0x28, RZ ;  /* 0xffffffd83d167810 */ /* 0x000fe40007ffe0ff */
[----:B------:R-:W-:-:S02]  /*10f0*/  SEL R24, RZ, 0x1, P4 ;  /* 0x00000001ff187807 */ /* 0x000fc40002000000 */
[----:B------:R-:W-:Y:S02]  /*1100*/  ISETP.GE.U32.AND P4, PT, R23, 0x7fffffa0, PT ;  /* 0x7fffffa01700780c */ /* 0x000fe40003f86070 */
[----:B------:R-:W-:Y:S02]  /*1110*/  IADD3 R23, R61, -0x27, RZ ;  /* 0xffffffd93d177810 */ /* 0x000fe40007ffe0ff */
[----:B------:R-:W-:Y:S02]  /*1120*/  SEL R25, RZ, 0x1fffe, P6 ;  /* 0x0001fffeff197807 */ /* 0x000fe40003000000 */
[----:B------:R-:W-:Y:S02]  /*1130*/  ISETP.GE.U32.AND P6, PT, R22, 0x7fffff99, PT ;  /* 0x7fffff991600780c */ /* 0x000fe40003fc6070 */
[----:B------:R-:W-:Y:S01]  /*1140*/  SEL R22, RZ, 0x4, P2 ;  /* 0x00000004ff167807 */ /* 0x000fe20001000000 */
[----:B------:R-:W-:Y:S01]  /*1150*/  IMAD.IADD R24, R24, 0x1, R25 ;  /* 0x0000000118187824 */ /* 0x000fe200078e0219 */
[----:B------:R-:W-:-:S02]  /*1160*/  ISETP.GE.U32.AND P2, PT, R23, 0x7fffff9a, PT ;  /* 0x7fffff9a1700780c */ /* 0x000fc40003f46070 */
[----:B------:R-:W-:Y:S02]  /*1170*/  SEL R23, RZ, 0x7fff8, P4 ;  /* 0x0007fff8ff177807 */ /* 0x000fe40002000000 */
[----:B------:R-:W-:Y:S02]  /*1180*/  ISETP.GE.U32.AND P4, PT, R26, 0x7fffff9b, PT ;  /* 0x7fffff9b1a00780c */ /* 0x000fe40003f86070 */
[----:B------:R-:W-:Y:S02]  /*1190*/  IADD3 R26, R61, -0x2c, RZ ;  /* 0xffffffd43d1a7810 */ /* 0x000fe40007ffe0ff */
[----:B------:R-:W-:Y:S02]  /*11a0*/  SEL R28, RZ, 0x1, P6 ;  /* 0x00000001ff1c7807 */ /* 0x000fe40003000000 */
[----:B------:R-:W-:Y:S02]  /*11b0*/  ISETP.GE.U32.AND P6, PT, R27, 0x7fffff9c, PT ;  /* 0x7fffff9c1b00780c */ /* 0x000fe40003fc6070 */
[----:B------:R-:W-:-:S02]  /*11c0*/  IADD3 R27, R61, -0x2b, RZ ;  /* 0xffffffd53d1b7810 */ /* 0x000fc40007ffe0ff */
[----:B------:R-:W-:Y:S02]  /*11d0*/  SEL R29, RZ, 0x1fffe, P2 ;  /* 0x0001fffeff1d7807 */ /* 0x000fe40001000000 */
[----:B------:R-:W-:Y:S02]  /*11e0*/  ISETP.GE.U32.AND P2, PT, R26, 0x7fffff95, PT ;  /* 0x7fffff951a00780c */ /* 0x000fe40003f46070 */
[----:B------:R-:W-:Y:S01]  /*11f0*/  SEL R26, RZ, 0x4, P4 ;  /* 0x00000004ff1a7807 */ /* 0x000fe20002000000 */
[----:B------:R-:W-:Y:S01]  /*1200*/  IMAD.IADD R28, R28, 0x1, R29 ;  /* 0x000000011c1c7824 */ /* 0x000fe200078e021d */
[----:B------:R-:W-:Y:S02]  /*1210*/  ISETP.GE.U32.AND P4, PT, R27, 0x7fffff96, PT ;  /* 0x7fffff961b00780c */ /* 0x000fe40003f86070 */
[----:B------:R-:W-:Y:S02]  /*1220*/  SEL R27, RZ, 0x7fff8, P6 ;  /* 0x0007fff8ff1b7807 */ /* 0x000fe40003000000 */
[----:B------:R-:W-:-:S02]  /*1230*/  ISETP.GE.U32.AND P6, PT, R30, 0x7fffff97, PT ;  /* 0x7fffff971e00780c */ /* 0x000fc40003fc6070 */
[----:B------:R-:W-:Y:S02]  /*1240*/  IADD3 R30, R61, -0x30, RZ ;  /* 0xffffffd03d1e7810 */ /* 0x000fe40007ffe0ff */
[----:B------:R-:W-:Y:S02]  /*1250*/  SEL R32, RZ, 0x1, P2 ;  /* 0x00000001ff207807 */ /* 0x000fe40001000000 */
[----:B------:R-:W-:Y:S02]  /*1260*/  ISETP.GE.U32.AND P2, PT, R31, 0x7fffff98, PT ;  /* 0x7fffff981f00780c */ /* 0x000fe40003f46070 */
[----:B------:R-:W-:Y:S02]  /*1270*/  IADD3 R31, R61, -0x2f, RZ ;  /* 0xffffffd13d1f7810 */ /* 0x000fe40007ffe0ff */
[----:B------:R-:W-:Y:S02]  /*1280*/  SEL R33, RZ, 0x1fffe, P4 ;  /* 0x0001fffeff217807 */ /* 0x000fe40002000000 */
[----:B------:R-:W-:-:S02]  /*1290*/  ISETP.GE.U32.AND P4, PT, R30, 0x7fffff91, PT ;  /* 0x7fffff911e00780c */ /* 0x000fc40003f86070 */
[----:B------:R-:W-:Y:S01]  /*12a0*/  SEL R30, RZ, 0x4, P6 ;  /* 0x00000004ff1e7807 */ /* 0x000fe20003000000 */
[----:B------:R-:W-:Y:S01]  /*12b0*/  IMAD.IADD R32, R32, 0x1, R33 ;  /* 0x0000000120207824 */ /* 0x000fe200078e0221 */
        /* <DEDUP_REMOVED lines=14> */
[----:B------:R-:W-:Y:S02]  /*13a0*/  SEL R50, RZ, 0x1, P0 ;  /* 0x00000001ff327807 */ /* 0x000fe40000000000 */
[----:B------:R-:W-:Y:S02]  /*13b0*/  SEL R20, RZ, 0x1, P1 ;  /* 0x00000001ff147807 */ /* 0x000fe40000800000 */
[----:B------:R-:W-:Y:S01]  /*13c0*/  LOP3.LUT R12, R12, 0x3, RZ, 0xc0, !PT ;  /* 0x000000030c0c7812 */ /* 0x000fe200078ec0ff */
[----:B------:R-:W-:Y:S01]  /*13d0*/  IMAD.IADD R50, R50, 0x1, R53 ;  /* 0x0000000132327824 */ /* 0x000fe200078e0235 */
[----:B------:R-:W-:Y:S01]  /*13e0*/  LOP3.LUT R16, R16, 0x3, RZ, 0xc0, !PT ;  /* 0x0000000310107812 */ /* 0x000fe200078ec0ff */
[----:B------:R-:W-:Y:S01]  /*13f0*/  IMAD.IADD R20, R20, 0x1, R21 ;  /* 0x0000000114147824 */ /* 0x000fe200078e0215 */
[----:B------:R-:W-:-:S02]  /*1400*/  LOP3.LUT R9, R9, 0x3, RZ, 0xc0, !PT ;  /* 0x0000000309097812 */ /* 0x000fc400078ec0ff */
[----:B------:R-:W-:Y:S02]  /*1410*/  LOP3.LUT R50, R50, 0x3, RZ, 0xc0, !PT ;  /* 0x0000000332327812 */ /* 0x000fe400078ec0ff */
[----:B------:R-:W-:Y:S02]  /*1420*/  LOP3.LUT R20, R20, 0x3, RZ, 0xc0, !PT ;  /* 0x0000000314147812 */ /* 0x000fe400078ec0ff */
[----:B------:R-:W-:Y:S01]  /*1430*/  IADD3 R48, R50, R51, R48 ;  /* 0x0000003332307210 */ /* 0x000fe20007ffe030 */
[C---:B------:R-:W-:Y:S01]  /*1440*/  IMAD.WIDE R50, R249.reuse, 0x4, R2 ;  /* 0x00000004f9327825 */ /* 0x040fe200078e0202 */
[----:B------:R-:W-:Y:S02]  /*1450*/  IADD3 R11, R12, R11, R6 ;  /* 0x0000000b0c0b7210 */ /* 0x000fe40007ffe006 */
[----:B------:R-:W-:Y:S01]  /*1460*/  IADD3 R14, R16, R15, R14 ;  /* 0x0000000f100e7210 */ /* 0x000fe20007ffe00e */
[----:B------:R-:W-:Y:S01]  /*1470*/  IMAD.WIDE R248, R249, 0x4, R4 ;  /* 0x00000004f9f87825 */ /* 0x000fe200078e0204 */
[----:B------:R-:W-:-:S02]  /*1480*/  IADD3 R18, R20, R19, R18 ;  /* 0x0000001314127210 */ /* 0x000fc40007ffe012 */
[----:B------:R-:W-:Y:S01]  /*1490*/  LOP3.LUT R15, R48, 0xf, RZ, 0xc0, !PT ;  /* 0x0000000f300f7812 */ /* 0x000fe200078ec0ff */
[----:B------:R-:W-:Y:S01]  /*14a0*/  IMAD.SHL.U32 R10, R11, 0x100, RZ ;  /* 0x000001000b0a7824 */ /* 0x000fe200078e00ff */
[----:B------:R-:W-:Y:S02]  /*14b0*/  IADD3 R8, R9, R7, R8 ;  /* 0x0000000709087210 */ /* 0x000fe40007ffe008 */
[----:B------:R-:W-:Y:S01]  /*14c0*/  IABS R6, c[0x0][0x17c] ;  /* 0x00005f0000067a13 */ /* 0x000fe20000000000 */
[----:B------:R-:W-:Y:S01]  /*14d0*/  IMAD R15, R44, 0x10, R15 ;  /* 0x000000102c0f7824 */ /* 0x000fe200078e020f */
[----:B------:R-:W-:Y:S02]  /*14e0*/  SHF.L.U32 R13, R40, 0x8, RZ ;  /* 0x00000008280d7819 */ /* 0x000fe400000006ff */
[----:B------:R-:W-:Y:S01]  /*14f0*/  LOP3.LUT R9, R18, 0xf, RZ, 0xc0, !PT ;  /* 0x0000000f12097812 */ /* 0x000fe200078ec0ff */
[----:B------:R-:W3:Y:S01]  /*1500*/  I2F.RP R7, R6 ;  /* 0x0000000600077306 */ /* 0x000ee20000209400 */
[----:B------:R-:W-:-:S02]  /*1510*/  IADD3 R38, R41, R39, R38 ;  /* 0x0000002729267210 */ /* 0x000fc40007ffe026 */
[----:B------:R-:W-:Y:S01]  /*1520*/  LOP3.LUT R28, R28, 0x3, RZ, 0xc0, !PT ;  /* 0x000000031c1c7812 */ /* 0x000fe200078ec0ff */
[----:B------:R-:W-:Y:S01]  /*1530*/  IMAD R14, R14, 0x10, R9 ;  /* 0x000000100e0e7824 */ /* 0x000fe200078e0209 */
[----:B------:R-:W-:Y:S02]  /*1540*/  LOP3.LUT R36, R36, 0x3, RZ, 0xc0, !PT ;  /* 0x0000000324247812 */ /* 0x000fe400078ec0ff */
[----:B------:R-:W-:Y:S02]  /*1550*/  LOP3.LUT R13, R13, 0xf00, RZ, 0xe2, !PT ;  /* 0x00000f000d0d7812 */ /* 0x000fe400078ee2ff */
[----:B------:R-:W-:Y:S02]  /*1560*/  LOP3.LUT R9, R10, 0xf00, RZ, 0xe2, !PT ;  /* 0x00000f000a097812 */ /* 0x000fe400078ee2ff */
[----:B------:R-:W-:Y:S01]  /*1570*/  LOP3.LUT R32, R32, 0x3, RZ, 0xc0, !PT ;  /* 0x0000000320207812 */ /* 0x000fe200078ec0ff */
[----:B------:R-:W-:Y:S01]  /*1580*/  IMAD R13, R38, 0x1000, R13 ;  /* 0x00001000260d7824 */ /* 0x000fe200078e020d */
[----:B------:R-:W-:Y:S01]  /*1590*/  IADD3 R26, R28, R27, R26 ;  /* 0x0000001b1c1a7210 */ /* 0x000fe20007ffe01a */
[----:B------:R-:W-:Y:S01]  /*15a0*/  IMAD R8, R8, 0x1000, R9 ;  /* 0x0000100008087824 */ /* 0x000fe200078e0209 */
[----:B------:R-:W-:Y:S01]  /*15b0*/  IADD3 R34, R36, R35, R34 ;  /* 0x0000002324227210 */ /* 0x000fe20007ffe022 */
[----:B------:R-:W-:Y:S01]  /*15c0*/  IMAD.SHL.U32 R9, R241, 0x8, RZ ;  /* 0x00000008f1097824 */ /* 0x000fe200078e00ff */
[----:B------:R-:W-:Y:S01]  /*15d0*/  LOP3.LUT R10, R15, 0xff, RZ, 0xc0, !PT ;  /* 0x000000ff0f0a7812 */ /* 0x000fe200078ec0ff */
[----:B------:R-:W-:Y:S01]  /*15e0*/  IMAD.SHL.U32 R26, R26, 0x100, RZ ;  /* 0x000001001a1a7824 */ /* 0x000fe200078e00ff */
[----:B------:R-:W-:Y:S01]  /*15f0*/  IADD3 R30, R32, R31, R30 ;  /* 0x0000001f201e7210 */ /* 0x000fe20007ffe01e */
[----:B------:R-:W-:Y:S01]  /*1600*/  IMAD.WIDE R72, R9, 0x4, R2 ;  /* 0x0000000409487825 */ /* 0x000fe200078e0202 */
[----:B------:R-:W-:Y:S01]  /*1610*/  LOP3.LUT R11, R34, 0xf, RZ, 0xc0, !PT ;  /* 0x0000000f220b7812 */ /* 0x000fe200078ec0ff */
[----:B---3--:R-:W3:Y:S01]  /*1620*/  MUFU.RCP R7, R7 ;  /* 0x0000000700077308 */ /* 0x008ee20000001000 */
[----:B------:R-:W-:Y:S01]  /*1630*/  LOP3.LUT R24, R24, 0x3, RZ, 0xc0, !PT ;  /* 0x0000000318187812 */ /* 0x000fe200078ec0ff */
[----:B------:R-:W-:Y:S01]  /*1640*/  IMAD.IADD R10, R13, 0x1, R10 ;  /* 0x000000010d0a7824 */ /* 0x000fe200078e020a */
[----:B------:R1:W-:Y:S01]  /*1650*/  LDGSTS.E [R54+0x2000], [R72.64], !P3 ;  /* 0x0200000048367fae */ /* 0x0003e2000d921846 */
[----:B------:R-:W-:Y:S01]  /*1660*/  IMAD R30, R30, 0x10, R11 ;  /* 0x000000101e1e7824 */ /* 0x000fe200078e020b */
[----:B------:R-:W-:Y:S01]  /*1670*/  IADD3 R22, R24, R23, R22 ;  /* 0x0000001718167210 */ /* 0x000fe20007ffe016 */
[----:B------:R-:W-:Y:S01]  /*1680*/  IMAD.WIDE R56, R9, 0x4, R4 ;  /* 0x0000000409387825 */ /* 0x000fe200078e0204 */
[----:B------:R-:W-:-:S02]  /*1690*/  LOP3.LUT R11, R26, 0xf00, RZ, 0xe2, !PT ;  /* 0x00000f001a0b7812 */ /* 0x000fc400078ee2ff */
[----:B------:R-:W-:Y:S01]  /*16a0*/  LOP3.LUT R24, R10, 0xffff, RZ, 0xc0, !PT ;  /* 0x0000ffff0a187812 */ /* 0x000fe200078ec0ff */
[----:B------:R-:W-:Y:S01]  /*16b0*/  IMAD R9, R241, 0xc, RZ ;  /* 0x0000000cf1097824 */ /* 0x000fe200078e02ff */
[----:B------:R4:W-:Y:S01]  /*16c0*/  LDGSTS.E [R54+0x2200], [R56.64], !P3 ;  /* 0x0220000038367fae */ /* 0x0009e2000d921846 */
[----:B------:R-:W-:Y:S01]  /*16d0*/  IMAD R22, R22, 0x1000, R11 ;  /* 0x0000100016167824 */ /* 0x000fe200078e020b */
[----:B------:R-:W-:Y:S01]  /*16e0*/  SHF.R.U32.HI R10, RZ, 0xf, R24 ;  /* 0x0000000fff0a7819 */ /* 0x000fe20000011618 */
[C---:B------:R-:W-:Y:S01]  /*16f0*/  IMAD.WIDE R86, R9.reuse, 0x4, R2 ;  /* 0x0000000409567825 */ /* 0x040fe200078e0202 */
[----:B------:R-:W-:Y:S01]  /*1700*/  LOP3.LUT R11, R14, 0xff, RZ, 0xc0, !PT ;  /* 0x000000ff0e0b7812 */ /* 0x000fe200078ec0ff */
[----:B------:R-:W-:Y:S01]  /*1710*/  STL.64 [R1+0x20], R56 ;  /* 0x0000203801007387 */ /* 0x000fe20000100a00 */
[----:B------:R-:W-:Y:S01]  /*1720*/  LOP3.LUT P3, RZ, R10, 0x1, RZ, 0xc0, !PT ;  /* 0x000000010aff7812 */ /* 0x000fe2000786c0ff */
[----:B------:R-:W-:Y:S01]  /*1730*/  IMAD.WIDE R12, R9, 0x4, R4 ;  /* 0x00000004090c7825 */ /* 0x000fe200078e0204 */
[--C-:B------:R-:W-:Y:S01]  /*1740*/  SHF.R.U32.HI R9, RZ, 0xb, R24.reuse ;  /* 0x0000000bff097819 */ /* 0x100fe20000011618 */
[----:B------:R1:W-:Y:S01]  /*1750*/  LDGSTS.E [R54+0x3000], [R86.64], !P5 ;  /* 0x0300000056367fae */ /* 0x0003e2000e921846 */
[----:B---3--:R-:W-:Y:S01]  /*1760*/  IADD3 R7, R7, 0xffffffe, RZ ;  /* 0x0ffffffe07077810 */ /* 0x008fe20007ffe0ff */
[----:B------:R-:W-:Y:S01]  /*1770*/  IMAD.IADD R8, R8, 0x1, R11 ;  /* 0x0000000108087824 */ /* 0x000fe200078e020b */
[----:B------:R-:W-:Y:S01]  /*1780*/  SHF.R.U32.HI R10, RZ, 0x7, R24 ;  /* 0x00000007ff0a7819 */ /* 0x000fe20000011618 */
[----:B------:R-:W-:Y:S01]  /*1790*/  IMAD.SHL.U32 R11, R241, 0x10, RZ ;  /* 0x00000010f10b7824 */ /* 0x000fe200078e00ff */
[----:B------:R3:W-:Y:S01]  /*17a0*/  LDGSTS.E [R54+0x3200], [R12.64], !P5 ;  /* 0x032000000c367fae */ /* 0x0007e2000e921846 */
[----:B------:R-:W-:-:S02]  /*17b0*/  LOP3.LUT P5, RZ, R9, 0x1, RZ, 0xc0, !PT ;  /* 0x0000000109ff7812 */ /* 0x000fc400078ac0ff */
[C---:B------:R-:W-:Y:S01]  /*17c0*/  IMAD.WIDE R100, R11.reuse, 0x4, R2 ;  /* 0x000000040b647825 */ /* 0x040fe200078e0202 */
[----:B------:R-:W-:Y:S01]  /*17d0*/  STL.64 [R1+0x1298], R72 ;  /* 0x0012984801007387 */ /* 0x000fe20000100a00 */
[----:B------:R5:W1:Y:S01]  /*17e0*/  F2I.FTZ.U32.TRUNC.NTZ R9, R7 ;  /* 0x0000000700097305 */ /* 0x000a62000021f000 */
[----:B------:R-:W-:Y:S01]  /*17f0*/  LOP3.LUT R27, R54, 0x20, RZ, 0x3c, !PT ;  /* 0x00000020361b7812 */ /* 0x000fe200078e3cff */
[----:B------:R-:W-:Y:S01]  /*1800*/  IMAD.WIDE R14, R11, 0x4, R4 ;  /* 0x000000040b0e7825 */ /* 0x000fe200078e0204 */
[----:B------:R3:W-:Y:S03]  /*1810*/  STL.64 [R1+0x60], R12 ;  /* 0x0000600c01007387 */ /* 0x0007e60000100a00 */
[C---:B------:R-:W-:Y:S01]  /*1820*/  IMAD R11, R241.reuse, 0x14, RZ ;  /* 0x00000014f10b7824 */ /* 0x040fe200078e02ff */
[----:B------:R-:W-:Y:S01]  /*1830*/  STL.64 [R1+0x12a0], R86 ;  /* 0x0012a05601007387 */ /* 0x000fe20000100a00 */
[----:B-----5:R-:W-:-:S03]  /*1840*/  IMAD R7, R241, 0x18, RZ ;  /* 0x00000018f1077824 */ /* 0x020fc600078e02ff */
[----:B------:R5:W-:Y:S01]  /*1850*/  LDGSTS.E [R54+0x4000], [R100.64], P3 ;  /* 0x0400000064367fae */ /* 0x000be20009921846 */
[--C-:B------:R-:W-:Y:S01]  /*1860*/  IMAD.WIDE R116, R11, 0x4, R2.reuse ;  /* 0x000000040b747825 */ /* 0x100fe200078e0202 */
[----:B---3--:R-:W-:Y:S02]  /*1870*/  LOP3.LUT R13, R30, 0xff, RZ, 0xc0, !PT ;  /* 0x000000ff1e0d7812 */ /* 0x008fe400078ec0ff */
[----:B------:R3:W-:Y:S01]  /*1880*/  STL.64 [R1+0xb0], R14 ;  /* 0x0000b00e01007387 */ /* 0x0007e20000100a00 */
[----:B------:R-:W-:Y:S01]  /*1890*/  IMAD.WIDE R130, R7, 0x4, R2 ;  /* 0x0000000407827825 */ /* 0x000fe200078e0202 */
[----:B------:R-:W-:Y:S02]  /*18a0*/  IADD3 R13, R22, R13, RZ ;  /* 0x0000000d160d7210 */ /* 0x000fe40007ffe0ff */
[----:B------:R3:W-:Y:S01]  /*18b0*/  LDGSTS.E [R54+0x4200], [R14.64], P3 ;  /* 0x042000000e367fae */ /* 0x0007e20009921846 */
[----:B------:R-:W-:Y:S02]  /*18c0*/  LOP3.LUT P3, RZ, R10, 0x1, RZ, 0xc0, !PT ;  /* 0x000000010aff7812 */ /* 0x000fe4000786c0ff */
[----:B------:R-:W-:Y:S01]  /*18d0*/  PRMT R235, R8, 0x5410, R13 ;  /* 0x0000541008eb7816 */ /* 0x000fe2000000000d */
[----:B------:R5:W-:Y:S01]  /*18e0*/  LDGSTS.E [R54+0x5000], [R116.64], P5 ;  /* 0x0500000074367fae */ /* 0x000be2000a921846 */
[----:B------:R-:W-:Y:S01]  /*18f0*/  SHF.R.U32.HI R8, RZ, 0x3, R24 ;  /* 0x00000003ff087819 */ /* 0x000fe20000011618 */
[----:B-1----:R-:W-:-:S04]  /*1900*/  IMAD.MOV R13, RZ, RZ, -R9 ;  /* 0x000000ffff0d7224 */ /* 0x002fc800078e0a09 */
[----:B------:R-:W-:Y:S02]  /*1910*/  IMAD R13, R13, R6, RZ ;  /* 0x000000060d0d7224 */ /* 0x000fe400078e02ff */
[----:B---3--:R-:W-:-:S04]  /*1920*/  IMAD.WIDE R14, R11, 0x4, R4 ;  /* 0x000000040b0e7825 */ /* 0x008fc800078e0204 */
[----:B------:R-:W-:Y:S01]  /*1930*/  IMAD.WIDE R10, R7, 0x4, R4 ;  /* 0x00000004070a7825 */ /* 0x000fe200078e0204 */
[----:B------:R1:W-:Y:S01]  /*1940*/  LDGSTS.E [R54+0x5200], [R14.64], P5 ;  /* 0x052000000e367fae */ /* 0x0003e2000a921846 */
[----:B------:R-:W-:Y:S02]  /*1950*/  LOP3.LUT P5, RZ, R8, 0x1, RZ, 0xc0, !PT ;  /* 0x0000000108ff7812 */ /* 0x000fe400078ac0ff */
[----:B------:R-:W-:Y:S01]  /*1960*/  IMAD R7, R241, 0x1c, RZ ;  /* 0x0000001cf1077824 */ /* 0x000fe200078e02ff */
[----:B------:R-:W-:Y:S01]  /*1970*/  SHF.R.U64 R8, R235, 0x1f, RZ ;  /* 0x0000001feb087819 */ /* 0x000fe200000012ff */
[----:B------:R5:W-:Y:S02]  /*1980*/  LDGSTS.E [R54+0x6000], [R130.64], P3 ;  /* 0x0600000082367fae */ /* 0x000be40009921846 */
[----:B------:R-:W-:Y:S02]  /*1990*/  IMAD.WIDE R142, R7, 0x4, R2 ;  /* 0x00000004078e7825 */ /* 0x000fe400078e0202 */
[----:B------:R1:W-:Y:S04]  /*19a0*/  STL.64 [R1+0xd8], R14 ;  /* 0x0000d80e01007387 */ /* 0x0003e80000100a00 */
[----:B------:R3:W-:Y:S01]  /*19b0*/  LDGSTS.E [R54+0x6200], [R10.64], P3 ;  /* 0x062000000a367fae */ /* 0x0007e20009921846 */
[----:B------:R-:W-:Y:S01]  /*19c0*/  LOP3.LUT P3, RZ, R8, 0x1, RZ, 0xc0, !PT ;  /* 0x0000000108ff7812 */ /* 0x000fe2000786c0ff */
[----:B------:R-:W-:-:S02]  /*19d0*/  IMAD.MOV.U32 R8, RZ, RZ, RZ ;  /* 0x000000ffff087224 */ /* 0x000fc400078e00ff */
[----:B------:R3:W-:Y:S01]  /*19e0*/  STL.64 [R1+0xf0], R10 ;  /* 0x0000f00a01007387 */ /* 0x0007e20000100a00 */
[----:B-1----:R-:W-:-:S03]  /*19f0*/  IMAD.WIDE R14, R7, 0x4, R4 ;  /* 0x00000004070e7825 */ /* 0x002fc600078e0204 */
[----:B------:R5:W-:Y:S01]  /*1a00*/  LDGSTS.E [R54+0x7000], [R142.64], P5 ;  /* 0x070000008e367fae */ /* 0x000be2000a921846 */
[----:B------:R-:W-:-:S03]  /*1a10*/  IMAD.HI.U32 R7, R9, R13, R8 ;  /* 0x0000000d09077227 */ /* 0x000fc600078e0008 */
[----:B------:R1:W-:Y:S01]  /*1a20*/  LDGSTS.E [R54+0x7200], [R14.64], P5 ;  /* 0x072000000e367fae */ /* 0x0003e2000a921846 */
[C---:B------:R-:W-:Y:S02]  /*1a30*/  SHF.R.U64 R8, R235.reuse, 0x17, RZ ;  /* 0x00000017eb087819 */ /* 0x040fe400000012ff */
[----:B---3--:R-:W-:Y:S01]  /*1a40*/  SHF.R.U64 R10, R235, 0x1b, RZ ;  /* 0x0000001beb0a7819 */ /* 0x008fe200000012ff */
[C---:B------:R-:W-:Y:S01]  /*1a50*/  IMAD.SHL.U32 R11, R241.reuse, 0x20, RZ ;  /* 0x00000020f10b7824 */ /* 0x040fe200078e00ff */
[----:B------:R-:W-:Y:S01]  /*1a60*/  STL.64 [R1+0x108], R14 ;  /* 0x0001080e01007387 */ /* 0x000fe20000100a00 */
[----:B------:R-:W-:Y:S01]  /*1a70*/  IMAD R9, R241, 0x24, RZ ;  /* 0x00000024f1097824 */ /* 0x000fe200078e02ff */
[----:B------:R-:W-:Y:S01]  /*1a80*/  LOP3.LUT P5, RZ, R10, 0x1, RZ, 0xc0, !PT ;  /* 0x000000010aff7812 */ /* 0x000fe200078ac0ff */
[----:B------:R-:W-:Y:S01]  /*1a90*/  IMAD.WIDE R152, R11, 0x4, R2 ;  /* 0x000000040b987825 */ /* 0x000fe200078e0202 */
[----:B------:R-:W-:-:S03]  /*1aa0*/  SHF.R.U32.HI R10, RZ, 0x6, R60 ;  /* 0x00000006ff0a7819 */ /* 0x000fc6000001163c */
[----:B------:R-:W-:Y:S01]  /*1ab0*/  IMAD.WIDE R12, R11, 0x4, R4 ;  /* 0x000000040b0c7825 */ /* 0x000fe200078e0204 */
[----:B------:R5:W-:Y:S03]  /*1ac0*/  LDGSTS.E [R54+0x8000], [R152.64], P3 ;  /* 0x0800000098367fae */ /* 0x000be60009921846 */
[----:B------:R-:W-:Y:S01]  /*1ad0*/  IMAD.WIDE R164, R9, 0x4, R2 ;  /* 0x0000000409a47825 */ /* 0x000fe200078e0202 */
[----:B------:R3:W-:Y:S03]  /*1ae0*/  STL.64 [R1+0x120], R12 ;  /* 0x0001200c01007387 */ /* 0x0007e60000100a00 */
[----:B------:R-:W-:Y:S01]  /*1af0*/  IMAD R11, R241, 0x2c, RZ ;  /* 0x0000002cf10b7824 */ /* 0x000fe200078e02ff */
[----:B------:R3:W-:Y:S01]  /*1b00*/  LDGSTS.E [R54+0x8200], [R12.64], P3 ;  /* 0x082000000c367fae */ /* 0x0007e20009921846 */
[----:B------:R-:W-:-:S02]  /*1b10*/  LOP3.LUT P3, RZ, R8, 0x1, RZ, 0xc0, !PT ;  /* 0x0000000108ff7812 */ /* 0x000fc4000786c0ff */
[----:B------:R-:W-:Y:S01]  /*1b20*/  SGXT.U32 R8, R10, 0x1 ;  /* 0x000000010a08781a */ /* 0x000fe20000000000 */
[----:B------:R5:W-:Y:S01]  /*1b30*/  LDGSTS.E [R54+0x9000], [R164.64], P5 ;  /* 0x09000000a4367fae */ /* 0x000be2000a921846 */
[----:B------:R-:W-:Y:S01]  /*1b40*/  IMAD.WIDE R186, R11, 0x4, R2 ;  /* 0x000000040bba7825 */ /* 0x000fe200078e0202 */
[----:B------:R-:W-:Y:S02]  /*1b50*/  SHF.R.U64 R10, R235, 0x7, RZ ;  /* 0x00000007eb0a7819 */ /* 0x000fe400000012ff */
[----:B------:R-:W-:Y:S01]  /*1b60*/  LOP3.LUT R8, R0, R8, RZ, 0xfc, !PT ;  /* 0x0000000800087212 */ /* 0x000fe200078efcff */
[----:B---3--:R-:W-:Y:S01]  /*1b70*/  IMAD.WIDE R12, R9, 0x4, R4 ;  /* 0x00000004090c7825 */ /* 0x008fe200078e0204 */
[----:B------:R-:W-:Y:S02]  /*1b80*/  SHF.R.U64 R9, R235, 0x13, RZ ;  /* 0x00000013eb097819 */ /* 0x000fe400000012ff */
[----:B------:R-:W-:Y:S02]  /*1b90*/  IABS R231, R8 ;  /* 0x0000000800e77213 */ /* 0x000fe40000000000 */
[----:B------:R3:W-:Y:S01]  /*1ba0*/  LDGSTS.E [R54+0x9200], [R12.64], P5 ;  /* 0x092000000c367fae */ /* 0x0007e2000a921846 */
[----:B------:R-:W-:Y:S01]  /*1bb0*/  LOP3.LUT P5, RZ, R9, 0x1, RZ, 0xc0, !PT ;  /* 0x0000000109ff7812 */ /* 0x000fe200078ac0ff */
[----:B------:R-:W-:Y:S01]  /*1bc0*/  IMAD R9, R241, 0x28, RZ ;  /* 0x00000028f1097824 */ /* 0x000fe200078e02ff */
[C---:B------:R-:W-:Y:S01]  /*1bd0*/  LOP3.LUT R16, R8.reuse, 0x6, RZ, 0xfc, !PT ;  /* 0x0000000608107812 */ /* 0x040fe200078efcff */
[----:B------:R3:W-:Y:S01]  /*1be0*/  STL.64 [R1+0x138], R12 ;  /* 0x0001380c01007387 */ /* 0x0007e20000100a00 */
[C---:B------:R-:W-:Y:S01]  /*1bf0*/  LOP3.LUT R17, R8.reuse, 0xc, RZ, 0xfc, !PT ;  /* 0x0000000c08117812 */ /* 0x040fe200078efcff */
[C---:B------:R-:W-:Y:S01]  /*1c00*/  IMAD.WIDE R176, R9.reuse, 0x4, R2 ;  /* 0x0000000409b07825 */ /* 0x040fe200078e0202 */
[C---:B------:R-:W-:Y:S01]  /*1c10*/  LOP3.LUT R25, R8.reuse, 0x34, RZ, 0xfc, !PT ;  /* 0x0000003408197812 */ /* 0x040fe200078efcff */
[----:B------:R2:W-:Y:S01]  /*1c20*/  STL [R1+0xa38], R0 ;  /* 0x000a380001007387 */ /* 0x0005e20000100800 */
[----:B----4-:R-:W-:Y:S01]  /*1c30*/  IABS R56, R17 ;  /* 0x0000001100387213 */ /* 0x010fe20000000000 */
[--C-:B-1----:R-:W-:Y:S01]  /*1c40*/  IMAD.WIDE R14, R9, 0x4, R4.reuse ;  /* 0x00000004090e7825 */ /* 0x102fe200078e0204 */
[----:B------:R-:W-:Y:S01]  /*1c50*/  IABS R46, R25 ;  /* 0x00000019002e7213 */ /* 0x000fe20000000000 */
[----:B------:R5:W-:Y:S01]  /*1c60*/  LDGSTS.E [R54+0xa000], [R176.64], P3 ;  /* 0x0a000000b0367fae */ /* 0x000be20009921846 */
[C---:B------:R-:W-:Y:S01]  /*1c70*/  LOP3.LUT R26, R8.reuse, 0x36, RZ, 0xfc, !PT ;  /* 0x00000036081a7812 */ /* 0x040fe200078efcff */
[----:B------:R-:W-:Y:S01]  /*1c80*/  IMAD R9, R241, 0x30, RZ ;  /* 0x00000030f1097824 */ /* 0x000fe200078e02ff */
[----:B------:R-:W-:Y:S01]  /*1c90*/  LOP3.LUT R48, R8, 0x46, RZ, 0xfc, !PT ;  /* 0x0000004608307812 */ /* 0x000fe200078efcff */
[----:B------:R1:W-:Y:S01]  /*1ca0*/  LDGSTS.E [R54+0xa200], [R14.64], P3 ;  /* 0x0a2000000e367fae */ /* 0x0003e20009921846 */
[----:B---3--:R-:W-:Y:S01]  /*1cb0*/  IMAD.WIDE R12, R11, 0x4, R4 ;  /* 0x000000040b0c7825 */ /* 0x008fe200078e0204 */
[----:B--2---:R-:W-:-:S02]  /*1cc0*/  SHF.R.U64 R0, R235, 0xf, RZ ;  /* 0x0000000feb007819 */ /* 0x004fc400000012ff */
[----:B------:R1:W-:Y:S01]  /*1cd0*/  STL.64 [R1+0x150], R14 ;  /* 0x0001500e01007387 */ /* 0x0003e20000100a00 */
[--C-:B------:R-:W-:Y:S01]  /*1ce0*/  IMAD.WIDE R200, R9, 0x4, R2.reuse ;  /* 0x0000000409c87825 */ /* 0x100fe200078e0202 */
[----:B------:R-:W-:Y:S02]  /*1cf0*/  LOP3.LUT P3, RZ, R0, 0x1, RZ, 0xc0, !PT ;  /* 0x0000000100ff7812 */ /* 0x000fe4000786c0ff */
[----:B------:R5:W-:Y:S01]  /*1d00*/  LDGSTS.E [R54+0xb000], [R186.64], P5 ;  /* 0x0b000000ba367fae */ /* 0x000be2000a921846 */
[----:B------:R-:W-:Y:S01]  /*1d10*/  SHF.R.U64 R0, R235, 0xb, RZ ;  /* 0x0000000beb007819 */ /* 0x000fe200000012ff */
[----:B------:R-:W-:Y:S01]  /*1d20*/  IMAD R11, R241, 0x34, RZ ;  /* 0x00000034f10b7824 */ /* 0x000fe200078e02ff */
[C---:B------:R-:W-:Y:S01]  /*1d30*/  LOP3.LUT R237, R8.reuse, 0x4e, RZ, 0xfc, !PT ;  /* 0x0000004e08ed7812 */ /* 0x040fe200078efcff */
[----:B------:R2:W-:Y:S01]  /*1d40*/  STL.64 [R1+0x168], R12 ;  /* 0x0001680c01007387 */ /* 0x0005e20000100a00 */
[C---:B------:R-:W-:Y:S01]  /*1d50*/  LOP3.LUT R236, R8.reuse, 0x56, RZ, 0xfc, !PT ;  /* 0x0000005608ec7812 */ /* 0x040fe200078efcff */
[C---:B------:R-:W-:Y:S01]  /*1d60*/  IMAD.WIDE R210, R11.reuse, 0x4, R2 ;  /* 0x000000040bd27825 */ /* 0x040fe200078e0202 */
[----:B------:R-:W-:Y:S01]  /*1d70*/  LOP3.LUT R208, R8, 0xea, RZ, 0xfc, !PT ;  /* 0x000000ea08d07812 */ /* 0x000fe200078efcff */
[----:B------:R2:W-:Y:S01]  /*1d80*/  LDGSTS.E [R54+0xb200], [R12.64], P5 ;  /* 0x0b2000000c367fae */ /* 0x0005e2000a921846 */
[----:B------:R-:W-:Y:S01]  /*1d90*/  LOP3.LUT P5, RZ, R0, 0x1, RZ, 0xc0, !PT ;  /* 0x0000000100ff7812 */ /* 0x000fe200078ac0ff */
[----:B------:R-:W-:Y:S01]  /*1da0*/  IMAD.WIDE R20, R11, 0x4, R4 ;  /* 0x000000040b147825 */ /* 0x000fe200078e0204 */
[C---:B-1----:R-:W-:Y:S01]  /*1db0*/  LOP3.LUT R15, R8.reuse, 0x4, RZ, 0xfc, !PT ;  /* 0x00000004080f7812 */ /* 0x042fe200078efcff */
[----:B------:R5:W-:Y:S01]  /*1dc0*/  LDGSTS.E [R54+0xc000], [R200.64], P3 ;  /* 0x0c000000c8367fae */ /* 0x000be20009921846 */
[----:B------:R-:W-:Y:S01]  /*1dd0*/  LOP3.LUT R14, R8, 0x2, RZ, 0xfc, !PT ;  /* 0x00000002080e7812 */ /* 0x000fe200078efcff */
[----:B------:R-:W-:Y:S01]  /*1de0*/  IMAD.HI.U32 R0, R7, R231, RZ ;  /* 0x000000e707007227 */ /* 0x000fe200078e00ff */
[----:B------:R-:W-:-:S02]  /*1df0*/  IABS R57, R15 ;  /* 0x0000000f00397213 */ /* 0x000fc40000000000 */
[----:B------:R-:W-:Y:S01]  /*1e00*/  IABS R127, R14 ;  /* 0x0000000e007f7213 */ /* 0x000fe20000000000 */
[----:B------:R-:W-:Y:S01]  /*1e10*/  IMAD.MOV R0, RZ, RZ, -R0 ;  /* 0x000000ffff007224 */ /* 0x000fe200078e0a00 */
[C---:B------:R-:W-:Y:S01]  /*1e20*/  LOP3.LUT R209, R8.reuse, 0xec, RZ, 0xfc, !PT ;  /* 0x000000ec08d17812 */ /* 0x040fe200078efcff */
[----:B--2---:R-:W-:Y:S01]  /*1e30*/  IMAD.WIDE R12, R9, 0x4, R4 ;  /* 0x00000004090c7825 */ /* 0x004fe200078e0204 */
[C---:B------:R-:W-:Y:S02]  /*1e40*/  LOP3.LUT R232, R8.reuse, 0xf2, RZ, 0xfc, !PT ;  /* 0x000000f208e87812 */ /* 0x040fe400078efcff */
[----:B------:R-:W-:Y:S01]  /*1e50*/  LOP3.LUT R233, R8, 0xf4, RZ, 0xfc, !PT ;  /* 0x000000f408e97812 */ /* 0x000fe200078efcff */
[----:B------:R-:W-:Y:S01]  /*1e60*/  IMAD.HI.U32 R9, R7, R57, RZ ;  /* 0x0000003907097227 */ /* 0x000fe200078e00ff */
[----:B------:R1:W-:Y:S01]  /*1e70*/  LDGSTS.E [R54+0xc200], [R12.64], P3 ;  /* 0x0c2000000c367fae */ /* 0x0003e20009921846 */
[----:B------:R-:W-:Y:S02]  /*1e80*/  LOP3.LUT P3, RZ, R10, 0x1, RZ, 0xc0, !PT ;  /* 0x000000010aff7812 */ /* 0x000fe4000786c0ff */
[----:B------:R-:W-:Y:S01]  /*1e90*/  SHF.R.U64 R10, R235, 0x3, RZ ;  /* 0x00000003eb0a7819 */ /* 0x000fe200000012ff */
[----:B------:R1:W-:Y:S01]  /*1ea0*/  STL.64 [R1+0x180], R12 ;  /* 0x0001800c01007387 */ /* 0x0003e20000100a00 */
[----:B------:R-:W-:Y:S01]  /*1eb0*/  IMAD.MOV R9, RZ, RZ, -R9 ;  /* 0x000000ffff097224 */ /* 0x000fe200078e0a09 */
[----:B------:R-:W-:Y:S01]  /*1ec0*/  LOP3.LUT R234, R8, 0xf8, RZ, 0xfc, !PT ;  /* 0x000000f808ea7812 */ /* 0x000fe200078efcff */
[----:B------:R-:W-:Y:S01]  /*1ed0*/  IMAD R231, R6, R0, R231 ;  /* 0x0000000006e77224 */ /* 0x000fe200078e02e7 */
[----:B------:R5:W-:Y:S01]  /*1ee0*/  LDGSTS.E [R54+0xd000], [R210.64], P5 ;  /* 0x0d000000d2367fae */ /* 0x000be2000a921846 */
[----:B------:R-:W-:Y:S01]  /*1ef0*/  IMAD.HI.U32 R0, R7, R127, RZ ;  /* 0x0000007f07007227 */ /* 0x000fe200078e00ff */
[----:B------:R-:W-:-:S02]  /*1f00*/  LOP3.LUT R238, R8, 0xfa, RZ, 0xfc, !PT ;  /* 0x000000fa08ee7812 */ /* 0x000fc400078efcff */
[----:B------:R2:W-:Y:S01]  /*1f10*/  LDGSTS.E [R54+0xd200], [R20.64], P5 ;  /* 0x0d20000014367fae */ /* 0x0005e2000a921846 */
[C---:B------:R-:W-:Y:S01]  /*1f20*/  IMAD R57, R6.reuse, R9, R57 ;  /* 0x0000000906397224 */ /* 0x040fe200078e0239 */
[----:B------:R-:W-:Y:S01]  /*1f30*/  ISETP.GT.U32.AND P5, PT, R6, R231, PT ;  /* 0x000000e70600720c */ /* 0x000fe20003fa4070 */
[C---:B------:R-:W-:Y:S01]  /*1f40*/  IMAD R9, R241.reuse, 0x3c, RZ ;  /* 0x0000003cf1097824 */ /* 0x040fe200078e02ff */
[----:B------:R2:W-:Y:S01]  /*1f50*/  STL.64 [R1+0x1b0], R20 ;  /* 0x0001b01401007387 */ /* 0x0005e20000100a00 */
[----:B-1----:R-:W-:Y:S01]  /*1f60*/  IMAD R13, R241, 0x38, RZ ;  /* 0x00000038f10d7824 */ /* 0x002fe200078e02ff */
[----:B------:R-:W-:Y:S01]  /*1f70*/  LOP3.LUT R239, R8, 0xfc, RZ, 0xfc, !PT ;  /* 0x000000fc08ef7812 */ /* 0x000fe200078efcff */
[----:B------:R-:W-:Y:S02]  /*1f80*/  IMAD.MOV R0, RZ, RZ, -R0 ;  /* 0x000000ffff007224 */ /* 0x000fe400078e0a00 */
[----:B------:R-:W-:-:S04]  /*1f90*/  IMAD.WIDE R220, R13, 0x4, R2 ;  /* 0x000000040ddc7825 */ /* 0x000fc800078e0202 */
[----:B------:R-:W-:Y:S01]  /*1fa0*/  IMAD.WIDE R18, R13, 0x4, R4 ;  /* 0x000000040d127825 */ /* 0x000fe200078e0204 */
[----:B------:R1:W-:Y:S01]  /*1fb0*/  LDGSTS.E [R54+0xe000], [R220.64], P3 ;  /* 0x0e000000dc367fae */ /* 0x0003e20009921846 */
[----:B------:R-:W-:Y:S02]  /*1fc0*/  LOP3.LUT R13, R8, 0x8, RZ, 0xfc, !PT ;  /* 0x00000008080d7812 */ /* 0x000fe400078efcff */
[C---:B------:R-:W-:Y:S01]  /*1fd0*/  IMAD.WIDE R242, R9.reuse, 0x4, R2 ;  /* 0x0000000409f27825 */ /* 0x040fe200078e0202 */
[----:B------:R3:W-:Y:S01]  /*1fe0*/  LDGSTS.E [R54+0xe200], [R18.64], P3 ;  /* 0x0e20000012367fae */ /* 0x0007e20009921846 */
[----:B------:R-:W-:Y:S02]  /*1ff0*/  LOP3.LUT P3, RZ, R10, 0x1, RZ, 0xc0, !PT ;  /* 0x000000010aff7812 */ /* 0x000fe4000786c0ff */
[----:B------:R-:W-:Y:S01]  /*2000*/  IMAD.WIDE R22, R9, 0x4, R4 ;  /* 0x0000000409167825 */ /* 0x000fe200078e0204 */
[----:B------:R3:W-:Y:S01]  /*2010*/  STL.64 [R1+0x1c0], R18 ;  /* 0x0001c01201007387 */ /* 0x0007e20000100a00 */
[----:B------:R-:W-:-:S02]  /*2020*/  IABS R12, R13 ;  /* 0x0000000d000c7213 */ /* 0x000fc40000000000 */
[----:B------:R-:W-:Y:S01]  /*2030*/  IMAD R127, R6, R0, R127 ;  /* 0x00000000067f7224 */ /* 0x000fe200078e027f */
[----:B--2---:R-:W-:Y:S01]  /*2040*/  IABS R20, R16 ;  /* 0x0000001000147213 */ /* 0x004fe20000000000 */
[----:B------:R1:W-:Y:S01]  /*2050*/  STL.64 [R1+0x1288], R220 ;  /* 0x001288dc01007387 */ /* 0x0003e20000100a00 */
[----:B------:R-:W-:Y:S01]  /*2060*/  IMAD.HI.U32 R9, R7, R12, RZ ;  /* 0x0000000c07097227 */ /* 0x000fe200078e00ff */
[----:B------:R-:W-:Y:S02]  /*2070*/  IADD3 R10, R61, -0xe, RZ ;  /* 0xfffffff23d0a7810 */ /* 0x000fe40007ffe0ff */
[----:B------:R-:W-:Y:S01]  /*2080*/  STL.64 [R1+0x1d0], R22 ;  /* 0x0001d01601007387 */ /* 0x000fe20000100a00 */
[----:B------:R-:W-:Y:S01]  /*2090*/  IMAD.HI.U32 R0, R7, R20, RZ ;  /* 0x0000001407007227 */ /* 0x000fe200078e00ff */
[----:B------:R-:W-:Y:S02]  /*20a0*/  LOP3.LUT R21, R8, 0x20, RZ, 0xfc, !PT ;  /* 0x0000002008157812 */ /* 0x000fe400078efcff */
[----:B------:R5:W-:Y:S01]  /*20b0*/  LDGSTS.E [R54+0xf000], [R242.64], P3 ;  /* 0x0f000000f2367fae */ /* 0x000be20009921846 */
[----:B---3--:R-:W-:Y:S01]  /*20c0*/  IMAD.WIDE R18, R241, 0x4, R4 ;  /* 0x00000004f1127825 */ /* 0x008fe200078e0204 */
[----:B------:R-:W-:-:S02]  /*20d0*/  IABS R227, R21 ;  /* 0x0000001500e37213 */ /* 0x000fc40000000000 */
[----:B------:R2:W-:Y:S01]  /*20e0*/  LDGSTS.E [R54+0xf200], [R22.64], P3 ;  /* 0x0f20000016367fae */ /* 0x0005e20009921846 */
[C---:B------:R-:W-:Y:S01]  /*20f0*/  ISETP.GT.U32.AND P3, PT, R6.reuse, R127, PT ;  /* 0x0000007f0600720c */ /* 0x040fe20003f64070 */
[----:B------:R-:W-:Y:S02]  /*2100*/  IMAD.MOV R9, RZ, RZ, -R9 ;  /* 0x000000ffff097224 */ /* 0x000fe400078e0a09 */
[----:B------:R3:W-:Y:S01]  /*2110*/  LDGSTS.E [R27+0x400], [R192.64], !P6 ;  /* 0x00400000c01b7fae */ /* 0x0007e2000f121846 */
[----:B------:R-:W-:Y:S02]  /*2120*/  IMAD.MOV R11, RZ, RZ, -R0 ;  /* 0x000000ffff0b7224 */ /* 0x000fe400078e0a00 */
[C---:B------:R-:W-:Y:S01]  /*2130*/  IMAD R0, R6.reuse, R9, R12 ;  /* 0x0000000906007224 */ /* 0x040fe200078e020c */
[----:B------:R4:W-:Y:S01]  /*2140*/  LDGSTS.E [R27+0x600], [R18.64], !P6 ;  /* 0x00600000121b7fae */ /* 0x0009e2000f121846 */
[----:B------:R-:W-:Y:S01]  /*2150*/  ISETP.GT.U32.AND P6, PT, R6, R57, PT ;  /* 0x000000390600720c */ /* 0x000fe20003fc4070 */
[----:B------:R-:W-:Y:S01]  /*2160*/  IMAD R9, R241, 0x5, RZ ;  /* 0x00000005f1097824 */ /* 0x000fe200078e02ff */
[----:B------:R-:W-:Y:S01]  /*2170*/  LOP3.LUT R12, R8, 0xa, RZ, 0xfc, !PT ;  /* 0x0000000a080c7812 */ /* 0x000fe200078efcff */
[----:B------:R-:W-:Y:S01]  /*2180*/  IMAD R20, R6, R11, R20 ;  /* 0x0000000b06147224 */ /* 0x000fe200078e0214 */
[----:B------:R-:W-:Y:S01]  /*2190*/  STL.64 [R1+0x1280], R242 ;  /* 0x001280f201007387 */ /* 0x000fe20000100a00 */
[----:B------:R-:W-:Y:S01]  /*21a0*/  @!P3 IMAD.IADD R127, R127, 0x1, -R6 ;  /* 0x000000017f7fb824 */ /* 0x000fe200078e0a06 */
[----:B------:R-:W-:Y:S01]  /*21b0*/  IABS R126, R12 ;  /* 0x0000000c007e7213 */ /* 0x000fe20000000000 */
[----:B------:R-:W-:Y:S01]  /*21c0*/  IMAD R11, R241, 0x9, RZ ;  /* 0x00000009f10b7824 */ /* 0x000fe200078e02ff */
[----:B------:R4:W-:Y:S01]  /*21d0*/  STL.64 [R1+0x1e0], R18 ;  /* 0x0001e01201007387 */ /* 0x0009e20000100a00 */
[----:B------:R-:W-:Y:S01]  /*21e0*/  IMAD.WIDE R62, R9, 0x4, R2 ;  /* 0x00000004093e7825 */ /* 0x000fe200078e0202 */
[----:B------:R-:W-:-:S03]  /*21f0*/  ISETP.GE.AND P3, PT, R8, RZ, PT ;  /* 0x000000ff0800720c */ /* 0x000fc60003f66270 */
[----:B------:R-:W-:Y:S01]  /*2200*/  @!P6 IADD3 R57, R57, -R6, RZ ;  /* 0x800000063939e210 */ /* 0x000fe20007ffe0ff */
[----:B------:R-:W-:Y:S01]  /*2210*/  @!P5 IMAD.IADD R231, R231, 0x1, -R6 ;  /* 0x00000001e7e7d824 */ /* 0x000fe200078e0a06 */
[C---:B------:R-:W-:Y:S01]  /*2220*/  ISETP.GT.U32.AND P6, PT, R6.reuse, R127, PT ;  /* 0x0000007f0600720c */ /* 0x040fe20003fc4070 */
[----:B-1----:R-:W-:Y:S01]  /*2230*/  IMAD.WIDE R220, R9, 0x4, R4 ;  /* 0x0000000409dc7825 */ /* 0x002fe200078e0204 */
[----:B------:R3:W-:Y:S02]  /*2240*/  LDGSTS.E [R27+0x1400], [R62.64], !P2 ;  /* 0x014000003e1b7fae */ /* 0x0007e4000d121846 */
[C---:B------:R-:W-:Y:S01]  /*2250*/  ISETP.GT.U32.AND P5, PT, R6.reuse, R231, PT ;  /* 0x000000e70600720c */ /* 0x040fe20003fa4070 */
[C---:B------:R-:W-:Y:S01]  /*2260*/  IMAD.WIDE R76, R11.reuse, 0x4, R2 ;  /* 0x000000040b4c7825 */ /* 0x040fe200078e0202 */
[----:B------:R3:W-:Y:S01]  /*2270*/  LDGSTS.E [R27+0x1600], [R220.64], !P2 ;  /* 0x01600000dc1b7fae */ /* 0x0007e2000d121846 */
[C---:B------:R-:W-:Y:S02]  /*2280*/  ISETP.GT.U32.AND P2, PT, R6.reuse, R57, PT ;  /* 0x000000390600720c */ /* 0x040fe40003f44070 */
[----:B----4-:R-:W-:Y:S01]  /*2290*/  IMAD.WIDE R18, R11, 0x4, R4 ;  /* 0x000000040b127825 */ /* 0x010fe200078e0204 */
[----:B------:R3:W-:Y:S03]  /*22a0*/  LDGSTS.E [R27+0x2400], [R76.64], !P4 ;  /* 0x024000004c1b7fae */ /* 0x0007e6000e121846 */
[--C-:B------:R-:W-:Y:S01]  /*22b0*/  @!P6 IMAD.IADD R127, R127, 0x1, -R6.reuse ;  /* 0x000000017f7fe824 */ /* 0x100fe200078e0a06 */
[----:B------:R1:W-:Y:S01]  /*22c0*/  LDGSTS.E [R27+0x2600], [R18.64], !P4 ;  /* 0x02600000121b7fae */ /* 0x0003e2000e121846 */
[C---:B------:R-:W-:Y:S01]  /*22d0*/  ISETP.GT.U32.AND P4, PT, R6.reuse, R20, PT ;  /* 0x000000140600720c */ /* 0x040fe20003f84070 */
[----:B------:R-:W-:Y:S01]  /*22e0*/  IMAD.HI.U32 R9, R7, R126, RZ ;  /* 0x0000007e07097227 */ /* 0x000fe200078e00ff */
[----:B------:R-:W-:Y:S01]  /*22f0*/  ISETP.GT.U32.AND P6, PT, R6, R0, PT ;  /* 0x000000000600720c */ /* 0x000fe20003fc4070 */
[----:B------:R1:W-:Y:S02]  /*2300*/  STL.64 [R1+0x28], R18 ;  /* 0x0000281201007387 */ /* 0x0003e40000100a00 */
[--C-:B------:R-:W-:Y:S01]  /*2310*/  @!P5 IMAD.IADD R231, R231, 0x1, -R6.reuse ;  /* 0x00000001e7e7d824 */ /* 0x100fe200078e0a06 */
[----:B------:R-:W-:Y:S01]  /*2320*/  ISETP.GE.U32.AND P5, PT, R10, 0x7fffffb3, PT ;  /* 0x7fffffb30a00780c */ /* 0x000fe20003fa6070 */
[----:B------:R-:W-:Y:S01]  /*2330*/  @!P2 IMAD.IADD R57, R57, 0x1, -R6 ;  /* 0x000000013939a824 */ /* 0x000fe200078e0a06 */
[----:B------:R-:W-:Y:S01]  /*2340*/  ISETP.GE.AND P2, PT, R14, RZ, PT ;  /* 0x000000ff0e00720c */ /* 0x000fe20003f46270 */
[----:B------:R-:W-:Y:S01]  /*2350*/  IMAD R11, R241, 0xd, RZ ;  /* 0x0000000df10b7824 */ /* 0x000fe200078e02ff */
[----:B------:R-:W-:Y:S01]  /*2360*/  SHF.R.U32.HI R10, RZ, 0x2, R24 ;  /* 0x00000002ff0a7819 */ /* 0x000fe20000011618 */
[----:B------:R-:W-:Y:S01]  /*2370*/  IMAD.MOV R9, RZ, RZ, -R9 ;  /* 0x000000ffff097224 */ /* 0x000fe200078e0a09 */
[----:B------:R-:W-:Y:S01]  /*2380*/  LOP3.LUT R14, R8, 0x10, RZ, 0xfc, !PT ;  /* 0x00000010080e7812 */ /* 0x000fe200078efcff */
[----:B------:R-:W-:Y:S01]  /*2390*/  @!P4 IMAD.IADD R20, R20, 0x1, -R6 ;  /* 0x000000011414c824 */ /* 0x000fe200078e0a06 */
[----:B------:R-:W-:Y:S01]  /*23a0*/  ISETP.GE.AND P4, PT, R15, RZ, PT ;  /* 0x000000ff0f00720c */ /* 0x000fe20003f86270 */
[----:B------:R-:W-:Y:S01]  /*23b0*/  IMAD.WIDE R90, R11, 0x4, R2 ;  /* 0x000000040b5a7825 */ /* 0x000fe200078e0202 */
[----:B------:R-:W-:-:S02]  /*23c0*/  IABS R230, R14 ;  /* 0x0000000e00e67213 */ /* 0x000fc40000000000 */
[----:B------:R-:W-:Y:S01]  /*23d0*/  LOP3.LUT R15, R8, 0x1c, RZ, 0xfc, !PT ;  /* 0x0000001c080f7812 */ /* 0x000fe200078efcff */
[----:B------:R-:W-:Y:S01]  /*23e0*/  @!P6 IMAD.IADD R0, R0, 0x1, -R6 ;  /* 0x000000010000e824 */ /* 0x000fe200078e0a06 */
[----:B------:R3:W-:Y:S01]  /*23f0*/  LDGSTS.E [R27+0x3400], [R90.64], !P5 ;  /* 0x034000005a1b7fae */ /* 0x0007e2000e921846 */
[----:B-1----:R-:W-:Y:S01]  /*2400*/  IMAD.WIDE R18, R11, 0x4, R4 ;  /* 0x000000040b127825 */ /* 0x002fe200078e0204 */
[----:B------:R-:W-:Y:S02]  /*2410*/  IABS R52, R15 ;  /* 0x0000000f00347213 */ /* 0x000fe40000000000 */
[C---:B------:R-:W-:Y:S01]  /*2420*/  ISETP.GT.U32.AND P6, PT, R6.reuse, R0, PT ;  /* 0x000000000600720c */ /* 0x040fe20003fc4070 */
[----:B------:R-:W-:Y:S01]  /*2430*/  IMAD R126, R6, R9, R126 ;  /* 0x00000009067e7224 */ /* 0x000fe200078e027e */
[----:B------:R1:W-:Y:S01]  /*2440*/  LDGSTS.E [R27+0x3600], [R18.64], !P5 ;  /* 0x03600000121b7fae */ /* 0x0003e2000e921846 */
[----:B------:R-:W-:Y:S01]  /*2450*/  @!P3 IMAD.MOV R231, RZ, RZ, -R231 ;  /* 0x000000ffffe7b224 */ /* 0x000fe200078e0ae7 */
[----:B------:R-:W-:Y:S01]  /*2460*/  SHF.R.U32.HI R9, RZ, 0xe, R24 ;  /* 0x0000000eff097819 */ /* 0x000fe20000011618 */
[----:B------:R-:W-:Y:S01]  /*2470*/  @!P2 IMAD.MOV R127, RZ, RZ, -R127 ;  /* 0x000000ffff7fa224 */ /* 0x000fe200078e0a7f */
[----:B------:R-:W-:Y:S01]  /*2480*/  LOP3.LUT P3, RZ, R10, 0x1, RZ, 0xc0, !PT ;  /* 0x000000010aff7812 */ /* 0x000fe2000786c0ff */
[----:B------:R-:W-:Y:S01]  /*2490*/  IMAD.HI.U32 R10, R7, R56, RZ ;  /* 0x00000038070a7227 */ /* 0x000fe200078e00ff */
[C---:B------:R-:W-:Y:S01]  /*24a0*/  ISETP.GT.U32.AND P5, PT, R6.reuse, R20, PT ;  /* 0x000000140600720c */ /* 0x040fe20003fa4070 */
[----:B------:R1:W-:Y:S01]  /*24b0*/  STL.64 [R1+0x70], R18 ;  /* 0x0000701201007387 */ /* 0x0003e20000100a00 */
[----:B------:R-:W-:Y:S01]  /*24c0*/  ISETP.GT.U32.AND P2, PT, R6, R126, PT ;  /* 0x0000007e0600720c */ /* 0x000fe20003f44070 */
[----:B------:R-:W-:Y:S01]  /*24d0*/  @!P4 IMAD.MOV R57, RZ, RZ, -R57 ;  /* 0x000000ffff39c224 */ /* 0x000fe200078e0a39 */
[----:B------:R-:W-:Y:S01]  /*24e0*/  LOP3.LUT P4, RZ, R9, 0x1, RZ, 0xc0, !PT ;  /* 0x0000000109ff7812 */ /* 0x000fe2000788c0ff */
[----:B------:R-:W-:-:S02]  /*24f0*/  IMAD.MOV R11, RZ, RZ, -R10 ;  /* 0x000000ffff0b7224 */ /* 0x000fc400078e0a0a */
[----:B------:R-:W-:Y:S02]  /*2500*/  IMAD R9, R241, 0x11, RZ ;  /* 0x00000011f1097824 */ /* 0x000fe400078e02ff */
[----:B------:R-:W-:Y:S01]  /*2510*/  IMAD R56, R6, R11, R56 ;  /* 0x0000000b06387224 */ /* 0x000fe200078e0238 */
[----:B------:R-:W-:Y:S01]  /*2520*/  LOP3.LUT R11, R8, 0xe, RZ, 0xfc, !PT ;  /* 0x0000000e080b7812 */ /* 0x000fe200078efcff */
[----:B------:R-:W-:Y:S01]  /*2530*/  @!P6 IMAD.IADD R0, R0, 0x1, -R6 ;  /* 0x000000010000e824 */ /* 0x000fe200078e0a06 */
[----:B------:R-:W-:Y:S01]  /*2540*/  ISETP.GE.AND P6, PT, R16, RZ, PT ;  /* 0x000000ff1000720c */ /* 0x000fe20003fc6270 */
[C---:B------:R-:W-:Y:S01]  /*2550*/  IMAD.WIDE R106, R9.reuse, 0x4, R2 ;  /* 0x00000004096a7825 */ /* 0x040fe200078e0202 */
[----:B-1----:R-:W-:Y:S02]  /*2560*/  IABS R19, R11 ;  /* 0x0000000b00137213 */ /* 0x002fe40000000000 */
[----:B------:R-:W-:Y:S01]  /*2570*/  LOP3.LUT R16, R8, 0x14, RZ, 0xfc, !PT ;  /* 0x0000001408107812 */ /* 0x000fe200078efcff */
[----:B--2---:R-:W-:Y:S01]  /*2580*/  IMAD.WIDE R22, R9, 0x4, R4 ;  /* 0x0000000409167825 */ /* 0x004fe200078e0204 */
[----:B------:R3:W-:Y:S02]  /*2590*/  LDGSTS.E [R27+0x4400], [R106.64], P4 ;  /* 0x044000006a1b7fae */ /* 0x0007e4000a121846 */
[----:B------:R-:W-:Y:S01]  /*25a0*/  IABS R53, R16 ;  /* 0x0000001000357213 */ /* 0x000fe20000000000 */
[--C-:B------:R-:W-:Y:S01]  /*25b0*/  @!P5 IMAD.IADD R20, R20, 0x1, -R6.reuse ;  /* 0x000000011414d824 */ /* 0x100fe200078e0a06 */
[----:B------:R-:W-:Y:S01]  /*25c0*/  ISETP.GT.U32.AND P5, PT, R6, R56, PT ;  /* 0x000000380600720c */ /* 0x000fe20003fa4070 */
[----:B------:R-:W-:Y:S01]  /*25d0*/  @!P2 IMAD.IADD R126, R126, 0x1, -R6 ;  /* 0x000000017e7ea824 */ /* 0x000fe200078e0a06 */
[----:B------:R1:W-:Y:S01]  /*25e0*/  LDGSTS.E [R27+0x4600], [R22.64], P4 ;  /* 0x04600000161b7fae */ /* 0x0003e2000a121846 */
[----:B------:R-:W-:Y:S01]  /*25f0*/  IMAD.HI.U32 R9, R7, R19, RZ ;  /* 0x0000001307097227 */ /* 0x000fe200078e00ff */
[----:B------:R-:W-:-:S02]  /*2600*/  ISETP.GE.AND P2, PT, R13, RZ, PT ;  /* 0x000000ff0d00720c */ /* 0x000fc40003f46270 */
[----:B------:R-:W-:Y:S01]  /*2610*/  ISETP.GT.U32.AND P4, PT, R6, R126, PT ;  /* 0x0000007e0600720c */ /* 0x000fe20003f84070 */
[----:B------:R-:W-:Y:S01]  /*2620*/  IMAD.MOV R10, RZ, RZ, -R9 ;  /* 0x000000ffff0a7224 */ /* 0x000fe200078e0a09 */
[----:B------:R-:W-:Y:S01]  /*2630*/  LOP3.LUT R13, R8, 0x12, RZ, 0xfc, !PT ;  /* 0x00000012080d7812 */ /* 0x000fe200078efcff */
[----:B------:R-:W-:Y:S01]  /*2640*/  @!P6 IMAD.MOV R20, RZ, RZ, -R20 ;  /* 0x000000ffff14e224 */ /* 0x000fe200078e0a14 */
[----:B------:R-:W-:Y:S01]  /*2650*/  ISETP.GE.AND P6, PT, R12, RZ, PT ;  /* 0x000000ff0c00720c */ /* 0x000fe20003fc6270 */
[----:B------:R-:W-:Y:S01]  /*2660*/  IMAD.HI.U32 R9, R7, R230, RZ ;  /* 0x000000e607097227 */ /* 0x000fe200078e00ff */
[----:B------:R-:W-:Y:S01]  /*2670*/  IABS R123, R13 ;  /* 0x0000000d007b7213 */ /* 0x000fe20000000000 */
[----:B------:R1:W-:Y:S01]  /*2680*/  STL.64 [R1+0xb8], R22 ;  /* 0x0000b81601007387 */ /* 0x0003e20000100a00 */
[----:B------:R-:W-:Y:S01]  /*2690*/  @!P5 IADD3 R56, R56, -R6, RZ ;  /* 0x800000063838d210 */ /* 0x000fe20007ffe0ff */
[C---:B------:R-:W-:Y:S01]  /*26a0*/  IMAD R19, R6.reuse, R10, R19 ;  /* 0x0000000a06137224 */ /* 0x040fe200078e0213 */
[----:B------:R-:W-:Y:S01]  /*26b0*/  SHF.R.U32.HI R10, RZ, 0xa, R24 ;  /* 0x0000000aff0a7819 */ /* 0x000fe20000011618 */
[----:B------:R-:W-:Y:S01]  /*26c0*/  IMAD.MOV R9, RZ, RZ, -R9 ;  /* 0x000000ffff097224 */ /* 0x000fe200078e0a09 */
[----:B------:R-:W-:Y:S01]  /*26d0*/  ISETP.GT.U32.AND P5, PT, R6, R56, PT ;  /* 0x000000380600720c */ /* 0x000fe20003fa4070 */
[----:B------:R-:W-:Y:S01]  /*26e0*/  @!P4 IMAD.IADD R126, R126, 0x1, -R6 ;  /* 0x000000017e7ec824 */ /* 0x000fe200078e0a06 */
[C---:B------:R-:W-:Y:S01]  /*26f0*/  ISETP.GT.U32.AND P4, PT, R6.reuse, R19, PT ;  /* 0x000000130600720c */ /* 0x040fe20003f84070 */
[----:B------:R-:W-:Y:S01]  /*2700*/  @!P2 IMAD.MOV R0, RZ, RZ, -R0 ;  /* 0x000000ffff00a224 */ /* 0x000fe200078e0a00 */
[----:B------:R-:W-:Y:S01]  /*2710*/  ISETP.GE.AND P2, PT, R17, RZ, PT ;  /* 0x000000ff1100720c */ /* 0x000fe20003f46270 */
[----:B------:R-:W-:Y:S01]  /*2720*/  IMAD R230, R6, R9, R230 ;  /* 0x0000000906e67224 */ /* 0x000fe200078e02e6 */
[----:B------:R-:W-:Y:S01]  /*2730*/  SHF.R.U32.HI R9, RZ, 0x6, R24 ;  /* 0x00000006ff097819 */ /* 0x000fe20000011618 */
[----:B------:R-:W-:Y:S01]  /*2740*/  @!P6 IMAD.MOV R126, RZ, RZ, -R126 ;  /* 0x000000ffff7ee224 */ /* 0x000fe200078e0a7e */
[----:B------:R-:W-:-:S02]  /*2750*/  LOP3.LUT R12, R8, 0x16, RZ, 0xfc, !PT ;  /* 0x00000016080c7812 */ /* 0x000fc400078efcff */
[----:B------:R-:W-:Y:S02]  /*2760*/  ISETP.GT.U32.AND P6, PT, R6, R230, PT ;  /* 0x000000e60600720c */ /* 0x000fe40003fc4070 */
[----:B------:R-:W-:Y:S01]  /*2770*/  IABS R18, R12 ;  /* 0x0000000c00127213 */ /* 0x000fe20000000000 */
[--C-:B------:R-:W-:Y:S01]  /*2780*/  @!P5 IMAD.IADD R56, R56, 0x1, -R6.reuse ;  /* 0x000000013838d824 */ /* 0x100fe200078e0a06 */
[----:B------:R-:W-:Y:S01]  /*2790*/  LOP3.LUT P5, RZ, R10, 0x1, RZ, 0xc0, !PT ;  /* 0x000000010aff7812 */ /* 0x000fe200078ac0ff */
[----:B------:R-:W-:Y:S01]  /*27a0*/  @!P4 IMAD.IADD R19, R19, 0x1, -R6 ;  /* 0x000000011313c824 */ /* 0x000fe200078e0a06 */
[----:B------:R-:W-:Y:S01]  /*27b0*/  LOP3.LUT R17, R8, 0x18, RZ, 0xfc, !PT ;  /* 0x0000001808117812 */ /* 0x000fe200078efcff */
[----:B------:R-:W-:Y:S01]  /*27c0*/  @!P2 IMAD.MOV R56, RZ, RZ, -R56 ;  /* 0x000000ffff38a224 */ /* 0x000fe200078e0a38 */
[----:B------:R-:W-:Y:S01]  /*27d0*/  LOP3.LUT P2, RZ, R9, 0x1, RZ, 0xc0, !PT ;  /* 0x0000000109ff7812 */ /* 0x000fe2000784c0ff */
[----:B------:R-:W-:Y:S01]  /*27e0*/  IMAD R9, R241, 0x15, RZ ;  /* 0x00000015f1097824 */ /* 0x000fe200078e02ff */
[----:B------:R-:W-:-:S03]  /*27f0*/  ISETP.GT.U32.AND P4, PT, R6, R19, PT ;  /* 0x000000130600720c */ /* 0x000fc60003f84070 */
[----:B------:R-:W-:Y:S01]  /*2800*/  @!P6 IMAD.IADD R230, R230, 0x1, -R6 ;  /* 0x00000001e6e6e824 */ /* 0x000fe200078e0a06 */
[----:B------:R-:W-:Y:S01]  /*2810*/  ISETP.GE.AND P6, PT, R11, RZ, PT ;  /* 0x000000ff0b00720c */ /* 0x000fe20003fc6270 */
[----:B------:R-:W-:Y:S01]  /*2820*/  IMAD.WIDE R120, R9, 0x4, R2 ;  /* 0x0000000409787825 */ /* 0x000fe200078e0202 */
[----:B------:R-:W-:-:S03]  /*2830*/  SHF.R.U64 R11, R235, 0x1e, RZ ;  /* 0x0000001eeb0b7819 */ /* 0x000fc600000012ff */
[----:B-1----:R-:W-:Y:S01]  /*2840*/  IMAD.WIDE R22, R9, 0x4, R4 ;  /* 0x0000000409167825 */ /* 0x002fe200078e0204 */
[----:B------:R3:W-:Y:S03]  /*2850*/  LDGSTS.E [R27+0x5400], [R120.64], P5 ;  /* 0x05400000781b7fae */ /* 0x0007e6000a921846 */
[----:B------:R-:W-:Y:S01]  /*2860*/  IMAD.HI.U32 R9, R7, R123, RZ ;  /* 0x0000007b07097227 */ /* 0x000fe200078e00ff */
[----:B------:R1:W-:Y:S01]  /*2870*/  LDGSTS.E [R27+0x5600], [R22.64], P5 ;  /* 0x05600000161b7fae */ /* 0x0003e2000a921846 */
[----:B------:R-:W-:Y:S02]  /*2880*/  ISETP.GT.U32.AND P5, PT, R6, R230, PT ;  /* 0x000000e60600720c */ /* 0x000fe40003fa4070 */
[----:B------:R-:W-:Y:S01]  /*2890*/  IMAD.MOV R10, RZ, RZ, -R9 ;  /* 0x000000ffff0a7224 */ /* 0x000fe200078e0a09 */
[----:B------:R1:W-:Y:S01]  /*28a0*/  STL.64 [R1+0xe0], R22 ;  /* 0x0000e01601007387 */ /* 0x0003e20000100a00 */
[----:B------:R-:W-:Y:S01]  /*28b0*/  @!P4 IMAD.IADD R19, R19, 0x1, -R6 ;  /* 0x000000011313c824 */ /* 0x000fe200078e0a06 */
[----:B------:R-:W-:Y:S01]  /*28c0*/  ISETP.GE.AND P4, PT, R14, RZ, PT ;  /* 0x000000ff0e00720c */ /* 0x000fe20003f86270 */
[----:B------:R-:W-:Y:S01]  /*28d0*/  IMAD R123, R6, R10, R123 ;  /* 0x0000000a067b7224 */ /* 0x000fe200078e027b */
[----:B------:R-:W-:Y:S01]  /*28e0*/  LOP3.LUT R14, R8, 0x1a, RZ, 0xfc, !PT ;  /* 0x0000001a080e7812 */ /* 0x000fe200078efcff */
[----:B------:R-:W-:-:S02]  /*28f0*/  @!P6 IMAD.MOV R19, RZ, RZ, -R19 ;  /* 0x000000ffff13e224 */ /* 0x000fc400078e0a13 */
[----:B------:R-:W-:Y:S01]  /*2900*/  IMAD.HI.U32 R9, R7, R53, RZ ;  /* 0x0000003507097227 */ /* 0x000fe200078e00ff */
[----:B------:R-:W-:Y:S02]  /*2910*/  ISETP.GT.U32.AND P6, PT, R6, R123, PT ;  /* 0x0000007b0600720c */ /* 0x000fe40003fc4070 */
[----:B------:R-:W-:Y:S01]  /*2920*/  IABS R122, R14 ;  /* 0x0000000e007a7213 */ /* 0x000fe20000000000 */
[----:B------:R-:W-:Y:S01]  /*2930*/  @!P5 IMAD.IADD R230, R230, 0x1, -R6 ;  /* 0x00000001e6e6d824 */ /* 0x000fe200078e0a06 */
[----:B------:R-:W-:Y:S01]  /*2940*/  IADD3 R10, -R9, RZ, RZ ;  /* 0x000000ff090a7210 */ /* 0x000fe20007ffe1ff */
[----:B------:R-:W-:Y:S01]  /*2950*/  IMAD.HI.U32 R9, R7, R18, RZ ;  /* 0x0000001207097227 */ /* 0x000fe200078e00ff */
[----:B------:R-:W-:-:S03]  /*2960*/  LOP3.LUT P5, RZ, R11, 0x1, RZ, 0xc0, !PT ;  /* 0x000000010bff7812 */ /* 0x000fc600078ac0ff */
[C---:B------:R-:W-:Y:S01]  /*2970*/  IMAD R53, R6.reuse, R10, R53 ;  /* 0x0000000a06357224 */ /* 0x040fe200078e0235 */
[----:B------:R-:W-:Y:S01]  /*2980*/  IABS R10, R17 ;  /* 0x00000011000a7213 */ /* 0x000fe20000000000 */
[----:B------:R-:W-:Y:S02]  /*2990*/  @!P4 IMAD.MOV R230, RZ, RZ, -R230 ;  /* 0x000000ffffe6c224 */ /* 0x000fe400078e0ae6 */
[----:B------:R-:W-:Y:S01]  /*29a0*/  @!P6 IMAD.IADD R123, R123, 0x1, -R6 ;  /* 0x000000017b7be824 */ /* 0x000fe200078e0a06 */
[C---:B------:R-:W-:Y:S01]  /*29b0*/  ISETP.GT.U32.AND P4, PT, R6.reuse, R53, PT ;  /* 0x000000350600720c */ /* 0x040fe20003f84070 */
[----:B------:R-:W-:Y:S02]  /*29c0*/  IMAD.MOV R9, RZ, RZ, -R9 ;  /* 0x000000ffff097224 */ /* 0x000fe400078e0a09 */
[----:B------:R-:W-:Y:S01]  /*29d0*/  IMAD R11, R241, 0x19, RZ ;  /* 0x00000019f10b7824 */ /* 0x000fe200078e02ff */
[C---:B------:R-:W-:Y:S01]  /*29e0*/  ISETP.GT.U32.AND P6, PT, R6.reuse, R123, PT ;  /* 0x0000007b0600720c */ /* 0x040fe20003fc4070 */
[----:B------:R-:W-:-:S02]  /*29f0*/  IMAD R18, R6, R9, R18 ;  /* 0x0000000906127224 */ /* 0x000fc400078e0212 */
[----:B------:R-:W-:-:S04]  /*2a00*/  IMAD.WIDE R134, R11, 0x4, R2 ;  /* 0x000000040b867825 */ /* 0x000fc800078e0202 */
[----:B-1----:R-:W-:Y:S01]  /*2a10*/  IMAD.WIDE R22, R11, 0x4, R4 ;  /* 0x000000040b167825 */ /* 0x002fe200078e0204 */
[----:B------:R3:W-:Y:S03]  /*2a20*/  LDGSTS.E [R27+0x6400], [R134.64], P2 ;  /* 0x06400000861b7fae */ /* 0x0007e60009121846 */
[----:B------:R-:W-:Y:S01]  /*2a30*/  IMAD R9, R241, 0x1d, RZ ;  /* 0x0000001df1097824 */ /* 0x000fe200078e02ff */
[----:B------:R1:W-:Y:S01]  /*2a40*/  STL.64 [R1+0xf8], R22 ;  /* 0x0000f81601007387 */ /* 0x0003e20000100a00 */
[--C-:B------:R-:W-:Y:S01]  /*2a50*/  @!P6 IMAD.IADD R123, R123, 0x1, -R6.reuse ;  /* 0x000000017b7be824 */ /* 0x100fe200078e0a06 */
[----:B------:R-:W-:Y:S01]  /*2a60*/  ISETP.GT.U32.AND P6, PT, R6, R18, PT ;  /* 0x000000120600720c */ /* 0x000fe20003fc4070 */
[----:B------:R-:W-:Y:S01]  /*2a70*/  @!P4 IMAD.IADD R53, R53, 0x1, -R6 ;  /* 0x000000013535c824 */ /* 0x000fe200078e0a06 */
[----:B------:R1:W-:Y:S01]  /*2a80*/  LDGSTS.E [R27+0x6600], [R22.64], P2 ;  /* 0x06600000161b7fae */ /* 0x0003e20009121846 */
[----:B------:R-:W-:Y:S01]  /*2a90*/  IMAD.WIDE R144, R9, 0x4, R2 ;  /* 0x0000000409907825 */ /* 0x000fe200078e0202 */
[----:B------:R-:W-:-:S02]  /*2aa0*/  ISETP.GE.AND P2, PT, R13, RZ, PT ;  /* 0x000000ff0d00720c */ /* 0x000fc40003f46270 */
[----:B------:R-:W-:Y:S01]  /*2ab0*/  ISETP.GT.U32.AND P4, PT, R6, R53, PT ;  /* 0x000000350600720c */ /* 0x000fe20003f84070 */
[----:B------:R-:W-:Y:S01]  /*2ac0*/  IMAD.HI.U32 R11, R7, R52, RZ ;  /* 0x00000034070b7227 */ /* 0x000fe200078e00ff */
[----:B------:R3:W-:Y:S04]  /*2ad0*/  LDGSTS.E [R27+0x7400], [R144.64], P3 ;  /* 0x07400000901b7fae */ /* 0x0007e80009921846 */
[----:B------:R-:W-:Y:S01]  /*2ae0*/  IADD3 R11, -R11, RZ, RZ ;  /* 0x000000ff0b0b7210 */ /* 0x000fe20007ffe1ff */
[----:B------:R-:W-:Y:S02]  /*2af0*/  @!P6 IMAD.IADD R18, R18, 0x1, -R6 ;  /* 0x000000011212e824 */ /* 0x000fe400078e0a06 */
[----:B-1----:R-:W-:-:S03]  /*2b00*/  IMAD.WIDE R22, R9, 0x4, R4 ;  /* 0x0000000409167825 */ /* 0x002fc600078e0204 */
[----:B------:R-:W-:Y:S01]  /*2b10*/  ISETP.GT.U32.AND P6, PT, R6, R18, PT ;  /* 0x000000120600720c */ /* 0x000fe20003fc4070 */
[C---:B------:R-:W-:Y:S01]  /*2b20*/  IMAD.HI.U32 R9, R7.reuse, R10, RZ ;  /* 0x0000000a07097227 */ /* 0x040fe200078e00ff */
[----:B------:R1:W-:Y:S01]  /*2b30*/  LDGSTS.E [R27+0x7600], [R22.64], P3 ;  /* 0x07600000161b7fae */ /* 0x0003e20009921846 */
[----:B------:R-:W-:Y:S02]  /*2b40*/  ISETP.GE.AND P3, PT, R16, RZ, PT ;  /* 0x000000ff1000720c */ /* 0x000fe40003f66270 */
[----:B------:R-:W-:Y:S01]  /*2b50*/  IMAD.MOV R9, RZ, RZ, -R9 ;  /* 0x000000ffff097224 */ /* 0x000fe200078e0a09 */
[----:B------:R1:W-:Y:S01]  /*2b60*/  STL.64 [R1+0x110], R22 ;  /* 0x0001101601007387 */ /* 0x0003e20000100a00 */
[----:B------:R-:W-:Y:S01]  /*2b70*/  @!P2 IMAD.MOV R123, RZ, RZ, -R123 ;  /* 0x000000ffff7ba224 */ /* 0x000fe200078e0a7b */
[----:B------:R-:W-:Y:S01]  /*2b80*/  ISETP.GE.AND P2, PT, R12, RZ, PT ;  /* 0x000000ff0c00720c */ /* 0x000fe20003f46270 */
[----:B------:R-:W-:Y:S01]  /*2b90*/  IMAD R9, R6, R9, R10 ;  /* 0x0000000906097224 */ /* 0x000fe200078e020a */
[----:B------:R-:W-:Y:S01]  /*2ba0*/  LOP3.LUT R12, R8, 0x1e, RZ, 0xfc, !PT ;  /* 0x0000001e080c7812 */ /* 0x000fe200078efcff */
[----:B------:R-:W-:-:S04]  /*2bb0*/  IMAD.HI.U32 R10, R7, R122, RZ ;  /* 0x0000007a070a7227 */ /* 0x000fc800078e00ff */
[----:B------:R-:W-:Y:S01]  /*2bc0*/  @!P4 IMAD.IADD R53, R53, 0x1, -R6 ;  /* 0x000000013535c824 */ /* 0x000fe200078e0a06 */
[----:B------:R-:W-:Y:S01]  /*2bd0*/  ISETP.GT.U32.AND P4, PT, R6, R9, PT ;  /* 0x000000090600720c */ /* 0x000fe20003f84070 */
[----:B------:R-:W-:Y:S01]  /*2be0*/  IMAD.MOV R13, RZ, RZ, -R10 ;  /* 0x000000ffff0d7224 */ /* 0x000fe200078e0a0a */
[----:B-1----:R-:W-:Y:S01]  /*2bf0*/  LOP3.LUT R22, R8, 0x22, RZ, 0xfc, !PT ;  /* 0x0000002208167812 */ /* 0x002fe200078efcff */
[----:B------:R-:W-:Y:S01]  /*2c00*/  @!P3 IMAD.MOV R53, RZ, RZ, -R53 ;  /* 0x000000ffff35b224 */ /* 0x000fe200078e0a35 */
[----:B------:R-:W-:Y:S01]  /*2c10*/  ISETP.GE.AND P3, PT, R17, RZ, PT ;  /* 0x000000ff1100720c */ /* 0x000fe20003f66270 */
[----:B------:R-:W-:Y:S01]  /*2c20*/  IMAD R122, R6, R13, R122 ;  /* 0x0000000d067a7224 */ /* 0x000fe200078e027a */
[----:B------:R-:W-:Y:S01]  /*2c30*/  IABS R17, R12 ;  /* 0x0000000c00117213 */ /* 0x000fe20000000000 */
[----:B------:R-:W-:Y:S01]  /*2c40*/  @!P6 IMAD.IADD R18, R18, 0x1, -R6 ;  /* 0x000000011212e824 */ /* 0x000fe200078e0a06 */
[----:B------:R-:W-:Y:S01]  /*2c50*/  IABS R119, R22 ;  /* 0x0000001600777213 */ /* 0x000fe20000000000 */
[C---:B------:R-:W-:Y:S01]  /*2c60*/  IMAD R52, R6.reuse, R11, R52 ;  /* 0x0000000b06347224 */ /* 0x040fe200078e0234 */
[----:B------:R-:W-:Y:S01]  /*2c70*/  ISETP.GT.U32.AND P6, PT, R6, R122, PT ;  /* 0x0000007a0600720c */ /* 0x000fe20003fc4070 */
[----:B------:R-:W-:Y:S01]  /*2c80*/  IMAD.HI.U32 R10, R7, R17, RZ ;  /* 0x00000011070a7227 */ /* 0x000fe200078e00ff */
[----:B------:R-:W-:-:S03]  /*2c90*/  LOP3.LUT R23, R8, 0x2a, RZ, 0xfc, !PT ;  /* 0x0000002a08177812 */ /* 0x000fc600078efcff */
[----:B------:R-:W-:Y:S01]  /*2ca0*/  IMAD.MOV R10, RZ, RZ, -R10 ;  /* 0x000000ffff0a7224 */ /* 0x000fe200078e0a0a */
[----:B------:R-:W-:Y:S01]  /*2cb0*/  IABS R118, R23 ;  /* 0x0000001700767213 */ /* 0x000fe20000000000 */
[----:B------:R-:W-:Y:S01]  /*2cc0*/  @!P2 IMAD.MOV R18, RZ, RZ, -R18 ;  /* 0x000000ffff12a224 */ /* 0x000fe200078e0a12 */
[C---:B------:R-:W-:Y:S01]  /*2cd0*/  ISETP.GT.U32.AND P2, PT, R6.reuse, R52, PT ;  /* 0x000000340600720c */ /* 0x040fe20003f44070 */
[----:B------:R-:W-:Y:S02]  /*2ce0*/  IMAD R17, R6, R10, R17 ;  /* 0x0000000a06117224 */ /* 0x000fe400078e0211 */
[--C-:B------:R-:W-:Y:S02]  /*2cf0*/  @!P4 IMAD.IADD R9, R9, 0x1, -R6.reuse ;  /* 0x000000010909c824 */ /* 0x100fe400078e0a06 */
[----:B------:R-:W-:Y:S01]  /*2d00*/  @!P6 IMAD.IADD R122, R122, 0x1, -R6 ;  /* 0x000000017a7ae824 */ /* 0x000fe200078e0a06 */
[C---:B------:R-:W-:Y:S01]  /*2d10*/  ISETP.GT.U32.AND P6, PT, R6.reuse, R17, PT ;  /* 0x000000110600720c */ /* 0x040fe20003fc4070 */
[----:B------:R-:W-:Y:S01]  /*2d20*/  IMAD R13, R241, 0x21, RZ ;  /* 0x00000021f10d7824 */ /* 0x000fe200078e02ff */
[----:B------:R-:W-:Y:S01]  /*2d30*/  ISETP.GT.U32.AND P4, PT, R6, R9, PT ;  /* 0x000000090600720c */ /* 0x000fe20003f84070 */
[----:B------:R-:W-:-:S04]  /*2d40*/  IMAD.HI.U32 R10, R7, R227, RZ ;  /* 0x000000e3070a7227 */ /* 0x000fc800078e00ff */
[----:B------:R-:W-:Y:S01]  /*2d50*/  @!P2 IMAD.IADD R52, R52, 0x1, -R6 ;  /* 0x000000013434a824 */ /* 0x000fe200078e0a06 */
[----:B------:R-:W-:Y:S01]  /*2d60*/  ISETP.GT.U32.AND P2, PT, R6, R122, PT ;  /* 0x0000007a0600720c */ /* 0x000fe20003f44070 */
[----:B------:R-:W-:-:S04]  /*2d70*/  IMAD.WIDE R156, R13, 0x4, R2 ;  /* 0x000000040d9c7825 */ /* 0x000fc800078e0202 */
[--C-:B------:R-:W-:Y:S01]  /*2d80*/  @!P6 IMAD.IADD R17, R17, 0x1, -R6.reuse ;  /* 0x000000011111e824 */ /* 0x100fe200078e0a06 */
[----:B------:R-:W-:Y:S01]  /*2d90*/  ISETP.GT.U32.AND P6, PT, R6, R52, PT ;  /* 0x000000340600720c */ /* 0x000fe20003fc4070 */
[----:B------:R-:W-:Y:S01]  /*2da0*/  @!P4 IMAD.IADD R9, R9, 0x1, -R6 ;  /* 0x000000010909c824 */ /* 0x000fe200078e0a06 */
[----:B------:R-:W-:Y:S01]  /*2db0*/  ISETP.GE.AND P4, PT, R14, RZ, PT ;  /* 0x000000ff0e00720c */ /* 0x000fe20003f86270 */
[----:B------:R-:W-:Y:S01]  /*2dc0*/  IMAD.WIDE R28, R13, 0x4, R4 ;  /* 0x000000040d1c7825 */ /* 0x000fe200078e0204 */
[----:B------:R-:W-:Y:S01]  /*2dd0*/  LOP3.LUT R14, R8, 0x24, RZ, 0xfc, !PT ;  /* 0x00000024080e7812 */ /* 0x000fe200078efcff */
[----:B------:R3:W-:Y:S01]  /*2de0*/  LDGSTS.E [R27+0x8400], [R156.64], P5 ;  /* 0x084000009c1b7fae */ /* 0x0007e2000a921846 */
[----:B------:R-:W-:Y:S01]  /*2df0*/  @!P3 IADD3 R9, -R9, RZ, RZ ;  /* 0x000000ff0909b210 */ /* 0x000fe20007ffe1ff */
[----:B------:R-:W-:Y:S01]  /*2e00*/  IMAD.MOV R10, RZ, RZ, -R10 ;  /* 0x000000ffff0a7224 */ /* 0x000fe200078e0a0a */
[----:B------:R-:W-:Y:S01]  /*2e10*/  IABS R49, R14 ;  /* 0x0000000e00317213 */ /* 0x000fe20000000000 */
[----:B------:R1:W-:Y:S01]  /*2e20*/  LDGSTS.E [R27+0x8600], [R28.64], P5 ;  /* 0x086000001c1b7fae */ /* 0x0003e2000a921846 */
[C---:B------:R-:W-:Y:S01]  /*2e30*/  ISETP.GT.U32.AND P5, PT, R6.reuse, R17, PT ;  /* 0x000000110600720c */ /* 0x040fe20003fa4070 */
[----:B------:R-:W-:-:S02]  /*2e40*/  IMAD R227, R6, R10, R227 ;  /* 0x0000000a06e37224 */ /* 0x000fc400078e02e3 */
[--C-:B------:R-:W-:Y:S01]  /*2e50*/  @!P6 IMAD.IADD R52, R52, 0x1, -R6.reuse ;  /* 0x000000013434e824 */ /* 0x100fe200078e0a06 */
[----:B------:R-:W-:Y:S01]  /*2e60*/  ISETP.GE.AND P6, PT, R15, RZ, PT ;  /* 0x000000ff0f00720c */ /* 0x000fe20003fc6270 */
[----:B------:R-:W-:Y:S01]  /*2e70*/  IMAD.HI.U32 R10, R7, R49, RZ ;  /* 0x00000031070a7227 */ /* 0x000fe200078e00ff */
[----:B------:R-:W-:Y:S01]  /*2e80*/  LOP3.LUT R15, R8, 0x28, RZ, 0xfc, !PT ;  /* 0x00000028080f7812 */ /* 0x000fe200078efcff */
[----:B------:R1:W-:Y:S02]  /*2e90*/  STL.64 [R1+0x128], R28 ;  /* 0x0001281c01007387 */ /* 0x0003e40000100a00 */
[----:B------:R-:W-:Y:S01]  /*2ea0*/  @!P2 IMAD.IADD R122, R122, 0x1, -R6 ;  /* 0x000000017a7aa824 */ /* 0x000fe200078e0a06 */
[----:B------:R-:W-:Y:S01]  /*2eb0*/  ISETP.GT.U32.AND P2, PT, R6, R227, PT ;  /* 0x000000e30600720c */ /* 0x000fe20003f44070 */
[----:B------:R-:W-:Y:S01]  /*2ec0*/  IMAD.MOV R10, RZ, RZ, -R10 ;  /* 0x000000ffff0a7224 */ /* 0x000fe200078e0a0a */
[----:B------:R-:W-:Y:S01]  /*2ed0*/  IABS R226, R15 ;  /* 0x0000000f00e27213 */ /* 0x000fe20000000000 */
[----:B------:R-:W-:Y:S01]  /*2ee0*/  @!P5 IMAD.IADD R17, R17, 0x1, -R6 ;  /* 0x000000011111d824 */ /* 0x000fe200078e0a06 */
[----:B------:R-:W-:Y:S01]  /*2ef0*/  ISETP.GE.AND P5, PT, R12, RZ, PT ;  /* 0x000000ff0c00720c */ /* 0x000fe20003fa6270 */
[----:B------:R-:W-:Y:S01]  /*2f00*/  IMAD R49, R6, R10, R49 ;  /* 0x0000000a06317224 */ /* 0x000fe200078e0231 */
[----:B------:R-:W-:Y:S01]  /*2f10*/  LOP3.LUT R12, R8, 0x26, RZ, 0xfc, !PT ;  /* 0x00000026080c7812 */ /* 0x000fe200078efcff */
[----:B------:R-:W-:-:S02]  /*2f20*/  @!P6 IMAD.MOV R52, RZ, RZ, -R52 ;  /* 0x000000ffff34e224 */ /* 0x000fc400078e0a34 */
[----:B------:R-:W-:Y:S01]  /*2f30*/  IMAD.HI.U32 R11, R7, R119, RZ ;  /* 0x00000077070b7227 */ /* 0x000fe200078e00ff */
[C---:B------:R-:W-:Y:S02]  /*2f40*/  ISETP.GT.U32.AND P6, PT, R6.reuse, R49, PT ;  /* 0x000000310600720c */ /* 0x040fe40003fc4070 */
[----:B------:R-:W-:Y:S01]  /*2f50*/  IABS R16, R12 ;  /* 0x0000000c00107213 */ /* 0x000fe20000000000 */
[----:B------:R-:W-:Y:S02]  /*2f60*/  @!P2 IMAD.IADD R227, R227, 0x1, -R6 ;  /* 0x00000001e3e3a824 */ /* 0x000fe400078e0a06 */
[----:B------:R-:W-:Y:S02]  /*2f70*/  IMAD.MOV R11, RZ, RZ, -R11 ;  /* 0x000000ffff0b7224 */ /* 0x000fe400078e0a0b */
[----:B------:R-:W-:Y:S01]  /*2f80*/  @!P5 IMAD.MOV R17, RZ, RZ, -R17 ;  /* 0x000000ffff11d224 */ /* 0x000fe200078e0a11 */
[C---:B------:R-:W-:Y:S01]  /*2f90*/  ISETP.GT.U32.AND P2, PT, R6.reuse, R227, PT ;  /* 0x000000e30600720c */ /* 0x040fe20003f44070 */
[C---:B------:R-:W-:Y:S01]  /*2fa0*/  IMAD R119, R6.reuse, R11, R119 ;  /* 0x0000000b06777224 */ /* 0x040fe200078e0277 */
[----:B------:R-:W-:Y:S01]  /*2fb0*/  SHF.R.U64 R11, R235, 0x1a, RZ ;  /* 0x0000001aeb0b7819 */ /* 0x000fe200000012ff */
[----:B------:R-:W-:Y:S01]  /*2fc0*/  @!P4 IMAD.MOV R122, RZ, RZ, -R122 ;  /* 0x000000ffff7ac224 */ /* 0x000fe200078e0a7a */
[----:B------:R-:W-:Y:S01]  /*2fd0*/  ISETP.GE.AND P5, PT, R21, RZ, PT ;  /* 0x000000ff1500720c */ /* 0x000fe20003fa6270 */
[----:B------:R-:W-:Y:S01]  /*2fe0*/  IMAD.HI.U32 R10, R7, R16, RZ ;  /* 0x00000010070a7227 */ /* 0x000fe200078e00ff */
[----:B------:R-:W-:-:S02]  /*2ff0*/  ISETP.GT.U32.AND P4, PT, R6, R119, PT ;  /* 0x000000770600720c */ /* 0x000fc40003f84070 */
[----:B------:R-:W-:Y:S01]  /*3000*/  LOP3.LUT P3, RZ, R11, 0x1, RZ, 0xc0, !PT ;  /* 0x000000010bff7812 */ /* 0x000fe2000786c0ff */
[----:B------:R-:W-:Y:S01]  /*3010*/  @!P6 IMAD.IADD R49, R49, 0x1, -R6 ;  /* 0x000000013131e824 */ /* 0x000fe200078e0a06 */
[----:B------:R-:W-:Y:S01]  /*3020*/  LOP3.LUT R21, R8, 0x2c, RZ, 0xfc, !PT ;  /* 0x0000002c08157812 */ /* 0x000fe200078efcff */
[----:B------:R-:W-:Y:S02]  /*3030*/  IMAD.MOV R11, RZ, RZ, -R10 ;  /* 0x000000ffff0b7224 */ /* 0x000fe400078e0a0a */
[----:B------:R-:W-:Y:S01]  /*3040*/  IMAD.HI.U32 R10, R7, R226, RZ ;  /* 0x000000e2070a7227 */ /* 0x000fe200078e00ff */
[----:B------:R-:W-:Y:S02]  /*3050*/  ISETP.GT.U32.AND P6, PT, R6, R49, PT ;  /* 0x000000310600720c */ /* 0x000fe40003fc4070 */
[----:B------:R-:W-:Y:S01]  /*3060*/  IABS R47, R21 ;  /* 0x00000015002f7213 */ /* 0x000fe20000000000 */
[----:B------:R-:W-:Y:S01]  /*3070*/  @!P2 IMAD.IADD R227, R227, 0x1, -R6 ;  /* 0x00000001e3e3a824 */ /* 0x000fe200078e0a06 */
[----:B------:R-:W-:Y:S01]  /*3080*/  IADD3 R13, -R10, RZ, RZ ;  /* 0x000000ff0a0d7210 */ /* 0x000fe20007ffe1ff */
[----:B------:R-:W-:Y:S01]  /*3090*/  IMAD R16, R6, R11, R16 ;  /* 0x0000000b06107224 */ /* 0x000fe200078e0210 */
[----:B------:R-:W-:Y:S01]  /*30a0*/  ISETP.GE.AND P2, PT, R22, RZ, PT ;  /* 0x000000ff1600720c */ /* 0x000fe20003f46270 */
[----:B------:R-:W-:Y:S01]  /*30b0*/  @!P5 IMAD.MOV R227, RZ, RZ, -R227 ;  /* 0x000000ffffe3d224 */ /* 0x000fe200078e0ae3 */
[----:B------:R-:W-:Y:S01]  /*30c0*/  LOP3.LUT R22, R8, 0x2e, RZ, 0xfc, !PT ;  /* 0x0000002e08167812 */ /* 0x000fe200078efcff */
[----:B------:R-:W-:Y:S01]  /*30d0*/  @!P4 IMAD.IADD R119, R119, 0x1, -R6 ;  /* 0x000000017777c824 */ /* 0x000fe200078e0a06 */
[C---:B------:R-:W-:Y:S01]  /*30e0*/  ISETP.GT.U32.AND P5, PT, R6.reuse, R16, PT ;  /* 0x000000100600720c */ /* 0x040fe20003fa4070 */
[----:B------:R-:W-:-:S02]  /*30f0*/  IMAD R226, R6, R13, R226 ;  /* 0x0000000d06e27224 */ /* 0x000fc400078e02e2 */
[----:B------:R-:W-:Y:S01]  /*3100*/  IMAD.HI.U32 R11, R7, R118, RZ ;  /* 0x00000076070b7227 */ /* 0x000fe200078e00ff */
[----:B------:R-:W-:-:S03]  /*3110*/  ISETP.GT.U32.AND P4, PT, R6, R119, PT ;  /* 0x000000770600720c */ /* 0x000fc60003f84070 */
[----:B------:R-:W-:Y:S01]  /*3120*/  @!P6 IMAD.IADD R49, R49, 0x1, -R6 ;  /* 0x000000013131e824 */ /* 0x000fe200078e0a06 */
[----:B------:R-:W-:Y:S01]  /*3130*/  ISETP.GT.U32.AND P6, PT, R6, R226, PT ;  /* 0x000000e20600720c */ /* 0x000fe20003fc4070 */
[----:B------:R-:W-:Y:S02]  /*3140*/  IMAD.MOV R11, RZ, RZ, -R11 ;  /* 0x000000ffff0b7224 */ /* 0x000fe400078e0a0b */
[----:B------:R-:W-:-:S04]  /*3150*/  IMAD.HI.U32 R10, R7, R47, RZ ;  /* 0x0000002f070a7227 */ /* 0x000fc800078e00ff */
[----:B------:R-:W-:Y:S02]  /*3160*/  IMAD R118, R6, R11, R118 ;  /* 0x0000000b06767224 */ /* 0x000fe400078e0276 */
[----:B------:R-:W-:Y:S02]  /*3170*/  IMAD R11, R241, 0x25, RZ ;  /* 0x00000025f10b7824 */ /* 0x000fe400078e02ff */
[----:B------:R-:W-:Y:S02]  /*3180*/  @!P5 IMAD.IADD R16, R16, 0x1, -R6 ;  /* 0x000000011010d824 */ /* 0x000fe400078e0a06 */
[----:B------:R-:W-:-:S03]  /*3190*/  IMAD.WIDE R168, R11, 0x4, R2 ;  /* 0x000000040ba87825 */ /* 0x000fc600078e0202 */
[----:B------:R-:W-:Y:S01]  /*31a0*/  ISETP.GT.U32.AND P5, PT, R6, R16, PT ;  /* 0x000000100600720c */ /* 0x000fe20003fa4070 */
[----:B------:R-:W-:Y:S01]  /*31b0*/  @!P4 IMAD.IADD R119, R119, 0x1, -R6 ;  /* 0x000000017777c824 */ /* 0x000fe200078e0a06 */
[----:B------:R-:W-:Y:S01]  /*31c0*/  ISETP.GE.AND P4, PT, R14, RZ, PT ;  /* 0x000000ff0e00720c */ /* 0x000fe20003f86270 */
[----:B-1----:R-:W-:Y:S01]  /*31d0*/  IMAD.WIDE R28, R11, 0x4, R4 ;  /* 0x000000040b1c7825 */ /* 0x002fe200078e0204 */
[----:B------:R3:W-:Y:S01]  /*31e0*/  LDGSTS.E [R27+0x9400], [R168.64], P3 ;  /* 0x09400000a81b7fae */ /* 0x0007e20009921846 */
[----:B------:R-:W-:Y:S02]  /*31f0*/  LOP3.LUT R14, R8, 0x30, RZ, 0xfc, !PT ;  /* 0x00000030080e7812 */ /* 0x000fe400078efcff */
[----:B------:R-:W-:Y:S01]  /*3200*/  @!P6 IMAD.IADD R226, R226, 0x1, -R6 ;  /* 0x00000001e2e2e824 */ /* 0x000fe200078e0a06 */
[----:B------:R1:W-:Y:S01]  /*3210*/  LDGSTS.E [R27+0x9600], [R28.64], P3 ;  /* 0x096000001c1b7fae */ /* 0x0003e20009921846 */
[----:B------:R-:W-:Y:S01]  /*3220*/  @!P2 IMAD.MOV R119, RZ, RZ, -R119 ;  /* 0x000000ffff77a224 */ /* 0x000fe200078e0a77 */
[----:B------:R-:W-:Y:S01]  /*3230*/  ISETP.GE.AND P2, PT, R12, RZ, PT ;  /* 0x000000ff0c00720c */ /* 0x000fe20003f46270 */
[----:B------:R-:W-:Y:S01]  /*3240*/  IMAD.MOV R10, RZ, RZ, -R10 ;  /* 0x000000ffff0a7224 */ /* 0x000fe200078e0a0a */
[----:B------:R-:W-:Y:S01]  /*3250*/  ISETP.GT.U32.AND P3, PT, R6, R226, PT ;  /* 0x000000e20600720c */ /* 0x000fe20003f64070 */
[----:B------:R-:W-:Y:S01]  /*3260*/  @!P5 IMAD.IADD R16, R16, 0x1, -R6 ;  /* 0x000000011010d824 */ /* 0x000fe200078e0a06 */
[----:B------:R-:W-:Y:S01]  /*3270*/  IABS R12, R22 ;  /* 0x00000016000c7213 */ /* 0x000fe20000000000 */
[C---:B------:R-:W-:Y:S01]  /*3280*/  IMAD R47, R6.reuse, R10, R47 ;  /* 0x0000000a062f7224 */ /* 0x040fe200078e022f */
[----:B------:R-:W-:Y:S01]  /*3290*/  ISETP.GE.AND P6, PT, R15, RZ, PT ;  /* 0x000000ff0f00720c */ /* 0x000fe20003fc6270 */
[----:B------:R-:W-:Y:S01]  /*32a0*/  @!P4 IMAD.MOV R49, RZ, RZ, -R49 ;  /* 0x000000ffff31c224 */ /* 0x000fe200078e0a31 */
[C---:B------:R-:W-:Y:S01]  /*32b0*/  ISETP.GT.U32.AND P4, PT, R6.reuse, R118, PT ;  /* 0x000000760600720c */ /* 0x040fe20003f84070 */
[C---:B------:R-:W-:Y:S01]  /*32c0*/  IMAD.HI.U32 R10, R7.reuse, R12, RZ ;  /* 0x0000000c070a7227 */ /* 0x040fe200078e00ff */
[----:B------:R-:W-:Y:S01]  /*32d0*/  ISETP.GT.U32.AND P5, PT, R6, R47, PT ;  /* 0x0000002f0600720c */ /* 0x000fe20003fa4070 */
[----:B------:R1:W-:Y:S01]  /*32e0*/  STL.64 [R1+0x140], R28 ;  /* 0x0001401c01007387 */ /* 0x0003e20000100a00 */
[----:B------:R-:W-:Y:S01]  /*32f0*/  IABS R223, R14 ;  /* 0x0000000e00df7213 */ /* 0x000fe20000000000 */
[----:B------:R-:W-:Y:S01]  /*3300*/  IMAD.MOV R13, RZ, RZ, -R10 ;  /* 0x000000ffff0d7224 */ /* 0x000fe200078e0a0a */
[----:B------:R-:W-:Y:S01]  /*3310*/  LOP3.LUT R15, R8, 0x32, RZ, 0xfc, !PT ;  /* 0x00000032080f7812 */ /* 0x000fe200078efcff */
[----:B------:R-:W-:Y:S01]  /*3320*/  @!P2 IMAD.MOV R16, RZ, RZ, -R16 ;  /* 0x000000ffff10a224 */ /* 0x000fe200078e0a10 */
[----:B------:R-:W-:Y:S01]  /*3330*/  @!P3 IADD3 R226, R226, -R6, RZ ;  /* 0x80000006e2e2b210 */ /* 0x000fe20007ffe0ff */
[----:B------:R-:W-:Y:S01]  /*3340*/  IMAD R12, R6, R13, R12 ;  /* 0x0000000d060c7224 */ /* 0x000fe200078e020c */
[----:B------:R-:W-:Y:S01]  /*3350*/  IABS R115, R15 ;  /* 0x0000000f00737213 */ /* 0x000fe20000000000 */
[----:B------:R-:W-:Y:S01]  /*3360*/  IMAD.HI.U32 R10, R7, R223, RZ ;  /* 0x000000df070a7227 */ /* 0x000fe200078e00ff */
[----:B------:R-:W-:-:S02]  /*3370*/  ISETP.GE.AND P3, PT, R23, RZ, PT ;  /* 0x000000ff1700720c */ /* 0x000fc40003f66270 */
[----:B------:R-:W-:Y:S01]  /*3380*/  SHF.R.U64 R11, R235, 0x16, RZ ;  /* 0x00000016eb0b7819 */ /* 0x000fe200000012ff */
[----:B------:R-:W-:Y:S01]  /*3390*/  @!P6 IMAD.MOV R226, RZ, RZ, -R226 ;  /* 0x000000ffffe2e224 */ /* 0x000fe200078e0ae2 */
[----:B------:R-:W-:Y:S01]  /*33a0*/  ISETP.GT.U32.AND P6, PT, R6, R12, PT ;  /* 0x0000000c0600720c */ /* 0x000fe20003fc4070 */
[--C-:B------:R-:W-:Y:S01]  /*33b0*/  @!P5 IMAD.IADD R47, R47, 0x1, -R6.reuse ;  /* 0x000000012f2fd824 */ /* 0x100fe200078e0a06 */
[----:B------:R-:W-:Y:S01]  /*33c0*/  LOP3.LUT P2, RZ, R11, 0x1, RZ, 0xc0, !PT ;  /* 0x000000010bff7812 */ /* 0x000fe2000784c0ff */
[----:B------:R-:W-:Y:S01]  /*33d0*/  @!P4 IMAD.IADD R118, R118, 0x1, -R6 ;  /* 0x000000017676c824 */ /* 0x000fe200078e0a06 */
[----:B------:R-:W-:Y:S01]  /*33e0*/  SHF.R.U64 R11, R235, 0x12, RZ ;  /* 0x00000012eb0b7819 */ /* 0x000fe200000012ff */
[----:B------:R-:W-:Y:S01]  /*33f0*/  IMAD.MOV R10, RZ, RZ, -R10 ;  /* 0x000000ffff0a7224 */ /* 0x000fe200078e0a0a */
[C---:B------:R-:W-:Y:S02]  /*3400*/  ISETP.GT.U32.AND P5, PT, R6.reuse, R47, PT ;  /* 0x0000002f0600720c */ /* 0x040fe40003fa4070 */
[C---:B------:R-:W-:Y:S01]  /*3410*/  ISETP.GT.U32.AND P4, PT, R6.reuse, R118, PT ;  /* 0x000000760600720c */ /* 0x040fe20003f84070 */
[----:B------:R-:W-:Y:S01]  /*3420*/  IMAD R223, R6, R10, R223 ;  /* 0x0000000a06df7224 */ /* 0x000fe200078e02df */
[----:B------:R-:W-:Y:S01]  /*3430*/  IABS R13, R26 ;  /* 0x0000001a000d7213 */ /* 0x000fe20000000000 */
[----:B------:R-:W-:-:S04]  /*3440*/  IMAD.HI.U32 R10, R7, R115, RZ ;  /* 0x00000073070a7227 */ /* 0x000fc800078e00ff */
[----:B------:R-:W-:Y:S02]  /*3450*/  @!P6 IMAD.IADD R12, R12, 0x1, -R6 ;  /* 0x000000010c0ce824 */ /* 0x000fe400078e0a06 */
[----:B------:R-:W-:Y:S02]  /*3460*/  IMAD.MOV R10, RZ, RZ, -R10 ;  /* 0x000000ffff0a7224 */ /* 0x000fe400078e0a0a */
[--C-:B------:R-:W-:Y:S01]  /*3470*/  @!P5 IMAD.IADD R47, R47, 0x1, -R6.reuse ;  /* 0x000000012f2fd824 */ /* 0x100fe200078e0a06 */
[----:B------:R-:W-:Y:S01]  /*3480*/  ISETP.GT.U32.AND P6, PT, R6, R12, PT ;  /* 0x0000000c0600720c */ /* 0x000fe20003fc4070 */
[----:B------:R-:W-:Y:S01]  /*3490*/  @!P4 IMAD.IADD R118, R118, 0x1, -R6 ;  /* 0x000000017676c824 */ /* 0x000fe200078e0a06 */
[C---:B------:R-:W-:Y:S01]  /*34a0*/  ISETP.GT.U32.AND P5, PT, R6.reuse, R223, PT ;  /* 0x000000df0600720c */ /* 0x040fe20003fa4070 */
[----:B------:R-:W-:Y:S01]  /*34b0*/  IMAD R115, R6, R10, R115 ;  /* 0x0000000a06737224 */ /* 0x000fe200078e0273 */
[----:B------:R-:W-:Y:S01]  /*34c0*/  ISETP.GE.AND P4, PT, R21, RZ, PT ;  /* 0x000000ff1500720c */ /* 0x000fe20003f86270 */
[----:B------:R-:W-:Y:S01]  /*34d0*/  @!P3 IMAD.MOV R118, RZ, RZ, -R118 ;  /* 0x000000ffff76b224 */ /* 0x000fe200078e0a76 */
[----:B------:R-:W-:Y:S01]  /*34e0*/  LOP3.LUT P3, RZ, R11, 0x1, RZ, 0xc0, !PT ;  /* 0x000000010bff7812 */ /* 0x000fe2000786c0ff */
[----:B------:R-:W-:Y:S01]  /*34f0*/  IMAD R11, R241, 0x29, RZ ;  /* 0x00000029f10b7824 */ /* 0x000fe200078e02ff */
[----:B------:R-:W-:Y:S01]  /*3500*/  LOP3.LUT R21, R8, 0x38, RZ, 0xfc, !PT ;  /* 0x0000003808157812 */ /* 0x000fe200078efcff */
[----:B------:R-:W-:-:S03]  /*3510*/  IMAD.HI.U32 R10, R7, R46, RZ ;  /* 0x0000002e070a7227 */ /* 0x000fc600078e00ff */
[----:B------:R-:W-:Y:S01]  /*3520*/  IABS R222, R21 ;  /* 0x0000001500de7213 */ /* 0x000fe20000000000 */
[--C-:B------:R-:W-:Y:S01]  /*3530*/  @!P6 IMAD.IADD R12, R12, 0x1, -R6.reuse ;  /* 0x000000010c0ce824 */ /* 0x100fe200078e0a06 */
[----:B------:R-:W-:Y:S01]  /*3540*/  ISETP.GT.U32.AND P6, PT, R6, R115, PT ;  /* 0x000000730600720c */ /* 0x000fe20003fc4070 */
[----:B------:R-:W-:Y:S02]  /*3550*/  @!P5 IMAD.IADD R223, R223, 0x1, -R6 ;  /* 0x00000001dfdfd824 */ /* 0x000fe400078e0a06 */
[----:B------:R-:W-:Y:S01]  /*3560*/  @!P4 IMAD.MOV R47, RZ, RZ, -R47 ;  /* 0x000000ffff2fc224 */ /* 0x000fe200078e0a2f */
[----:B------:R-:W-:Y:S01]  /*3570*/  ISETP.GE.AND P4, PT, R22, RZ, PT ;  /* 0x000000ff1600720c */ /* 0x000fe20003f86270 */
[----:B------:R-:W-:Y:S01]  /*3580*/  IMAD.WIDE R178, R11, 0x4, R2 ;  /* 0x000000040bb27825 */ /* 0x000fe200078e0202 */
[----:B------:R-:W-:-:S03]  /*3590*/  ISETP.GT.U32.AND P5, PT, R6, R223, PT ;  /* 0x000000df0600720c */ /* 0x000fc60003fa4070 */
[----:B-1----:R-:W-:Y:S01]  /*35a0*/  IMAD.WIDE R28, R11, 0x4, R4 ;  /* 0x000000040b1c7825 */ /* 0x002fe200078e0204 */
[----:B------:R3:W-:Y:S03]  /*35b0*/  LDGSTS.E [R27+0xa400], [R178.64], P2 ;  /* 0x0a400000b21b7fae */ /* 0x0007e60009121846 */
[----:B------:R-:W-:Y:S01]  /*35c0*/  IMAD.MOV R11, RZ, RZ, -R10 ;  /* 0x000000ffff0b7224 */ /* 0x000fe200078e0a0a */
[----:B------:R-:W-:Y:S01]  /*35d0*/  SHF.R.U64 R10, R235, 0xe, RZ ;  /* 0x0000000eeb0a7819 */ /* 0x000fe200000012ff */
[----:B------:R-:W-:Y:S01]  /*35e0*/  @!P6 IMAD.IADD R115, R115, 0x1, -R6 ;  /* 0x000000017373e824 */ /* 0x000fe200078e0a06 */
[----:B------:R1:W-:Y:S01]  /*35f0*/  LDGSTS.E [R27+0xa600], [R28.64], P2 ;  /* 0x0a6000001c1b7fae */ /* 0x0003e20009121846 */
[----:B------:R-:W-:Y:S01]  /*3600*/  ISETP.GE.AND P2, PT, R14, RZ, PT ;  /* 0x000000ff0e00720c */ /* 0x000fe20003f46270 */
[----:B------:R-:W-:Y:S01]  /*3610*/  IMAD R46, R6, R11, R46 ;  /* 0x0000000b062e7224 */ /* 0x000fe200078e022e */
[----:B------:R-:W-:Y:S01]  /*3620*/  @!P4 IADD3 R12, -R12, RZ, RZ ;  /* 0x000000ff0c0cc210 */ /* 0x000fe20007ffe1ff */
[----:B------:R-:W-:Y:S01]  /*3630*/  @!P5 IMAD.IADD R223, R223, 0x1, -R6 ;  /* 0x00000001dfdfd824 */ /* 0x000fe200078e0a06 */
[----:B------:R-:W-:Y:S01]  /*3640*/  LOP3.LUT P4, RZ, R10, 0x1, RZ, 0xc0, !PT ;  /* 0x000000010aff7812 */ /* 0x000fe2000788c0ff */
[----:B------:R-:W-:Y:S01]  /*3650*/  IMAD.HI.U32 R10, R7, R13, RZ ;  /* 0x0000000d070a7227 */ /* 0x000fe200078e00ff */
[C---:B------:R-:W-:Y:S01]  /*3660*/  ISETP.GT.U32.AND P6, PT, R6.reuse, R115, PT ;  /* 0x000000730600720c */ /* 0x040fe20003fc4070 */
[----:B------:R-:W-:Y:S01]  /*3670*/  STL.64 [R1+0x158], R28 ;  /* 0x0001581c01007387 */ /* 0x000fe20000100a00 */
[----:B------:R-:W-:Y:S01]  /*3680*/  ISETP.GT.U32.AND P5, PT, R6, R46, PT ;  /* 0x0000002e0600720c */ /* 0x000fe20003fa4070 */
[----:B------:R-:W-:Y:S01]  /*3690*/  IMAD.MOV R10, RZ, RZ, -R10 ;  /* 0x000000ffff0a7224 */ /* 0x000fe200078e0a0a */
[----:B------:R-:W-:Y:S01]  /*36a0*/  SHF.R.U64 R14, R235, 0xa, RZ ;  /* 0x0000000aeb0e7819 */ /* 0x000fe200000012ff */
[----:B------:R-:W-:-:S02]  /*36b0*/  IMAD R11, R241, 0x2d, RZ ;  /* 0x0000002df10b7824 */ /* 0x000fc400078e02ff */
[----:B------:R-:W-:Y:S02]  /*36c0*/  IMAD R13, R6, R10, R13 ;  /* 0x0000000a060d7224 */ /* 0x000fe400078e020d */
[----:B------:R-:W-:Y:S01]  /*36d0*/  @!P2 IMAD.MOV R223, RZ, RZ, -R223 ;  /* 0x000000ffffdfa224 */ /* 0x000fe200078e0adf */
[----:B------:R-:W-:Y:S01]  /*36e0*/  ISETP.GE.AND P2, PT, R15, RZ, PT ;  /* 0x000000ff0f00720c */ /* 0x000fe20003f46270 */
[----:B------:R-:W-:-:S04]  /*36f0*/  IMAD.WIDE R188, R11, 0x4, R2 ;  /* 0x000000040bbc7825 */ /* 0x000fc800078e0202 */
[----:B------:R-:W-:Y:S01]  /*3700*/  IMAD.WIDE R22, R11, 0x4, R4 ;  /* 0x000000040b167825 */ /* 0x000fe200078e0204 */
[----:B------:R3:W-:Y:S03]  /*3710*/  LDGSTS.E [R27+0xb400], [R188.64], P3 ;  /* 0x0b400000bc1b7fae */ /* 0x0007e60009921846 */
[--C-:B------:R-:W-:Y:S01]  /*3720*/  @!P6 IMAD.IADD R115, R115, 0x1, -R6.reuse ;  /* 0x000000017373e824 */ /* 0x100fe200078e0a06 */
[----:B------:R-:W-:Y:S01]  /*3730*/  ISETP.GT.U32.AND P6, PT, R6, R13, PT ;  /* 0x0000000d0600720c */ /* 0x000fe20003fc4070 */
[----:B------:R-:W-:Y:S01]  /*3740*/  @!P5 IMAD.IADD R46, R46, 0x1, -R6 ;  /* 0x000000012e2ed824 */ /* 0x000fe200078e0a06 */
[----:B------:R2:W-:Y:S01]  /*3750*/  STL.64 [R1+0x170], R22 ;  /* 0x0001701601007387 */ /* 0x0005e20000100a00 */
[----:B------:R-:W-:-:S03]  /*3760*/  IMAD.HI.U32 R10, R7, R222, RZ ;  /* 0x000000de070a7227 */ /* 0x000fc600078e00ff */
[----:B------:R2:W-:Y:S01]  /*3770*/  LDGSTS.E [R27+0xb600], [R22.64], P3 ;  /* 0x0b600000161b7fae */ /* 0x0005e20009921846 */
[----:B------:R-:W-:Y:S01]  /*3780*/  ISETP.GT.U32.AND P5, PT, R6, R46, PT ;  /* 0x0000002e0600720c */ /* 0x000fe20003fa4070 */
[----:B------:R-:W-:Y:S01]  /*3790*/  @!P2 IMAD.MOV R115, RZ, RZ, -R115 ;  /* 0x000000ffff73a224 */ /* 0x000fe200078e0a73 */
[----:B------:R-:W-:Y:S01]  /*37a0*/  ISETP.GE.AND P2, PT, R25, RZ, PT ;  /* 0x000000ff1900720c */ /* 0x000fe20003f46270 */
[----:B------:R-:W-:Y:S01]  /*37b0*/  IMAD.MOV R11, RZ, RZ, -R10 ;  /* 0x000000ffff0b7224 */ /* 0x000fe200078e0a0a */
[----:B------:R-:W-:Y:S01]  /*37c0*/  LOP3.LUT P3, RZ, R14, 0x1, RZ, 0xc0, !PT ;  /* 0x000000010eff7812 */ /* 0x000fe2000786c0ff */
[----:B------:R-:W-:Y:S01]  /*37d0*/  IMAD R15, R241, 0x31, RZ ;  /* 0x00000031f10f7824 */ /* 0x000fe200078e02ff */
[----:B------:R-:W-:Y:S01]  /*37e0*/  LOP3.LUT R25, R8, 0x42, RZ, 0xfc, !PT ;  /* 0x0000004208197812 */ /* 0x000fe200078efcff */
[----:B------:R-:W-:Y:S01]  /*37f0*/  @!P6 IMAD.IADD R13, R13, 0x1, -R6 ;  /* 0x000000010d0de824 */ /* 0x000fe200078e0a06 */
[----:B------:R-:W-:Y:S01]  /*3800*/  ISETP.GE.AND P6, PT, R26, RZ, PT ;  /* 0x000000ff1a00720c */ /* 0x000fe20003fc6270 */
[----:B------:R-:W-:Y:S01]  /*3810*/  IMAD R222, R6, R11, R222 ;  /* 0x0000000b06de7224 */ /* 0x000fe200078e02de */
[C---:B------:R-:W-:Y:S01]  /*3820*/  LOP3.LUT R26, R8.reuse, 0x3e, RZ, 0xfc, !PT ;  /* 0x0000003e081a7812 */ /* 0x040fe200078efcff */
[----:B------:R-:W-:Y:S01]  /*3830*/  IMAD.WIDE R202, R15, 0x4, R2 ;  /* 0x000000040fca7825 */ /* 0x000fe200078e0202 */
[----:B--2---:R-:W-:-:S02]  /*3840*/  LOP3.LUT R22, R8, 0x3a, RZ, 0xfc, !PT ;  /* 0x0000003a08167812 */ /* 0x004fc400078efcff */
[----:B------:R-:W-:Y:S01]  /*3850*/  LOP3.LUT R23, R8, 0x3c, RZ, 0xfc, !PT ;  /* 0x0000003c08177812 */ /* 0x000fe200078efcff */
[----:B-1----:R-:W-:Y:S01]  /*3860*/  IMAD.WIDE R28, R15, 0x4, R4 ;  /* 0x000000040f1c7825 */ /* 0x002fe200078e0204 */
[----:B------:R-:W-:Y:S01]  /*3870*/  IABS R114, R22 ;  /* 0x0000001600727213 */ /* 0x000fe20000000000 */
[----:B------:R3:W-:Y:S01]  /*3880*/  LDGSTS.E [R27+0xc400], [R202.64], P4 ;  /* 0x0c400000ca1b7fae */ /* 0x0007e2000a121846 */
[----:B------:R-:W-:Y:S01]  /*3890*/  IABS R45, R23 ;  /* 0x00000017002d7213 */ /* 0x000fe20000000000 */
[----:B------:R-:W-:Y:S01]  /*38a0*/  @!P5 IMAD.IADD R46, R46, 0x1, -R6 ;  /* 0x000000012e2ed824 */ /* 0x000fe200078e0a06 */
[----:B------:R-:W-:Y:S01]  /*38b0*/  IABS R14, R26 ;  /* 0x0000001a000e7213 */ /* 0x000fe20000000000 */
[C---:B------:R-:W-:Y:S01]  /*38c0*/  IMAD.HI.U32 R10, R7.reuse, R114, RZ ;  /* 0x00000072070a7227 */ /* 0x040fe200078e00ff */
[C---:B------:R-:W-:Y:S01]  /*38d0*/  ISETP.GT.U32.AND P5, PT, R6.reuse, R222, PT ;  /* 0x000000de0600720c */ /* 0x040fe20003fa4070 */
[----:B------:R1:W-:Y:S01]  /*38e0*/  LDGSTS.E [R27+0xc600], [R28.64], P4 ;  /* 0x0c6000001c1b7fae */ /* 0x0003e2000a121846 */
[C---:B------:R-:W-:Y:S01]  /*38f0*/  ISETP.GT.U32.AND P4, PT, R6.reuse, R13, PT ;  /* 0x0000000d0600720c */ /* 0x040fe20003f84070 */
[----:B------:R-:W-:Y:S01]  /*3900*/  IMAD.MOV R15, RZ, RZ, -R10 ;  /* 0x000000ffff0f7224 */ /* 0x000fe200078e0a0a */
[----:B------:R-:W-:Y:S01]  /*3910*/  IABS R111, R25 ;  /* 0x00000019006f7213 */ /* 0x000fe20000000000 */
[----:B------:R-:W-:Y:S01]  /*3920*/  IMAD.HI.U32 R11, R7, R45, RZ ;  /* 0x0000002d070b7227 */ /* 0x000fe200078e00ff */
[----:B------:R1:W-:Y:S03]  /*3930*/  STL.64 [R1+0x1a0], R28 ;  /* 0x0001a01c01007387 */ /* 0x0003e60000100a00 */
[----:B------:R-:W-:Y:S01]  /*3940*/  IMAD R114, R6, R15, R114 ;  /* 0x0000000f06727224 */ /* 0x000fe200078e0272 */
[----:B------:R-:W-:Y:S01]  /*3950*/  LOP3.LUT R15, R8, 0x40, RZ, 0xfc, !PT ;  /* 0x00000040080f7812 */ /* 0x000fe200078efcff */
[----:B------:R-:W-:-:S02]  /*3960*/  IMAD.MOV R11, RZ, RZ, -R11 ;  /* 0x000000ffff0b7224 */ /* 0x000fc400078e0a0b */
[----:B------:R-:W-:Y:S01]  /*3970*/  IMAD.HI.U32 R10, R7, R14, RZ ;  /* 0x0000000e070a7227 */ /* 0x000fe200078e00ff */
[----:B------:R-:W-:Y:S02]  /*3980*/  @!P5 IADD3 R222, R222, -R6, RZ ;  /* 0x80000006deded210 */ /* 0x000fe40007ffe0ff */
[----:B------:R-:W-:Y:S01]  /*3990*/  IABS R215, R15 ;  /* 0x0000000f00d77213 */ /* 0x000fe20000000000 */
[----:B------:R-:W-:Y:S01]  /*39a0*/  @!P2 IMAD.MOV R46, RZ, RZ, -R46 ;  /* 0x000000ffff2ea224 */ /* 0x000fe200078e0a2e */
[C---:B------:R-:W-:Y:S01]  /*39b0*/  ISETP.GT.U32.AND P2, PT, R6.reuse, R114, PT ;  /* 0x000000720600720c */ /* 0x040fe20003f44070 */
[C---:B------:R-:W-:Y:S01]  /*39c0*/  IMAD R45, R6.reuse, R11, R45 ;  /* 0x0000000b062d7224 */ /* 0x040fe200078e022d */
[C---:B------:R-:W-:Y:S01]  /*39d0*/  ISETP.GT.U32.AND P5, PT, R6.reuse, R222, PT ;  /* 0x000000de0600720c */ /* 0x040fe20003fa4070 */
[----:B------:R-:W-:Y:S02]  /*39e0*/  IMAD.MOV R11, RZ, RZ, -R10 ;  /* 0x000000ffff0b7224 */ /* 0x000fe400078e0a0a */
[----:B------:R-:W-:Y:S01]  /*39f0*/  @!P4 IMAD.IADD R13, R13, 0x1, -R6 ;  /* 0x000000010d0dc824 */ /* 0x000fe200078e0a06 */
[C---:B------:R-:W-:Y:S01]  /*3a00*/  ISETP.GT.U32.AND P4, PT, R6.reuse, R45, PT ;  /* 0x0000002d0600720c */ /* 0x040fe20003f84070 */
[----:B------:R-:W-:-:S02]  /*3a10*/  IMAD R14, R6, R11, R14 ;  /* 0x0000000b060e7224 */ /* 0x000fc400078e020e */
[----:B------:R-:W-:Y:S02]  /*3a20*/  IMAD R11, R241, 0x35, RZ ;  /* 0x00000035f10b7824 */ /* 0x000fe400078e02ff */
[----:B------:R-:W-:-:S04]  /*3a30*/  IMAD.HI.U32 R10, R7, R215, RZ ;  /* 0x000000d7070a7227 */ /* 0x000fc800078e00ff */
[----:B------:R-:W-:-:S04]  /*3a40*/  IMAD.WIDE R212, R11, 0x4, R2 ;  /* 0x000000040bd47825 */ /* 0x000fc800078e0202 */
[----:B-1----:R-:W-:Y:S01]  /*3a50*/  IMAD.WIDE R28, R11, 0x4, R4 ;  /* 0x000000040b1c7825 */ /* 0x002fe200078e0204 */
[----:B------:R3:W-:Y:S03]  /*3a60*/  LDGSTS.E [R27+0xd400], [R212.64], P3 ;  /* 0x0d400000d41b7fae */ /* 0x0007e60009921846 */
[----:B------:R-:W-:Y:S01]  /*3a70*/  @!P2 IMAD.IADD R114, R114, 0x1, -R6 ;  /* 0x000000017272a824 */ /* 0x000fe200078e0a06 */
[----:B------:R1:W-:Y:S01]  /*3a80*/  LDGSTS.E [R27+0xd600], [R28.64], P3 ;  /* 0x0d6000001c1b7fae */ /* 0x0003e20009921846 */
[----:B------:R-:W-:Y:S01]  /*3a90*/  @!P6 IMAD.MOV R13, RZ, RZ, -R13 ;  /* 0x000000ffff0de224 */ /* 0x000fe200078e0a0d */
[----:B------:R-:W-:Y:S01]  /*3aa0*/  ISETP.GE.AND P6, PT, R22, RZ, PT ;  /* 0x000000ff1600720c */ /* 0x000fe20003fc6270 */
[----:B------:R-:W-:Y:S01]  /*3ab0*/  IMAD.MOV R11, RZ, RZ, -R10 ;  /* 0x000000ffff0b7224 */ /* 0x000fe200078e0a0a */
[C---:B------:R-:W-:Y:S01]  /*3ac0*/  ISETP.GT.U32.AND P3, PT, R6.reuse, R114, PT ;  /* 0x000000720600720c */ /* 0x040fe20003f64070 */
[----:B------:R-:W-:Y:S01]  /*3ad0*/  IMAD.HI.U32 R10, R7, R111, RZ ;  /* 0x0000006f070a7227 */ /* 0x000fe200078e00ff */
[----:B------:R-:W-:Y:S01]  /*3ae0*/  ISETP.GT.U32.AND P2, PT, R6, R14, PT ;  /* 0x0000000e0600720c */ /* 0x000fe20003f44070 */
[----:B------:R1:W-:Y:S01]  /*3af0*/  STL.64 [R1+0x1b8], R28 ;  /* 0x0001b81c01007387 */ /* 0x0003e20000100a00 */
[----:B------:R-:W-:Y:S01]  /*3b00*/  LOP3.LUT R22, R8, 0x48, RZ, 0xfc, !PT ;  /* 0x0000004808167812 */ /* 0x000fe200078efcff */
[----:B------:R-:W-:-:S02]  /*3b10*/  @!P4 IMAD.IADD R45, R45, 0x1, -R6 ;  /* 0x000000012d2dc824 */ /* 0x000fc400078e0a06 */
[----:B------:R-:W-:Y:S01]  /*3b20*/  @!P5 IMAD.IADD R222, R222, 0x1, -R6 ;  /* 0x00000001deded824 */ /* 0x000fe200078e0a06 */
[----:B------:R-:W-:Y:S01]  /*3b30*/  ISETP.GE.AND P5, PT, R21, RZ, PT ;  /* 0x000000ff1500720c */ /* 0x000fe20003fa6270 */
[----:B------:R-:W-:Y:S01]  /*3b40*/  IMAD.MOV R10, RZ, RZ, -R10 ;  /* 0x000000ffff0a7224 */ /* 0x000fe200078e0a0a */
[C---:B------:R-:W-:Y:S01]  /*3b50*/  ISETP.GT.U32.AND P4, PT, R6.reuse, R45, PT ;  /* 0x0000002d0600720c */ /* 0x040fe20003f84070 */
[----:B------:R-:W-:Y:S01]  /*3b60*/  IMAD R215, R6, R11, R215 ;  /* 0x0000000b06d77224 */ /* 0x000fe200078e02d7 */
[----:B------:R-:W-:Y:S01]  /*3b70*/  LOP3.LUT R21, R8, 0x44, RZ, 0xfc, !PT ;  /* 0x0000004408157812 */ /* 0x000fe200078efcff */
[----:B------:R-:W-:Y:S01]  /*3b80*/  @!P3 IMAD.IADD R114, R114, 0x1, -R6 ;  /* 0x000000017272b824 */ /* 0x000fe200078e0a06 */
[C---:B------:R-:W-:Y:S01]  /*3b90*/  SHF.R.U64 R11, R235.reuse, 0x6, RZ ;  /* 0x00000006eb0b7819 */ /* 0x040fe200000012ff */
[----:B------:R-:W-:Y:S01]  /*3ba0*/  IMAD R111, R6, R10, R111 ;  /* 0x0000000a066f7224 */ /* 0x000fe200078e026f */
[----:B------:R-:W-:Y:S01]  /*3bb0*/  SHF.R.U64 R10, R235, 0x2, RZ ;  /* 0x00000002eb0a7819 */ /* 0x000fe200000012ff */
[----:B------:R-:W-:Y:S01]  /*3bc0*/  @!P6 IMAD.MOV R114, RZ, RZ, -R114 ;  /* 0x000000ffff72e224 */ /* 0x000fe200078e0a72 */
[----:B------:R-:W-:Y:S01]  /*3bd0*/  IABS R44, R21 ;  /* 0x00000015002c7213 */ /* 0x000fe20000000000 */
[----:B------:R-:W-:Y:S01]  /*3be0*/  @!P2 IMAD.IADD R14, R14, 0x1, -R6 ;  /* 0x000000010e0ea824 */ /* 0x000fe200078e0a06 */
[----:B------:R-:W-:Y:S01]  /*3bf0*/  ISETP.GT.U32.AND P6, PT, R6, R111, PT ;  /* 0x0000006f0600720c */ /* 0x000fe20003fc4070 */
[----:B------:R-:W-:Y:S01]  /*3c00*/  @!P5 IMAD.MOV R222, RZ, RZ, -R222 ;  /* 0x000000ffffded224 */ /* 0x000fe200078e0ade */
[----:B------:R-:W-:Y:S01]  /*3c10*/  ISETP.GE.AND P5, PT, R23, RZ, PT ;  /* 0x000000ff1700720c */ /* 0x000fe20003fa6270 */
[----:B------:R-:W-:Y:S01]  /*3c20*/  IMAD R23, R241, 0xa, RZ ;  /* 0x0000000af1177824 */ /* 0x000fe200078e02ff */
[----:B------:R-:W-:-:S02]  /*3c30*/  @!P4 IADD3 R45, R45, -R6, RZ ;  /* 0x800000062d2dc210 */ /* 0x000fc40007ffe0ff */
[C---:B------:R-:W-:Y:S01]  /*3c40*/  ISETP.GT.U32.AND P4, PT, R6.reuse, R215, PT ;  /* 0x000000d70600720c */ /* 0x040fe20003f84070 */
[----:B------:R-:W-:Y:S01]  /*3c50*/  IMAD.WIDE R78, R23, 0x4, R2 ;  /* 0x00000004174e7825 */ /* 0x000fe200078e0202 */
[----:B------:R-:W-:Y:S02]  /*3c60*/  ISETP.GT.U32.AND P2, PT, R6, R14, PT ;  /* 0x0000000e0600720c */ /* 0x000fe40003f44070 */
[----:B------:R-:W-:Y:S02]  /*3c70*/  LOP3.LUT P3, RZ, R11, 0x1, RZ, 0xc0, !PT ;  /* 0x000000010bff7812 */ /* 0x000fe4000786c0ff */
[----:B------:R-:W-:Y:S01]  /*3c80*/  IABS R214, R22 ;  /* 0x0000001600d67213 */ /* 0x000fe20000000000 */
[----:B------:R-:W-:Y:S02]  /*3c90*/  @!P6 IMAD.IADD R111, R111, 0x1, -R6 ;  /* 0x000000016f6fe824 */ /* 0x000fe400078e0a06 */
[----:B------:R-:W-:Y:S01]  /*3ca0*/  @!P5 IMAD.MOV R45, RZ, RZ, -R45 ;  /* 0x000000ffff2dd224 */ /* 0x000fe200078e0a2d */
[----:B------:R-:W-:Y:S01]  /*3cb0*/  LOP3.LUT P5, RZ, R10, 0x1, RZ, 0xc0, !PT ;  /* 0x000000010aff7812 */ /* 0x000fe200078ac0ff */
[----:B------:R-:W-:Y:S01]  /*3cc0*/  IMAD.HI.U32 R10, R7, R44, RZ ;  /* 0x0000002c070a7227 */ /* 0x000fe200078e00ff */
[----:B------:R-:W-:-:S03]  /*3cd0*/  ISETP.GT.U32.AND P6, PT, R6, R111, PT ;  /* 0x0000006f0600720c */ /* 0x000fc60003fc4070 */
[--C-:B------:R-:W-:Y:S02]  /*3ce0*/  @!P4 IMAD.IADD R215, R215, 0x1, -R6.reuse ;  /* 0x00000001d7d7c824 */ /* 0x100fe400078e0a06 */
[----:B------:R-:W-:Y:S01]  /*3cf0*/  @!P2 IMAD.IADD R14, R14, 0x1, -R6 ;  /* 0x000000010e0ea824 */ /* 0x000fe200078e0a06 */
[----:B------:R-:W-:Y:S01]  /*3d00*/  ISETP.GE.AND P2, PT, R26, RZ, PT ;  /* 0x000000ff1a00720c */ /* 0x000fe20003f46270 */
[----:B------:R-:W-:Y:S01]  /*3d10*/  IMAD.MOV R11, RZ, RZ, -R10 ;  /* 0x000000ffff0b7224 */ /* 0x000fe200078e0a0a */
[----:B------:R-:W-:Y:S01]  /*3d20*/  ISETP.GT.U32.AND P4, PT, R6, R215, PT ;  /* 0x000000d70600720c */ /* 0x000fe20003f84070 */
[----:B------:R-:W-:Y:S01]  /*3d30*/  IMAD.HI.U32 R10, R7, R214, RZ ;  /* 0x000000d6070a7227 */ /* 0x000fe200078e00ff */
[----:B------:R-:W-:-:S03]  /*3d40*/  LOP3.LUT R26, R8, 0x4a, RZ, 0xfc, !PT ;  /* 0x0000004a081a7812 */ /* 0x000fc600078efcff */
[C---:B------:R-:W-:Y:S01]  /*3d50*/  IMAD R44, R6.reuse, R11, R44 ;  /* 0x0000000b062c7224 */ /* 0x040fe200078e022c */
[----:B------:R-:W-:Y:S01]  /*3d60*/  IABS R110, R26 ;  /* 0x0000001a006e7213 */ /* 0x000fe20000000000 */
[----:B------:R-:W-:Y:S02]  /*3d70*/  @!P6 IMAD.IADD R111, R111, 0x1, -R6 ;  /* 0x000000016f6fe824 */ /* 0x000fe400078e0a06 */
[----:B------:R-:W-:Y:S01]  /*3d80*/  IMAD.MOV R11, RZ, RZ, -R10 ;  /* 0x000000ffff0b7224 */ /* 0x000fe200078e0a0a */
[C---:B------:R-:W-:Y:S01]  /*3d90*/  ISETP.GT.U32.AND P6, PT, R6.reuse, R44, PT ;  /* 0x0000002c0600720c */ /* 0x040fe20003fc4070 */
[----:B------:R-:W-:Y:S01]  /*3da0*/  @!P2 IMAD.MOV R14, RZ, RZ, -R14 ;  /* 0x000000ffff0ea224 */ /* 0x000fe200078e0a0e */
[----:B------:R-:W-:Y:S01]  /*3db0*/  ISETP.GE.AND P2, PT, R15, RZ, PT ;  /* 0x000000ff0f00720c */ /* 0x000fe20003f46270 */
[----:B------:R-:W-:Y:S01]  /*3dc0*/  @!P4 IMAD.IADD R215, R215, 0x1, -R6 ;  /* 0x00000001d7d7c824 */ /* 0x000fe200078e0a06 */
[----:B------:R-:W-:Y:S01]  /*3dd0*/  ISETP.GE.AND P4, PT, R25, RZ, PT ;  /* 0x000000ff1900720c */ /* 0x000fe20003f86270 */
[----:B------:R-:W-:Y:S01]  /*3de0*/  IMAD R214, R6, R11, R214 ;  /* 0x0000000b06d67224 */ /* 0x000fe200078e02d6 */
[----:B------:R-:W-:Y:S01]  /*3df0*/  IABS R15, R48 ;  /* 0x00000030000f7213 */ /* 0x000fe20000000000 */
[----:B------:R-:W-:Y:S01]  /*3e00*/  IMAD.HI.U32 R11, R7, R110, RZ ;  /* 0x0000006e070b7227 */ /* 0x000fe200078e00ff */
[----:B------:R-:W-:-:S03]  /*3e10*/  LOP3.LUT R25, R8, 0x4c, RZ, 0xfc, !PT ;  /* 0x0000004c08197812 */ /* 0x000fc600078efcff */
[----:B------:R-:W-:Y:S01]  /*3e20*/  IMAD.HI.U32 R10, R7, R15, RZ ;  /* 0x0000000f070a7227 */ /* 0x000fe200078e00ff */
[----:B------:R-:W-:Y:S02]  /*3e30*/  IADD3 R11, -R11, RZ, RZ ;  /* 0x000000ff0b0b7210 */ /* 0x000fe40007ffe1ff */
[----:B------:R-:W-:Y:S01]  /*3e40*/  IABS R43, R25 ;  /* 0x00000019002b7213 */ /* 0x000fe20000000000 */
[----:B------:R-:W-:Y:S02]  /*3e50*/  @!P6 IMAD.IADD R44, R44, 0x1, -R6 ;  /* 0x000000012c2ce824 */ /* 0x000fe400078e0a06 */
[C---:B------:R-:W-:Y:S02]  /*3e60*/  IMAD R110, R6.reuse, R11, R110 ;  /* 0x0000000b066e7224 */ /* 0x040fe400078e026e */
[----:B------:R-:W-:Y:S01]  /*3e70*/  @!P2 IMAD.MOV R215, RZ, RZ, -R215 ;  /* 0x000000ffffd7a224 */ /* 0x000fe200078e0ad7 */
[C---:B------:R-:W-:Y:S01]  /*3e80*/  ISETP.GT.U32.AND P6, PT, R6.reuse, R44, PT ;  /* 0x0000002c0600720c */ /* 0x040fe20003fc4070 */
[----:B------:R-:W-:Y:S01]  /*3e90*/  IMAD R11, R241, 0x39, RZ ;  /* 0x00000039f10b7824 */ /* 0x000fe200078e02ff */
[----:B------:R-:W-:Y:S01]  /*3ea0*/  ISETP.GE.AND P2, PT, R21, RZ, PT ;  /* 0x000000ff1500720c */ /* 0x000fe20003f46270 */
[----:B------:R-:W-:Y:S01]  /*3eb0*/  @!P4 IMAD.MOV R111, RZ, RZ, -R111 ;  /* 0x000000ffff6fc224 */ /* 0x000fe200078e0a6f */
[----:B------:R-:W-:Y:S01]  /*3ec0*/  ISETP.GT.U32.AND P4, PT, R6, R214, PT ;  /* 0x000000d60600720c */ /* 0x000fe20003f84070 */
[----:B------:R-:W-:-:S02]  /*3ed0*/  IMAD R21, R241, 0x3d, RZ ;  /* 0x0000003df1157824 */ /* 0x000fc400078e02ff */
[----:B------:R-:W-:Y:S02]  /*3ee0*/  IMAD.MOV R10, RZ, RZ, -R10 ;  /* 0x000000ffff0a7224 */ /* 0x000fe400078e0a0a */
[----:B------:R-:W-:-:S04]  /*3ef0*/  IMAD.WIDE R224, R11, 0x4, R2 ;  /* 0x000000040be07825 */ /* 0x000fc800078e0202 */
[----:B------:R-:W-:Y:S01]  /*3f00*/  IMAD.WIDE R30, R11, 0x4, R4 ;  /* 0x000000040b1e7825 */ /* 0x000fe200078e0204 */
[----:B------:R3:W-:Y:S01]  /*3f10*/  LDGSTS.E [R27+0xe400], [R224.64], P3 ;  /* 0x0e400000e01b7fae */ /* 0x0007e20009921846 */
[----:B------:R-:W-:Y:S02]  /*3f20*/  IADD3 R11, R61, -0x7, RZ ;  /* 0xfffffff93d0b7810 */ /* 0x000fe40007ffe0ff */
[C---:B------:R-:W-:Y:S01]  /*3f30*/  IMAD.WIDE R244, R21.reuse, 0x4, R2 ;  /* 0x0000000415f47825 */ /* 0x040fe200078e0202 */
[----:B------:R3:W-:Y:S03]  /*3f40*/  LDGSTS.E [R27+0xe600], [R30.64], P3 ;  /* 0x0e6000001e1b7fae */ /* 0x0007e60009921846 */
[----:B-1----:R-:W-:Y:S01]  /*3f50*/  IMAD.WIDE R28, R21, 0x4, R4 ;  /* 0x00000004151c7825 */ /* 0x002fe200078e0204 */
[----:B------:R3:W-:Y:S01]  /*3f60*/  LDGSTS.E [R27+0xf400], [R244.64], P5 ;  /* 0x0f400000f41b7fae */ /* 0x0007e2000a921846 */
[----:B------:R-:W-:-:S02]  /*3f70*/  IADD3 R21, R61, -0xb, RZ ;  /* 0xfffffff53d157810 */ /* 0x000fc40007ffe0ff */
[----:B------:R-:W-:Y:S01]  /*3f80*/  IMAD R15, R6, R10, R15 ;  /* 0x0000000a060f7224 */ /* 0x000fe200078e020f */
[----:B------:R-:W-:Y:S01]  /*3f90*/  IADD3 R10, R61, -0x3, RZ ;  /* 0xfffffffd3d0a7810 */ /* 0x000fe20007ffe0ff */
[--C-:B------:R-:W-:Y:S01]  /*3fa0*/  @!P6 IMAD.IADD R44, R44, 0x1, -R6.reuse ;  /* 0x000000012c2ce824 */ /* 0x100fe200078e0a06 */
[----:B------:R3:W-:Y:S01]  /*3fb0*/  LDGSTS.E [R27+0xf600], [R28.64], P5 ;  /* 0x0f6000001c1b7fae */ /* 0x0007e2000a921846 */
[----:B------:R-:W-:Y:S01]  /*3fc0*/  ISETP.GT.U32.AND P6, PT, R6, R110, PT ;  /* 0x0000006e0600720c */ /* 0x000fe20003fc4070 */
[----:B------:R-:W-:Y:S01]  /*3fd0*/  @!P4 IMAD.IADD R214, R214, 0x1, -R6 ;  /* 0x00000001d6d6c824 */ /* 0x000fe200078e0a06 */
[----:B------:R-:W-:Y:S01]  /*3fe0*/  ISETP.GE.U32.AND P5, PT, R10, 0x7fffffbe, PT ;  /* 0x7fffffbe0a00780c */ /* 0x000fe20003fa6070 */
[----:B------:R-:W-:Y:S01]  /*3ff0*/  IMAD.HI.U32 R10, R7, R43, RZ ;  /* 0x0000002b070a7227 */ /* 0x000fe200078e00ff */
[C---:B------:R-:W-:Y:S01]  /*4000*/  ISETP.GT.U32.AND P4, PT, R6.reuse, R15, PT ;  /* 0x0000000f0600720c */ /* 0x040fe20003f84070 */
[----:B------:R1:W-:Y:S01]  /*4010*/  STL.64 [R1+0x1c8], R30 ;  /* 0x0001c81e01007387 */ /* 0x0003e20000100a00 */
[----:B------:R-:W-:Y:S01]  /*4020*/  ISETP.GT.U32.AND P3, PT, R6, R214, PT ;  /* 0x000000d60600720c */ /* 0x000fe20003f64070 */
[----:B------:R-:W-:-:S02]  /*4030*/  IMAD.MOV R10, RZ, RZ, -R10 ;  /* 0x000000ffff0a7224 */ /* 0x000fc400078e0a0a */
[----:B------:R-:W-:Y:S01]  /*4040*/  @!P2 IMAD.MOV R44, RZ, RZ, -R44 ;  /* 0x000000ffff2ca224 */ /* 0x000fe200078e0a2c */
[----:B------:R-:W-:Y:S01]  /*4050*/  ISETP.GE.U32.AND P2, PT, R11, 0x7fffffba, PT ;  /* 0x7fffffba0b00780c */ /* 0x000fe20003f46070 */
[----:B------:R-:W-:Y:S01]  /*4060*/  IMAD R43, R6, R10, R43 ;  /* 0x0000000a062b7224 */ /* 0x000fe200078e022b */
[----:B---3--:R-:W-:Y:S01]  /*4070*/  LOP3.LUT R27, R8, 0x50, RZ, 0xfc, !PT ;  /* 0x00000050081b7812 */ /* 0x008fe200078efcff */
[--C-:B------:R-:W-:Y:S01]  /*4080*/  @!P6 IMAD.IADD R110, R110, 0x1, -R6.reuse ;  /* 0x000000016e6ee824 */ /* 0x100fe200078e0a06 */
[----:B------:R2:W-:Y:S01]  /*4090*/  STL.64 [R1+0x1d8], R28 ;  /* 0x0001d81c01007387 */ /* 0x0005e20000100a00 */
[----:B------:R-:W-:Y:S02]  /*40a0*/  IADD3 R10, R61, -0xf, RZ ;  /* 0xfffffff13d0a7810 */ /* 0x000fe40007ffe0ff */
[----:B------:R-:W-:Y:S01]  /*40b0*/  ISETP.GT.U32.AND P6, PT, R6, R43, PT ;  /* 0x0000002b0600720c */ /* 0x000fe20003fc4070 */
[--C-:B------:R-:W-:Y:S01]  /*40c0*/  @!P4 IMAD.IADD R15, R15, 0x1, -R6.reuse ;  /* 0x000000010f0fc824 */ /* 0x100fe200078e0a06 */
[----:B------:R-:W-:Y:S01]  /*40d0*/  ISETP.GE.U32.AND P4, PT, R21, 0x7fffffb6, PT ;  /* 0x7fffffb61500780c */ /* 0x000fe20003f86070 */
[----:B------:R-:W-:Y:S01]  /*40e0*/  IMAD R21, R241, 0x6, RZ ;  /* 0x00000006f1157824 */ /* 0x000fe200078e02ff */
[----:B-1----:R-:W-:Y:S01]  /*40f0*/  LOP3.LUT R31, R54, 0x40, RZ, 0x3c, !PT ;  /* 0x00000040361f7812 */ /* 0x002fe200078e3cff */
[----:B------:R-:W-:Y:S01]  /*4100*/  @!P3 IMAD.IADD R214, R214, 0x1, -R6 ;  /* 0x00000001d6d6b824 */ /* 0x000fe200078e0a06 */
[----:B------:R-:W-:Y:S01]  /*4110*/  IABS R207, R27 ;  /* 0x0000001b00cf7213 */ /* 0x000fe20000000000 */
[C---:B------:R-:W-:Y:S01]  /*4120*/  IMAD.WIDE R64, R21.reuse, 0x4, R2 ;  /* 0x0000000415407825 */ /* 0x040fe200078e0202 */
[----:B------:R-:W-:Y:S01]  /*4130*/  ISETP.GE.AND P3, PT, R22, RZ, PT ;  /* 0x000000ff1600720c */ /* 0x000fe20003f66270 */
[----:B------:R1:W-:Y:S01]  /*4140*/  LDGSTS.E [R31+0x800], [R50.64], !P5 ;  /* 0x00800000321f7fae */ /* 0x0003e2000e921846 */
[----:B------:R-:W-:Y:S01]  /*4150*/  IABS R22, R237 ;  /* 0x000000ed00167213 */ /* 0x000fe20000000000 */
[----:B------:R-:W-:Y:S01]  /*4160*/  IMAD.WIDE R32, R21, 0x4, R4 ;  /* 0x0000000415207825 */ /* 0x000fe200078e0204 */
[----:B------:R-:W-:Y:S01]  /*4170*/  SHF.R.U32.HI R21, RZ, 0x5, R24 ;  /* 0x00000005ff157819 */ /* 0x000fe20000011618 */
[----:B------:R1:W-:Y:S01]  /*4180*/  LDGSTS.E [R31+0xa00], [R248.64], !P5 ;  /* 0x00a00000f81f7fae */ /* 0x0003e2000e921846 */
[----:B------:R-:W-:Y:S01]  /*4190*/  ISETP.GE.U32.AND P5, PT, R10, 0x7fffffb2, PT ;  /* 0x7fffffb20a00780c */ /* 0x000fe20003fa6070 */
[----:B--2---:R-:W-:Y:S01]  /*41a0*/  IMAD.WIDE R28, R23, 0x4, R4 ;  /* 0x00000004171c7825 */ /* 0x004fe200078e0204 */
[----:B------:R-:W-:Y:S01]  /*41b0*/  LOP3.LUT R30, R8, 0x58, RZ, 0xfc, !PT ;  /* 0x00000058081e7812 */ /* 0x000fe200078efcff */
[----:B------:R1:W-:Y:S02]  /*41c0*/  LDGSTS.E [R31+0x1800], [R64.64], !P2 ;  /* 0x01800000401f7fae */ /* 0x0003e4000d121846 */
[----:B------:R-:W-:Y:S01]  /*41d0*/  @!P6 IMAD.IADD R43, R43, 0x1, -R6 ;  /* 0x000000012b2be824 */ /* 0x000fe200078e0a06 */
[C---:B------:R-:W-:Y:S01]  /*41e0*/  ISETP.GT.U32.AND P6, PT, R6.reuse, R15, PT ;  /* 0x0000000f0600720c */ /* 0x040fe20003fc4070 */
[----:B------:R2:W-:Y:S01]  /*41f0*/  LDGSTS.E [R31+0x1a00], [R32.64], !P2 ;  /* 0x01a00000201f7fae */ /* 0x0005e2000d121846 */
[----:B------:R-:W-:Y:S01]  /*4200*/  IMAD.HI.U32 R11, R7, R207, RZ ;  /* 0x000000cf070b7227 */ /* 0x000fe200078e00ff */
[----:B------:R-:W-:-:S02]  /*4210*/  ISETP.GT.U32.AND P2, PT, R6, R110, PT ;  /* 0x0000006e0600720c */ /* 0x000fc40003f44070 */
[----:B------:R1:W-:Y:S01]  /*4220*/  LDGSTS.E [R31+0x2800], [R78.64], !P4 ;  /* 0x028000004e1f7fae */ /* 0x0003e2000e121846 */
[----:B------:R-:W-:Y:S01]  /*4230*/  IMAD.MOV R23, RZ, RZ, -R11 ;  /* 0x000000ffff177224 */ /* 0x000fe200078e0a0b */
[----:B------:R-:W-:Y:S01]  /*4240*/  IABS R206, R30 ;  /* 0x0000001e00ce7213 */ /* 0x000fe20000000000 */
[----:B------:R-:W-:Y:S01]  /*4250*/  IMAD.HI.U32 R10, R7, R22, RZ ;  /* 0x00000016070a7227 */ /* 0x000fe200078e00ff */
[----:B------:R3:W-:Y:S01]  /*4260*/  LDGSTS.E [R31+0x2a00], [R28.64], !P4 ;  /* 0x02a000001c1f7fae */ /* 0x0007e2000e121846 */
[C---:B------:R-:W-:Y:S02]  /*4270*/  ISETP.GT.U32.AND P4, PT, R6.reuse, R43, PT ;  /* 0x0000002b0600720c */ /* 0x040fe40003f84070 */
[----:B------:R-:W-:Y:S01]  /*4280*/  IMAD R207, R6, R23, R207 ;  /* 0x0000001706cf7224 */ /* 0x000fe200078e02cf */
[----:B------:R-:W-:Y:S01]  /*4290*/  STL.64 [R1+0x10], R32 ;  /* 0x0000102001007387 */ /* 0x000fe20000100a00 */
[----:B------:R-:W-:Y:S01]  /*42a0*/  IMAD.MOV R11, RZ, RZ, -R10 ;  /* 0x000000ffff0b7224 */ /* 0x000fe200078e0a0a */
[----:B------:R-:W-:Y:S01]  /*42b0*/  SHF.R.U32.HI R10, RZ, 0xd, R24 ;  /* 0x0000000dff0a7819 */ /* 0x000fe20000011618 */
[----:B------:R-:W-:Y:S01]  /*42c0*/  @!P2 IMAD.IADD R110, R110, 0x1, -R6 ;  /* 0x000000016e6ea824 */ /* 0x000fe200078e0a06 */
[----:B------:R-:W-:Y:S01]  /*42d0*/  ISETP.GE.AND P2, PT, R25, RZ, PT ;  /* 0x000000ff1900720c */ /* 0x000fe20003f46270 */
[----:B------:R-:W-:Y:S01]  /*42e0*/  IMAD R11, R6, R11, R22 ;  /* 0x0000000b060b7224 */ /* 0x000fe200078e0216 */
[----:B------:R-:W-:Y:S01]  /*42f0*/  LOP3.LUT R22, R8, 0x52, RZ, 0xfc, !PT ;  /* 0x0000005208167812 */ /* 0x000fe200078efcff */
[----:B------:R-:W-:Y:S01]  /*4300*/  @!P3 IMAD.MOV R214, RZ, RZ, -R214 ;  /* 0x000000ffffd6b224 */ /* 0x000fe200078e0ad6 */
[----:B------:R-:W-:Y:S01]  /*4310*/  LOP3.LUT P3, RZ, R21, 0x1, RZ, 0xc0, !PT ;  /* 0x0000000115ff7812 */ /* 0x000fe2000786c0ff */
[----:B------:R-:W-:Y:S01]  /*4320*/  IMAD R21, R241, 0xe, RZ ;  /* 0x0000000ef1157824 */ /* 0x000fe200078e02ff */
[----:B------:R-:W-:Y:S01]  /*4330*/  IABS R105, R22 ;  /* 0x0000001600697213 */ /* 0x000fe20000000000 */
[----:B------:R-:W-:Y:S01]  /*4340*/  @!P4 IMAD.IADD R43, R43, 0x1, -R6 ;  /* 0x000000012b2bc824 */ /* 0x000fe200078e0a06 */
[----:B------:R-:W-:Y:S01]  /*4350*/  ISETP.GT.U32.AND P4, PT, R6, R207, PT ;  /* 0x000000cf0600720c */ /* 0x000fe20003f84070 */
[----:B------:R3:W-:Y:S01]  /*4360*/  STL.64 [R1+0x30], R28 ;  /* 0x0000301c01007387 */ /* 0x0007e20000100a00 */
[----:B------:R-:W-:Y:S01]  /*4370*/  IMAD.WIDE R92, R21, 0x4, R2 ;  /* 0x00000004155c7825 */ /* 0x000fe200078e0202 */
[----:B------:R-:W-:-:S02]  /*4380*/  LOP3.LUT R23, R8, 0x54, RZ, 0xfc, !PT ;  /* 0x0000005408177812 */ /* 0x000fc400078efcff */
[----:B------:R-:W-:Y:S01]  /*4390*/  @!P6 IADD3 R15, R15, -R6, RZ ;  /* 0x800000060f0fe210 */ /* 0x000fe20007ffe0ff */
[----:B------:R-:W-:Y:S01]  /*43a0*/  @!P2 IMAD.MOV R43, RZ, RZ, -R43 ;  /* 0x000000ffff2ba224 */ /* 0x000fe200078e0a2b */
[----:B------:R-:W-:Y:S01]  /*43b0*/  LOP3.LUT P2, RZ, R10, 0x1, RZ, 0xc0, !PT ;  /* 0x000000010aff7812 */ /* 0x000fe2000784c0ff */
[----:B------:R-:W-:Y:S01]  /*43c0*/  IMAD.HI.U32 R10, R7, R105, RZ ;  /* 0x00000069070a7227 */ /* 0x000fe200078e00ff */
[----:B------:R-:W-:Y:S01]  /*43d0*/  IABS R42, R23 ;  /* 0x00000017002a7213 */ /* 0x000fe20000000000 */
[----:B------:R1:W-:Y:S01]  /*43e0*/  LDGSTS.E [R31+0x3800], [R92.64], !P5 ;  /* 0x038000005c1f7fae */ /* 0x0003e2000e921846 */
[----:B------:R-:W-:Y:S01]  /*43f0*/  ISETP.GE.AND P6, PT, R26, RZ, PT ;  /* 0x000000ff1a00720c */ /* 0x000fe20003fc6270 */
[----:B------:R-:W-:Y:S01]  /*4400*/  IMAD.MOV R10, RZ, RZ, -R10 ;  /* 0x000000ffff0a7224 */ /* 0x000fe200078e0a0a */
[C---:B------:R-:W-:Y:S01]  /*4410*/  LOP3.LUT R26, R8.reuse, 0x5a, RZ, 0xfc, !PT ;  /* 0x0000005a081a7812 */ /* 0x040fe200078efcff */
[----:B------:R-:W-:Y:S01]  /*4420*/  @!P4 IMAD.IADD R207, R207, 0x1, -R6 ;  /* 0x00000001cfcfc824 */ /* 0x000fe200078e0a06 */
[----:B------:R-:W-:Y:S01]  /*4430*/  LOP3.LUT R25, R8, 0x5c, RZ, 0xfc, !PT ;  /* 0x0000005c08197812 */ /* 0x000fe200078efcff */
[----:B---3--:R-:W-:Y:S01]  /*4440*/  IMAD.WIDE R28, R21, 0x4, R4 ;  /* 0x00000004151c7825 */ /* 0x008fe200078e0204 */
[----:B------:R-:W-:-:S02]  /*4450*/  IABS R104, R26 ;  /* 0x0000001a00687213 */ /* 0x000fc40000000000 */
[C---:B------:R-:W-:Y:S01]  /*4460*/  ISETP.GT.U32.AND P4, PT, R6.reuse, R207, PT ;  /* 0x000000cf0600720c */ /* 0x040fe20003f84070 */
[----:B------:R-:W-:Y:S01]  /*4470*/  IMAD R21, R241, 0x12, RZ ;  /* 0x00000012f1157824 */ /* 0x000fe200078e02ff */
[----:B------:R3:W-:Y:S01]  /*4480*/  STL.64 [R1+0x90], R28 ;  /* 0x0000901c01007387 */ /* 0x0007e20000100a00 */
[C---:B------:R-:W-:Y:S01]  /*4490*/  IMAD R105, R6.reuse, R10, R105 ;  /* 0x0000000a06697224 */ /* 0x040fe200078e0269 */
[----:B------:R-:W-:Y:S01]  /*44a0*/  IABS R41, R25 ;  /* 0x0000001900297213 */ /* 0x000fe20000000000 */
[----:B------:R-:W-:Y:S01]  /*44b0*/  IMAD.WIDE R108, R21, 0x4, R2 ;  /* 0x00000004156c7825 */ /* 0x000fe200078e0202 */
[----:B------:R3:W-:Y:S03]  /*44c0*/  LDGSTS.E [R31+0x3a00], [R28.64], !P5 ;  /* 0x03a000001c1f7fae */ /* 0x0007e6000e921846 */
[----:B------:R-:W-:Y:S01]  /*44d0*/  IMAD.HI.U32 R10, R7, R42, RZ ;  /* 0x0000002a070a7227 */ /* 0x000fe200078e00ff */
[----:B------:R1:W-:Y:S03]  /*44e0*/  LDGSTS.E [R31+0x4800], [R108.64], P2 ;  /* 0x048000006c1f7fae */ /* 0x0003e60009121846 */
[----:B------:R-:W-:Y:S01]  /*44f0*/  @!P4 IMAD.IADD R207, R207, 0x1, -R6 ;  /* 0x00000001cfcfc824 */ /* 0x000fe200078e0a06 */
[C---:B------:R-:W-:Y:S01]  /*4500*/  ISETP.GT.U32.AND P4, PT, R6.reuse, R105, PT ;  /* 0x000000690600720c */ /* 0x040fe20003f84070 */
[----:B------:R-:W-:Y:S01]  /*4510*/  @!P6 IMAD.MOV R110, RZ, RZ, -R110 ;  /* 0x000000ffff6ee224 */ /* 0x000fe200078e0a6e */
[----:B------:R-:W-:Y:S01]  /*4520*/  ISETP.GT.U32.AND P6, PT, R6, R11, PT ;  /* 0x0000000b0600720c */ /* 0x000fe20003fc4070 */
[----:B---3--:R-:W-:Y:S01]  /*4530*/  IMAD.WIDE R28, R21, 0x4, R4 ;  /* 0x00000004151c7825 */ /* 0x008fe200078e0204 */
[----:B------:R-:W-:-:S04]  /*4540*/  SHF.R.U32.HI R21, RZ, 0x9, R24 ;  /* 0x00000009ff157819 */ /* 0x000fc80000011618 */
[----:B------:R3:W-:Y:S01]  /*4550*/  LDGSTS.E [R31+0x4a00], [R28.64], P2 ;  /* 0x04a000001c1f7fae */ /* 0x0007e20009121846 */
[----:B------:R-:W-:Y:S01]  /*4560*/  LOP3.LUT P2, RZ, R21, 0x1, RZ, 0xc0, !PT ;  /* 0x0000000115ff7812 */ /* 0x000fe2000784c0ff */
[----:B------:R-:W-:-:S03]  /*4570*/  IMAD.MOV R21, RZ, RZ, -R10 ;  /* 0x000000ffff157224 */ /* 0x000fc600078e0a0a */
[----:B------:R-:W-:Y:S01]  /*4580*/  @!P4 IMAD.IADD R105, R105, 0x1, -R6 ;  /* 0x000000016969c824 */ /* 0x000fe200078e0a06 */
[----:B------:R3:W-:Y:S01]  /*4590*/  STL.64 [R1+0xc8], R28 ;  /* 0x0000c81c01007387 */ /* 0x0007e20000100a00 */
[C---:B------:R-:W-:Y:S02]  /*45a0*/  IMAD R42, R6.reuse, R21, R42 ;  /* 0x00000015062a7224 */ /* 0x040fe400078e022a */
[----:B------:R-:W-:Y:S02]  /*45b0*/  IMAD R21, R241, 0x16, RZ ;  /* 0x00000016f1157824 */ /* 0x000fe400078e02ff */
[----:B------:R-:W-:Y:S01]  /*45c0*/  @!P6 IMAD.IADD R11, R11, 0x1, -R6 ;  /* 0x000000010b0be824 */ /* 0x000fe200078e0a06 */
[C---:B------:R-:W-:Y:S01]  /*45d0*/  ISETP.GT.U32.AND P4, PT, R6.reuse, R42, PT ;  /* 0x0000002a0600720c */ /* 0x040fe20003f84070 */
[----:B------:R-:W-:Y:S01]  /*45e0*/  IMAD.WIDE R124, R21, 0x4, R2 ;  /* 0x00000004157c7825 */ /* 0x000fe200078e0202 */
[----:B------:R-:W-:Y:S02]  /*45f0*/  ISETP.GE.AND P6, PT, R27, RZ, PT ;  /* 0x000000ff1b00720c */ /* 0x000fe40003fc6270 */
[----:B------:R-:W-:Y:S01]  /*4600*/  ISETP.GT.U32.AND P5, PT, R6, R11, PT ;  /* 0x0000000b0600720c */ /* 0x000fe20003fa4070 */
[----:B--2---:R-:W-:Y:S01]  /*4610*/  IMAD.WIDE R32, R21, 0x4, R4 ;  /* 0x0000000415207825 */ /* 0x004fe200078e0204 */
[----:B------:R1:W-:Y:S01]  /*4620*/  LDGSTS.E [R31+0x5800], [R124.64], P2 ;  /* 0x058000007c1f7fae */ /* 0x0003e20009121846 */
[----:B---3--:R-:W-:-:S02]  /*4630*/  LOP3.LUT R28, R8, 0x60, RZ, 0xfc, !PT ;  /* 0x00000060081c7812 */ /* 0x008fc400078efcff */
[----:B------:R-:W-:Y:S01]  /*4640*/  IMAD.HI.U32 R21, R7, R104, RZ ;  /* 0x0000006807157227 */ /* 0x000fe200078e00ff */
[----:B------:R2:W-:Y:S01]  /*4650*/  LDGSTS.E [R31+0x5a00], [R32.64], P2 ;  /* 0x05a00000201f7fae */ /* 0x0005e20009121846 */
[----:B------:R-:W-:Y:S02]  /*4660*/  ISETP.GT.U32.AND P2, PT, R6, R105, PT ;  /* 0x000000690600720c */ /* 0x000fe40003f44070 */
[----:B------:R-:W-:Y:S01]  /*4670*/  @!P4 IMAD.IADD R42, R42, 0x1, -R6 ;  /* 0x000000012a2ac824 */ /* 0x000fe200078e0a06 */
[----:B------:R-:W-:Y:S01]  /*4680*/  IABS R199, R28 ;  /* 0x0000001c00c77213 */ /* 0x000fe20000000000 */
[----:B------:R-:W-:Y:S01]  /*4690*/  IMAD.MOV R29, RZ, RZ, -R21 ;  /* 0x000000ffff1d7224 */ /* 0x000fe200078e0a15 */
[----:B------:R-:W-:Y:S01]  /*46a0*/  @!P6 IADD3 R207, -R207, RZ, RZ ;  /* 0x000000ffcfcfe210 */ /* 0x000fe20007ffe1ff */
[----:B------:R-:W-:Y:S01]  /*46b0*/  IMAD.HI.U32 R10, R7, R206, RZ ;  /* 0x000000ce070a7227 */ /* 0x000fe200078e00ff */
[C---:B------:R-:W-:Y:S01]  /*46c0*/  ISETP.GT.U32.AND P4, PT, R6.reuse, R42, PT ;  /* 0x0000002a0600720c */ /* 0x040fe20003f84070 */
[----:B------:R2:W-:Y:S01]  /*46d0*/  STL.64 [R1+0xe8], R32 ;  /* 0x0000e82001007387 */ /* 0x0005e20000100a00 */
[----:B------:R-:W-:Y:S01]  /*46e0*/  ISETP.GE.AND P6, PT, R23, RZ, PT ;  /* 0x000000ff1700720c */ /* 0x000fe20003fc6270 */
[----:B------:R-:W-:Y:S01]  /*46f0*/  IMAD R104, R6, R29, R104 ;  /* 0x0000001d06687224 */ /* 0x000fe200078e0268 */
[----:B------:R-:W-:Y:S01]  /*4700*/  IABS R23, R236 ;  /* 0x000000ec00177213 */ /* 0x000fe20000000000 */
[----:B------:R-:W-:-:S02]  /*4710*/  IMAD.MOV R27, RZ, RZ, -R10 ;  /* 0x000000ffff1b7224 */ /* 0x000fc400078e0a0a */
[----:B------:R-:W-:Y:S02]  /*4720*/  @!P2 IMAD.IADD R105, R105, 0x1, -R6 ;  /* 0x000000016969a824 */ /* 0x000fe400078e0a06 */
[----:B------:R-:W-:Y:S01]  /*4730*/  IMAD R206, R6, R27, R206 ;  /* 0x0000001b06ce7224 */ /* 0x000fe200078e02ce */
[----:B------:R-:W-:Y:S01]  /*4740*/  LOP3.LUT R27, R8, 0x62, RZ, 0xfc, !PT ;  /* 0x00000062081b7812 */ /* 0x000fe200078efcff */
[----:B------:R-:W-:-:S03]  /*4750*/  IMAD.HI.U32 R10, R7, R23, RZ ;  /* 0x00000017070a7227 */ /* 0x000fc600078e00ff */
[----:B------:R-:W-:Y:S01]  /*4760*/  ISETP.GT.U32.AND P2, PT, R6, R206, PT ;  /* 0x000000ce0600720c */ /* 0x000fe20003f44070 */
[----:B------:R-:W-:Y:S01]  /*4770*/  @!P4 IMAD.IADD R42, R42, 0x1, -R6 ;  /* 0x000000012a2ac824 */ /* 0x000fe200078e0a06 */
[----:B------:R-:W-:Y:S01]  /*4780*/  ISETP.GT.U32.AND P4, PT, R6, R104, PT ;  /* 0x000000680600720c */ /* 0x000fe20003f84070 */
[----:B------:R-:W-:Y:S01]  /*4790*/  IMAD.HI.U32 R21, R7, R41, RZ ;  /* 0x0000002907157227 */ /* 0x000fe200078e00ff */
[----:B------:R-:W-:Y:S02]  /*47a0*/  IABS R103, R27 ;  /* 0x0000001b00677213 */ /* 0x000fe40000000000 */
[----:B------:R-:W-:Y:S01]  /*47b0*/  @!P6 IADD3 R42, -R42, RZ, RZ ;  /* 0x000000ff2a2ae210 */ /* 0x000fe20007ffe1ff */
[----:B------:R-:W-:Y:S02]  /*47c0*/  IMAD.MOV R10, RZ, RZ, -R10 ;  /* 0x000000ffff0a7224 */ /* 0x000fe400078e0a0a */
[----:B------:R-:W-:Y:S02]  /*47d0*/  IMAD.MOV R21, RZ, RZ, -R21 ;  /* 0x000000ffff157224 */ /* 0x000fe400078e0a15 */
[----:B------:R-:W-:Y:S01]  /*47e0*/  @!P5 IMAD.IADD R11, R11, 0x1, -R6 ;  /* 0x000000010b0bd824 */ /* 0x000fe200078e0a06 */
[----:B------:R-:W-:Y:S01]  /*47f0*/  ISETP.GE.AND P5, PT, R22, RZ, PT ;  /* 0x000000ff1600720c */ /* 0x000fe20003fa6270 */
[----:B------:R-:W-:-:S02]  /*4800*/  IMAD R10, R6, R10, R23 ;  /* 0x0000000a060a7224 */ /* 0x000fc400078e0217 */
[--C-:B------:R-:W-:Y:S02]  /*4810*/  @!P4 IMAD.IADD R104, R104, 0x1, -R6.reuse ;  /* 0x000000016868c824 */ /* 0x100fe400078e0a06 */
[C---:B------:R-:W-:Y:S02]  /*4820*/  IMAD R41, R6.reuse, R21, R41 ;  /* 0x0000001506297224 */ /* 0x040fe400078e0229 */
[----:B------:R-:W-:Y:S01]  /*4830*/  IMAD R21, R241, 0x1a, RZ ;  /* 0x0000001af1157824 */ /* 0x000fe200078e02ff */
[----:B------:R-:W-:Y:S01]  /*4840*/  ISETP.GT.U32.AND P4, PT, R6, R104, PT ;  /* 0x000000680600720c */ /* 0x000fe20003f84070 */
[----:B------:R-:W-:Y:S01]  /*4850*/  @!P2 IMAD.IADD R206, R206, 0x1, -R6 ;  /* 0x00000001cecea824 */ /* 0x000fe200078e0a06 */
[----:B------:R-:W-:Y:S01]  /*4860*/  ISETP.GT.U32.AND P2, PT, R6, R10, PT ;  /* 0x0000000a0600720c */ /* 0x000fe20003f44070 */
[----:B------:R-:W-:-:S04]  /*4870*/  IMAD.HI.U32 R22, R7, R199, RZ ;  /* 0x000000c707167227 */ /* 0x000fc800078e00ff */
[----:B------:R-:W-:-:S04]  /*4880*/  IMAD.WIDE R136, R21, 0x4, R2 ;  /* 0x0000000415887825 */ /* 0x000fc800078e0202 */
[----:B--2---:R-:W-:Y:S01]  /*4890*/  IMAD.WIDE R32, R21, 0x4, R4 ;  /* 0x0000000415207825 */ /* 0x004fe200078e0204 */
[----:B------:R1:W-:Y:S03]  /*48a0*/  LDGSTS.E [R31+0x6800], [R136.64], P3 ;  /* 0x06800000881f7fae */ /* 0x0003e60009921846 */
[----:B------:R-:W-:Y:S01]  /*48b0*/  IMAD.MOV R22, RZ, RZ, -R22 ;  /* 0x000000ffff167224 */ /* 0x000fe200078e0a16 */
[----:B------:R2:W-:Y:S01]  /*48c0*/  LDGSTS.E [R31+0x6a00], [R32.64], P3 ;  /* 0x06a00000201f7fae */ /* 0x0005e20009921846 */
[C---:B------:R-:W-:Y:S01]  /*48d0*/  ISETP.GT.U32.AND P3, PT, R6.reuse, R206, PT ;  /* 0x000000ce0600720c */ /* 0x040fe20003f64070 */
[----:B------:R-:W-:Y:S01]  /*48e0*/  @!P5 IMAD.MOV R105, RZ, RZ, -R105 ;  /* 0x000000ffff69d224 */ /* 0x000fe200078e0a69 */
[C---:B------:R-:W-:Y:S01]  /*48f0*/  ISETP.GT.U32.AND P5, PT, R6.reuse, R41, PT ;  /* 0x000000290600720c */ /* 0x040fe20003fa4070 */
[----:B------:R-:W-:Y:S01]  /*4900*/  IMAD R199, R6, R22, R199 ;  /* 0x0000001606c77224 */ /* 0x000fe200078e02c7 */
[----:B------:R-:W-:Y:S01]  /*4910*/  SHF.R.U32.HI R22, RZ, 0x1, R24 ;  /* 0x00000001ff167819 */ /* 0x000fe20000011618 */
[--C-:B------:R-:W-:Y:S01]  /*4920*/  @!P4 IMAD.IADD R104, R104, 0x1, -R6.reuse ;  /* 0x000000016868c824 */ /* 0x100fe200078e0a06 */
[----:B------:R-:W-:Y:S01]  /*4930*/  ISETP.GE.AND P4, PT, R30, RZ, PT ;  /* 0x000000ff1e00720c */ /* 0x000fe20003f86270 */
[----:B------:R-:W-:Y:S01]  /*4940*/  @!P2 IMAD.IADD R10, R10, 0x1, -R6 ;  /* 0x000000010a0aa824 */ /* 0x000fe200078e0a06 */
[----:B------:R-:W-:Y:S01]  /*4950*/  ISETP.GT.U32.AND P2, PT, R6, R199, PT ;  /* 0x000000c70600720c */ /* 0x000fe20003f44070 */
[----:B------:R-:W-:Y:S01]  /*4960*/  IMAD.HI.U32 R21, R7, R103, RZ ;  /* 0x0000006707157227 */ /* 0x000fe200078e00ff */
[----:B------:R-:W-:Y:S01]  /*4970*/  LOP3.LUT P6, RZ, R22, 0x1, RZ, 0xc0, !PT ;  /* 0x0000000116ff7812 */ /* 0x000fe200078cc0ff */
[----:B------:R2:W-:Y:S01]  /*4980*/  STL.64 [R1+0x100], R32 ;  /* 0x0001002001007387 */ /* 0x0005e20000100a00 */
[----:B------:R-:W-:Y:S01]  /*4990*/  SHF.R.U64 R22, R235, 0x1d, RZ ;  /* 0x0000001deb167819 */ /* 0x000fe200000012ff */
[----:B------:R-:W-:-:S02]  /*49a0*/  IMAD.MOV R21, RZ, RZ, -R21 ;  /* 0x000000ffff157224 */ /* 0x000fc400078e0a15 */
[--C-:B------:R-:W-:Y:S01]  /*49b0*/  @!P3 IMAD.IADD R206, R206, 0x1, -R6.reuse ;  /* 0x00000001ceceb824 */ /* 0x100fe200078e0a06 */
[----:B------:R-:W-:Y:S01]  /*49c0*/  LOP3.LUT P3, RZ, R22, 0x1, RZ, 0xc0, !PT ;  /* 0x0000000116ff7812 */ /* 0x000fe2000786c0ff */
[----:B------:R-:W-:Y:S01]  /*49d0*/  IMAD R103, R6, R21, R103 ;  /* 0x0000001506677224 */ /* 0x000fe200078e0267 */
[----:B------:R-:W-:Y:S01]  /*49e0*/  LOP3.LUT R21, R8, 0x68, RZ, 0xfc, !PT ;  /* 0x0000006808157812 */ /* 0x000fe200078efcff */
[----:B------:R-:W-:Y:S01]  /*49f0*/  @!P5 IMAD.IADD R41, R41, 0x1, -R6 ;  /* 0x000000012929d824 */ /* 0x000fe200078e0a06 */
[----:B------:R-:W-:Y:S01]  /*4a00*/  ISETP.GE.AND P5, PT, R26, RZ, PT ;  /* 0x000000ff1a00720c */ /* 0x000fe20003fa6270 */
[----:B------:R-:W-:Y:S01]  /*4a10*/  @!P4 IMAD.MOV R206, RZ, RZ, -R206 ;  /* 0x000000ffffcec224 */ /* 0x000fe200078e0ace */
[----:B------:R-:W-:Y:S01]  /*4a20*/  ISETP.GT.U32.AND P4, PT, R6, R103, PT ;  /* 0x000000670600720c */ /* 0x000fe20003f84070 */
[----:B------:R-:W-:Y:S01]  /*4a30*/  IMAD R23, R241, 0x1e, RZ ;  /* 0x0000001ef1177824 */ /* 0x000fe200078e02ff */
[----:B------:R-:W-:Y:S01]  /*4a40*/  LOP3.LUT R26, R8, 0x64, RZ, 0xfc, !PT ;  /* 0x00000064081a7812 */ /* 0x000fe200078efcff */
[----:B------:R-:W-:Y:S01]  /*4a50*/  @!P2 IMAD.IADD R199, R199, 0x1, -R6 ;  /* 0x00000001c7c7a824 */ /* 0x000fe200078e0a06 */
[----:B------:R-:W-:Y:S01]  /*4a60*/  ISETP.GT.U32.AND P2, PT, R6, R41, PT ;  /* 0x000000290600720c */ /* 0x000fe20003f44070 */
[----:B------:R-:W-:Y:S01]  /*4a70*/  IMAD.WIDE R148, R23, 0x4, R2 ;  /* 0x0000000417947825 */ /* 0x000fe200078e0202 */
[----:B------:R-:W-:-:S02]  /*4a80*/  IABS R40, R26 ;  /* 0x0000001a00287213 */ /* 0x000fc40000000000 */
[----:B------:R-:W-:Y:S01]  /*4a90*/  IABS R198, R21 ;  /* 0x0000001500c67213 */ /* 0x000fe20000000000 */
[----:B--2---:R-:W-:Y:S01]  /*4aa0*/  IMAD.WIDE R32, R23, 0x4, R4 ;  /* 0x0000000417207825 */ /* 0x004fe200078e0204 */
[----:B------:R1:W-:Y:S01]  /*4ab0*/  LDGSTS.E [R31+0x7800], [R148.64], P6 ;  /* 0x07800000941f7fae */ /* 0x0003e2000b121846 */
[----:B------:R-:W-:Y:S02]  /*4ac0*/  SHF.R.U64 R23, R235, 0x19, RZ ;  /* 0x00000019eb177819 */ /* 0x000fe400000012ff */
[----:B------:R-:W-:Y:S01]  /*4ad0*/  IMAD.HI.U32 R22, R7, R40, RZ ;  /* 0x0000002807167227 */ /* 0x000fe200078e00ff */
[----:B------:R2:W-:Y:S01]  /*4ae0*/  LDGSTS.E [R31+0x7a00], [R32.64], P6 ;  /* 0x07a00000201f7fae */ /* 0x0005e2000b121846 */
[C---:B------:R-:W-:Y:S02]  /*4af0*/  ISETP.GT.U32.AND P6, PT, R6.reuse, R199, PT ;  /* 0x000000c70600720c */ /* 0x040fe40003fc4070 */
[--C-:B------:R-:W-:Y:S01]  /*4b00*/  @!P4 IMAD.IADD R103, R103, 0x1, -R6.reuse ;  /* 0x000000016767c824 */ /* 0x100fe200078e0a06 */
[----:B------:R2:W-:Y:S01]  /*4b10*/  STL.64 [R1+0x118], R32 ;  /* 0x0001182001007387 */ /* 0x0005e20000100a00 */
[----:B------:R-:W-:Y:S01]  /*4b20*/  @!P2 IMAD.IADD R41, R41, 0x1, -R6 ;  /* 0x000000012929a824 */ /* 0x000fe200078e0a06 */
[----:B------:R-:W-:Y:S01]  /*4b30*/  ISETP.GE.AND P2, PT, R25, RZ, PT ;  /* 0x000000ff1900720c */ /* 0x000fe20003f46270 */
[----:B------:R-:W-:Y:S01]  /*4b40*/  IMAD.MOV R25, RZ, RZ, -R22 ;  /* 0x000000ffff197224 */ /* 0x000fe200078e0a16 */
[----:B------:R-:W-:Y:S01]  /*4b50*/  ISETP.GT.U32.AND P4, PT, R6, R103, PT ;  /* 0x000000670600720c */ /* 0x000fe20003f84070 */
[----:B------:R-:W-:-:S04]  /*4b60*/  IMAD.HI.U32 R22, R7, R198, RZ ;  /* 0x000000c607167227 */ /* 0x000fc800078e00ff */
[----:B------:R-:W-:Y:S01]  /*4b70*/  @!P5 IMAD.MOV R104, RZ, RZ, -R104 ;  /* 0x000000ffff68d224 */ /* 0x000fe200078e0a68 */
[----:B------:R-:W-:Y:S01]  /*4b80*/  IADD3 R29, -R22, RZ, RZ ;  /* 0x000000ff161d7210 */ /* 0x000fe20007ffe1ff */
[----:B------:R-:W-:Y:S01]  /*4b90*/  @!P6 IMAD.IADD R199, R199, 0x1, -R6 ;  /* 0x00000001c7c7e824 */ /* 0x000fe200078e0a06 */
[----:B------:R-:W-:Y:S01]  /*4ba0*/  ISETP.GE.AND P6, PT, R28, RZ, PT ;  /* 0x000000ff1c00720c */ /* 0x000fe20003fc6270 */
[C---:B------:R-:W-:Y:S01]  /*4bb0*/  IMAD R40, R6.reuse, R25, R40 ;  /* 0x0000001906287224 */ /* 0x040fe200078e0228 */
[----:B------:R-:W-:Y:S01]  /*4bc0*/  LOP3.LUT P5, RZ, R23, 0x1, RZ, 0xc0, !PT ;  /* 0x0000000117ff7812 */ /* 0x000fe200078ac0ff */
[----:B------:R-:W-:Y:S01]  /*4bd0*/  IMAD R198, R6, R29, R198 ;  /* 0x0000001d06c67224 */ /* 0x000fe200078e02c6 */
[C---:B------:R-:W-:Y:S01]  /*4be0*/  LOP3.LUT R23, R8.reuse, 0x6a, RZ, 0xfc, !PT ;  /* 0x0000006a08177812 */ /* 0x040fe200078efcff */
[----:B------:R-:W-:Y:S01]  /*4bf0*/  @!P4 IMAD.IADD R103, R103, 0x1, -R6 ;  /* 0x000000016767c824 */ /* 0x000fe200078e0a06 */
[----:B------:R-:W-:Y:S01]  /*4c00*/  LOP3.LUT R25, R8, 0x6c, RZ, 0xfc, !PT ;  /* 0x0000006c08197812 */ /* 0x000fe200078efcff */
[----:B------:R-:W-:Y:S01]  /*4c10*/  @!P2 IMAD.MOV R41, RZ, RZ, -R41 ;  /* 0x000000ffff29a224 */ /* 0x000fe200078e0a29 */
[C---:B------:R-:W-:Y:S01]  /*4c20*/  ISETP.GT.U32.AND P4, PT, R6.reuse, R198, PT ;  /* 0x000000c60600720c */ /* 0x040fe20003f84070 */
[----:B------:R-:W-:Y:S01]  /*4c30*/  IMAD R30, R241, 0x2e, RZ ;  /* 0x0000002ef11e7824 */ /* 0x000fe200078e02ff */
[----:B------:R-:W-:-:S02]  /*4c40*/  ISETP.GT.U32.AND P2, PT, R6, R40, PT ;  /* 0x000000280600720c */ /* 0x000fc40003f44070 */
[----:B------:R-:W-:Y:S01]  /*4c50*/  IABS R102, R23 ;  /* 0x0000001700667213 */ /* 0x000fe20000000000 */
[----:B------:R-:W-:Y:S01]  /*4c60*/  @!P6 IMAD.MOV R199, RZ, RZ, -R199 ;  /* 0x000000ffffc7e224 */ /* 0x000fe200078e0ac7 */
[----:B------:R-:W-:Y:S01]  /*4c70*/  ISETP.GE.AND P6, PT, R27, RZ, PT ;  /* 0x000000ff1b00720c */ /* 0x000fe20003fc6270 */
[----:B------:R-:W-:Y:S01]  /*4c80*/  IMAD R27, R241, 0x22, RZ ;  /* 0x00000022f11b7824 */ /* 0x000fe200078e02ff */
[----:B------:R-:W-:Y:S01]  /*4c90*/  IABS R39, R25 ;  /* 0x0000001900277213 */ /* 0x000fe20000000000 */
[----:B------:R-:W-:-:S04]  /*4ca0*/  IMAD.HI.U32 R22, R7, R102, RZ ;  /* 0x0000006607167227 */ /* 0x000fc800078e00ff */
[----:B------:R-:W-:-:S04]  /*4cb0*/  IMAD.WIDE R160, R27, 0x4, R2 ;  /* 0x000000041ba07825 */ /* 0x000fc800078e0202 */
[----:B--2---:R-:W-:Y:S01]  /*4cc0*/  IMAD.WIDE R32, R27, 0x4, R4 ;  /* 0x000000041b207825 */ /* 0x004fe200078e0204 */
[----:B------:R1:W-:Y:S03]  /*4cd0*/  LDGSTS.E [R31+0x8800], [R160.64], P3 ;  /* 0x08800000a01f7fae */ /* 0x0003e60009921846 */
[----:B------:R-:W-:Y:S01]  /*4ce0*/  IMAD.MOV R27, RZ, RZ, -R22 ;  /* 0x000000ffff1b7224 */ /* 0x000fe200078e0a16 */
[----:B------:R2:W-:Y:S01]  /*4cf0*/  LDGSTS.E [R31+0x8a00], [R32.64], P3 ;  /* 0x08a00000201f7fae */ /* 0x0005e20009921846 */
[--C-:B------:R-:W-:Y:S02]  /*4d00*/  @!P4 IMAD.IADD R198, R198, 0x1, -R6.reuse ;  /* 0x00000001c6c6c824 */ /* 0x100fe400078e0a06 */
[----:B------:R-:W-:Y:S01]  /*4d10*/  @!P2 IMAD.IADD R40, R40, 0x1, -R6 ;  /* 0x000000012828a824 */ /* 0x000fe200078e0a06 */
[----:B------:R-:W-:Y:S01]  /*4d20*/  ISETP.GE.AND P2, PT, R26, RZ, PT ;  /* 0x000000ff1a00720c */ /* 0x000fe20003f46270 */
[C---:B------:R-:W-:Y:S01]  /*4d30*/  IMAD R102, R6.reuse, R27, R102 ;  /* 0x0000001b06667224 */ /* 0x040fe200078e0266 */
[C---:B------:R-:W-:Y:S01]  /*4d40*/  ISETP.GT.U32.AND P4, PT, R6.reuse, R198, PT ;  /* 0x000000c60600720c */ /* 0x040fe20003f84070 */
[----:B------:R-:W-:Y:S01]  /*4d50*/  IMAD.HI.U32 R22, R7, R39, RZ ;  /* 0x0000002707167227 */ /* 0x000fe200078e00ff */
[C---:B------:R-:W-:Y:S01]  /*4d60*/  ISETP.GT.U32.AND P3, PT, R6.reuse, R40, PT ;  /* 0x000000280600720c */ /* 0x040fe20003f64070 */
[----:B------:R2:W-:Y:S01]  /*4d70*/  STL.64 [R1+0x130], R32 ;  /* 0x0001302001007387 */ /* 0x0005e20000100a00 */
[----:B------:R-:W-:Y:S01]  /*4d80*/  SHF.R.U64 R26, R235, 0x15, RZ ;  /* 0x00000015eb1a7819 */ /* 0x000fe200000012ff */
[----:B------:R-:W-:Y:S01]  /*4d90*/  @!P6 IMAD.MOV R103, RZ, RZ, -R103 ;  /* 0x000000ffff67e224 */ /* 0x000fe200078e0a67 */
[----:B------:R-:W-:Y:S01]  /*4da0*/  ISETP.GT.U32.AND P6, PT, R6, R102, PT ;  /* 0x000000660600720c */ /* 0x000fe20003fc4070 */
[----:B------:R-:W-:-:S02]  /*4db0*/  IMAD.MOV R22, RZ, RZ, -R22 ;  /* 0x000000ffff167224 */ /* 0x000fc400078e0a16 */
[----:B------:R-:W-:Y:S02]  /*4dc0*/  IMAD R27, R241, 0x26, RZ ;  /* 0x00000026f11b7824 */ /* 0x000fe400078e02ff */
[----:B------:R-:W-:Y:S01]  /*4dd0*/  IMAD R39, R6, R22, R39 ;  /* 0x0000001606277224 */ /* 0x000fe200078e0227 */
[----:B------:R-:W-:Y:S01]  /*4de0*/  LOP3.LUT R22, R8, 0x70, RZ, 0xfc, !PT ;  /* 0x0000007008167812 */ /* 0x000fe200078efcff */
[----:B------:R-:W-:Y:S02]  /*4df0*/  @!P4 IMAD.IADD R198, R198, 0x1, -R6 ;  /* 0x00000001c6c6c824 */ /* 0x000fe400078e0a06 */
[C---:B------:R-:W-:Y:S01]  /*4e00*/  IMAD.WIDE R170, R27.reuse, 0x4, R2 ;  /* 0x000000041baa7825 */ /* 0x040fe200078e0202 */
[----:B------:R-:W-:Y:S02]  /*4e10*/  ISETP.GT.U32.AND P4, PT, R6, R39, PT ;  /* 0x000000270600720c */ /* 0x000fe40003f84070 */
[----:B------:R-:W-:Y:S01]  /*4e20*/  IABS R191, R22 ;  /* 0x0000001600bf7213 */ /* 0x000fe20000000000 */
[----:B------:R-:W-:Y:S01]  /*4e30*/  IMAD.WIDE R28, R27, 0x4, R4 ;  /* 0x000000041b1c7825 */ /* 0x000fe200078e0204 */
[----:B------:R1:W-:Y:S01]  /*4e40*/  LDGSTS.E [R31+0x9800], [R170.64], P5 ;  /* 0x09800000aa1f7fae */ /* 0x0003e2000a921846 */
[----:B------:R-:W-:-:S02]  /*4e50*/  LOP3.LUT R27, R8, 0x78, RZ, 0xfc, !PT ;  /* 0x00000078081b7812 */ /* 0x000fc400078efcff */
[--C-:B------:R-:W-:Y:S01]  /*4e60*/  @!P3 IMAD.IADD R40, R40, 0x1, -R6.reuse ;  /* 0x000000012828b824 */ /* 0x100fe200078e0a06 */
[----:B------:R-:W-:Y:S01]  /*4e70*/  ISETP.GE.AND P3, PT, R21, RZ, PT ;  /* 0x000000ff1500720c */ /* 0x000fe20003f66270 */
[--C-:B------:R-:W-:Y:S01]  /*4e80*/  @!P6 IMAD.IADD R102, R102, 0x1, -R6.reuse ;  /* 0x000000016666e824 */ /* 0x100fe200078e0a06 */
[----:B------:R3:W-:Y:S01]  /*4e90*/  LDGSTS.E [R31+0x9a00], [R28.64], P5 ;  /* 0x09a000001c1f7fae */ /* 0x0007e2000a921846 */
[----:B------:R-:W-:Y:S01]  /*4ea0*/  LOP3.LUT P5, RZ, R26, 0x1, RZ, 0xc0, !PT ;  /* 0x000000011aff7812 */ /* 0x000fe200078ac0ff */
[----:B------:R-:W-:Y:S01]  /*4eb0*/  IMAD R26, R241, 0x2a, RZ ;  /* 0x0000002af11a7824 */ /* 0x000fe200078e02ff */
[----:B------:R-:W-:Y:S01]  /*4ec0*/  SHF.R.U64 R21, R235, 0x11, RZ ;  /* 0x00000011eb157819 */ /* 0x000fe200000012ff */
[----:B------:R3:W-:Y:S01]  /*4ed0*/  STL.64 [R1+0x148], R28 ;  /* 0x0001481c01007387 */ /* 0x0007e20000100a00 */
[----:B------:R-:W-:Y:S01]  /*4ee0*/  ISETP.GT.U32.AND P6, PT, R6, R102, PT ;  /* 0x000000660600720c */ /* 0x000fe20003fc4070 */
[----:B------:R-:W-:Y:S01]  /*4ef0*/  @!P4 IMAD.IADD R39, R39, 0x1, -R6 ;  /* 0x000000012727c824 */ /* 0x000fe200078e0a06 */
[----:B------:R-:W-:Y:S01]  /*4f00*/  IABS R190, R27 ;  /* 0x0000001b00be7213 */ /* 0x000fe20000000000 */
[----:B------:R-:W-:-:S03]  /*4f10*/  IMAD.WIDE R180, R26, 0x4, R2 ;  /* 0x000000041ab47825 */ /* 0x000fc600078e0202 */
[----:B------:R-:W-:Y:S01]  /*4f20*/  @!P3 IADD3 R198, -R198, RZ, RZ ;  /* 0x000000ffc6c6b210 */ /* 0x000fe20007ffe1ff */
[----:B--2---:R-:W-:Y:S01]  /*4f30*/  IMAD.WIDE R32, R26, 0x4, R4 ;  /* 0x000000041a207825 */ /* 0x004fe200078e0204 */
[----:B------:R-:W-:Y:S01]  /*4f40*/  ISETP.GE.AND P3, PT, R23, RZ, PT ;  /* 0x000000ff1700720c */ /* 0x000fe20003f66270 */
[----:B------:R1:W-:Y:S01]  /*4f50*/  LDGSTS.E [R31+0xa800], [R180.64], P5 ;  /* 0x0a800000b41f7fae */ /* 0x0003e2000a921846 */
[----:B------:R-:W-:Y:S01]  /*4f60*/  SHF.R.U64 R23, R235, 0xd, RZ ;  /* 0x0000000deb177819 */ /* 0x000fe200000012ff */
[----:B------:R-:W-:Y:S01]  /*4f70*/  @!P2 IMAD.MOV R40, RZ, RZ, -R40 ;  /* 0x000000ffff28a224 */ /* 0x000fe200078e0a28 */
[----:B---3--:R-:W-:Y:S01]  /*4f80*/  LOP3.LUT R29, R8, 0x72, RZ, 0xfc, !PT ;  /* 0x00000072081d7812 */ /* 0x008fe200078efcff */
[----:B------:R-:W-:Y:S01]  /*4f90*/  @!P6 IMAD.IADD R102, R102, 0x1, -R6 ;  /* 0x000000016666e824 */ /* 0x000fe200078e0a06 */
[----:B------:R-:W-:Y:S01]  /*4fa0*/  LOP3.LUT P2, RZ, R21, 0x1, RZ, 0xc0, !PT ;  /* 0x0000000115ff7812 */ /* 0x000fe2000784c0ff */
[----:B------:R-:W-:Y:S01]  /*4fb0*/  IMAD.HI.U32 R21, R7, R191, RZ ;  /* 0x000000bf07157227 */ /* 0x000fe200078e00ff */
[----:B------:R-:W-:Y:S01]  /*4fc0*/  IABS R99, R29 ;  /* 0x0000001d00637213 */ /* 0x000fe20000000000 */
[----:B------:R2:W-:Y:S01]  /*4fd0*/  LDGSTS.E [R31+0xaa00], [R32.64], P5 ;  /* 0x0aa00000201f7fae */ /* 0x0005e2000a921846 */
[----:B------:R-:W-:Y:S01]  /*4fe0*/  ISETP.GT.U32.AND P4, PT, R6, R39, PT ;  /* 0x000000270600720c */ /* 0x000fe20003f84070 */
[----:B------:R-:W-:Y:S01]  /*4ff0*/  IMAD.MOV R21, RZ, RZ, -R21 ;  /* 0x000000ffff157224 */ /* 0x000fe200078e0a15 */
[----:B------:R-:W-:Y:S01]  /*5000*/  LOP3.LUT P5, RZ, R23, 0x1, RZ, 0xc0, !PT ;  /* 0x0000000117ff7812 */ /* 0x000fe200078ac0ff */
[----:B------:R-:W-:Y:S01]  /*5010*/  IMAD.HI.U32 R23, R7, R99, RZ ;  /* 0x0000006307177227 */ /* 0x000fe200078e00ff */
[----:B------:R-:W-:Y:S01]  /*5020*/  ISETP.GE.AND P6, PT, R25, RZ, PT ;  /* 0x000000ff1900720c */ /* 0x000fe20003fc6270 */
[----:B------:R2:W-:Y:S01]  /*5030*/  STL.64 [R1+0x160], R32 ;  /* 0x0001602001007387 */ /* 0x0005e20000100a00 */
[----:B------:R-:W-:Y:S01]  /*5040*/  LOP3.LUT R25, R8, 0x7c, RZ, 0xfc, !PT ;  /* 0x0000007c08197812 */ /* 0x000fe200078efcff */
[----:B------:R-:W-:Y:S01]  /*5050*/  IMAD R191, R6, R21, R191 ;  /* 0x0000001506bf7224 */ /* 0x000fe200078e02bf */
[----:B------:R-:W-:Y:S01]  /*5060*/  LOP3.LUT R21, R8, 0x74, RZ, 0xfc, !PT ;  /* 0x0000007408157812 */ /* 0x000fe200078efcff */
[----:B------:R-:W-:Y:S01]  /*5070*/  IMAD.MOV R23, RZ, RZ, -R23 ;  /* 0x000000ffff177224 */ /* 0x000fe200078e0a17 */
[----:B------:R-:W-:Y:S01]  /*5080*/  IABS R37, R25 ;  /* 0x0000001900257213 */ /* 0x000fe20000000000 */
[----:B------:R-:W-:Y:S01]  /*5090*/  @!P3 IMAD.MOV R102, RZ, RZ, -R102 ;  /* 0x000000ffff66b224 */ /* 0x000fe200078e0a66 */
[----:B------:R-:W-:Y:S01]  /*50a0*/  IABS R38, R21 ;  /* 0x0000001500267213 */ /* 0x000fe20000000000 */
[----:B------:R-:W-:Y:S01]  /*50b0*/  @!P4 IMAD.IADD R39, R39, 0x1, -R6 ;  /* 0x000000012727c824 */ /* 0x000fe200078e0a06 */
[C---:B------:R-:W-:Y:S01]  /*50c0*/  ISETP.GT.U32.AND P4, PT, R6.reuse, R191, PT ;  /* 0x000000bf0600720c */ /* 0x040fe20003f84070 */
[----:B------:R-:W-:Y:S01]  /*50d0*/  IMAD R99, R6, R23, R99 ;  /* 0x0000001706637224 */ /* 0x000fe200078e0263 */
[----:B------:R-:W-:Y:S01]  /*50e0*/  LOP3.LUT R23, R8, 0x7a, RZ, 0xfc, !PT ;  /* 0x0000007a08177812 */ /* 0x000fe200078efcff */
[----:B------:R-:W-:Y:S01]  /*50f0*/  @!P6 IMAD.MOV R39, RZ, RZ, -R39 ;  /* 0x000000ffff27e224 */ /* 0x000fe200078e0a27 */
[----:B------:R-:W-:Y:S01]  /*5100*/  ISETP.GE.AND P3, PT, R22, RZ, PT ;  /* 0x000000ff1600720c */ /* 0x000fe20003f66270 */
[----:B------:R-:W-:Y:S01]  /*5110*/  IMAD.HI.U32 R22, R7, R38, RZ ;  /* 0x0000002607167227 */ /* 0x000fe200078e00ff */
[----:B------:R-:W-:-:S02]  /*5120*/  ISETP.GT.U32.AND P6, PT, R6, R99, PT ;  /* 0x000000630600720c */ /* 0x000fc40003fc4070 */
[----:B------:R-:W-:Y:S01]  /*5130*/  IABS R98, R23 ;  /* 0x0000001700627213 */ /* 0x000fe20000000000 */
[----:B------:R-:W-:-:S04]  /*5140*/  IMAD.WIDE R194, R30, 0x4, R2 ;  /* 0x000000041ec27825 */ /* 0x000fc800078e0202 */
[----:B------:R-:W-:Y:S01]  /*5150*/  @!P4 IMAD.IADD R191, R191, 0x1, -R6 ;  /* 0x00000001bfbfc824 */ /* 0x000fe200078e0a06 */
[----:B------:R1:W-:Y:S01]  /*5160*/  LDGSTS.E [R31+0xb800], [R194.64], P2 ;  /* 0x0b800000c21f7fae */ /* 0x0003e20009121846 */
[----:B--2---:R-:W-:-:S03]  /*5170*/  IMAD.WIDE R32, R30, 0x4, R4 ;  /* 0x000000041e207825 */ /* 0x004fc600078e0204 */
[C---:B------:R-:W-:Y:S01]  /*5180*/  ISETP.GT.U32.AND P4, PT, R6.reuse, R191, PT ;  /* 0x000000bf0600720c */ /* 0x040fe20003f84070 */
[----:B------:R-:W-:Y:S01]  /*5190*/  @!P6 IMAD.IADD R99, R99, 0x1, -R6 ;  /* 0x000000016363e824 */ /* 0x000fe200078e0a06 */
[----:B------:R2:W-:Y:S01]  /*51a0*/  LDGSTS.E [R31+0xba00], [R32.64], P2 ;  /* 0x0ba00000201f7fae */ /* 0x0005e20009121846 */
[----:B------:R-:W-:Y:S01]  /*51b0*/  IMAD.MOV R22, RZ, RZ, -R22 ;  /* 0x000000ffff167224 */ /* 0x000fe200078e0a16 */
[----:B------:R-:W-:Y:S01]  /*51c0*/  ISETP.GE.AND P2, PT, R29, RZ, PT ;  /* 0x000000ff1d00720c */ /* 0x000fe20003f46270 */
[C---:B------:R-:W-:Y:S01]  /*51d0*/  IMAD.HI.U32 R26, R7.reuse, R98, RZ ;  /* 0x00000062071a7227 */ /* 0x040fe200078e00ff */
[C---:B------:R-:W-:Y:S01]  /*51e0*/  ISETP.GT.U32.AND P6, PT, R6.reuse, R99, PT ;  /* 0x000000630600720c */ /* 0x040fe20003fc4070 */
[----:B------:R2:W-:Y:S02]  /*51f0*/  STL.64 [R1+0x178], R32 ;  /* 0x0001782001007387 */ /* 0x0005e40000100a00 */
[----:B------:R-:W-:Y:S01]  /*5200*/  IMAD R38, R6, R22, R38 ;  /* 0x0000001606267224 */ /* 0x000fe200078e0226 */
[----:B------:R-:W-:Y:S01]  /*5210*/  IADD3 R26, -R26, RZ, RZ ;  /* 0x000000ff1a1a7210 */ /* 0x000fe20007ffe1ff */
[----:B------:R-:W-:-:S04]  /*5220*/  IMAD.HI.U32 R28, R7, R190, RZ ;  /* 0x000000be071c7227 */ /* 0x000fc800078e00ff */
[----:B------:R-:W-:Y:S01]  /*5230*/  @!P4 IMAD.IADD R191, R191, 0x1, -R6 ;  /* 0x00000001bfbfc824 */ /* 0x000fe200078e0a06 */
[C---:B------:R-:W-:Y:S01]  /*5240*/  ISETP.GT.U32.AND P4, PT, R6.reuse, R38, PT ;  /* 0x000000260600720c */ /* 0x040fe20003f84070 */
[C---:B------:R-:W-:Y:S01]  /*5250*/  IMAD R98, R6.reuse, R26, R98 ;  /* 0x0000001a06627224 */ /* 0x040fe200078e0262 */
[----:B------:R-:W-:Y:S01]  /*5260*/  SHF.R.U64 R26, R235, 0x9, RZ ;  /* 0x00000009eb1a7819 */ /* 0x000fe200000012ff */
[----:B------:R-:W-:Y:S02]  /*5270*/  @!P6 IMAD.IADD R99, R99, 0x1, -R6 ;  /* 0x000000016363e824 */ /* 0x000fe400078e0a06 */
[----:B------:R-:W-:Y:S02]  /*5280*/  IMAD.MOV R28, RZ, RZ, -R28 ;  /* 0x000000ffff1c7224 */ /* 0x000fe400078e0a1c */
[----:B------:R-:W-:Y:S01]  /*5290*/  @!P2 IMAD.MOV R99, RZ, RZ, -R99 ;  /* 0x000000ffff63a224 */ /* 0x000fe200078e0a63 */
[----:B------:R-:W-:Y:S01]  /*52a0*/  ISETP.GT.U32.AND P2, PT, R6, R98, PT ;  /* 0x000000620600720c */ /* 0x000fe20003f44070 */
[----:B------:R-:W-:-:S04]  /*52b0*/  IMAD.HI.U32 R22, R7, R37, RZ ;  /* 0x0000002507167227 */ /* 0x000fc800078e00ff */
[----:B------:R-:W-:Y:S02]  /*52c0*/  IMAD R190, R6, R28, R190 ;  /* 0x0000001c06be7224 */ /* 0x000fe400078e02be */
[----:B------:R-:W-:Y:S02]  /*52d0*/  IMAD.MOV R22, RZ, RZ, -R22 ;  /* 0x000000ffff167224 */ /* 0x000fe400078e0a16 */
[--C-:B------:R-:W-:Y:S01]  /*52e0*/  @!P4 IMAD.IADD R38, R38, 0x1, -R6.reuse ;  /* 0x000000012626c824 */ /* 0x100fe200078e0a06 */
[C---:B------:R-:W-:Y:S01]  /*52f0*/  ISETP.GT.U32.AND P6, PT, R6.reuse, R190, PT ;  /* 0x000000be0600720c */ /* 0x040fe20003fc4070 */
[----:B------:R-:W-:Y:S01]  /*5300*/  IMAD R37, R6, R22, R37 ;  /* 0x0000001606257224 */ /* 0x000fe200078e0225 */
[----:B------:R-:W-:Y:S01]  /*5310*/  LOP3.LUT R22, R8, 0x80, RZ, 0xfc, !PT ;  /* 0x0000008008167812 */ /* 0x000fe200078efcff */
[----:B------:R-:W-:Y:S01]  /*5320*/  @!P2 IMAD.IADD R98, R98, 0x1, -R6 ;  /* 0x000000016262a824 */ /* 0x000fe200078e0a06 */
[C---:B------:R-:W-:Y:S01]  /*5330*/  ISETP.GT.U32.AND P4, PT, R6.reuse, R38, PT ;  /* 0x000000260600720c */ /* 0x040fe20003f84070 */
[----:B------:R-:W-:Y:S01]  /*5340*/  @!P3 IMAD.MOV R191, RZ, RZ, -R191 ;  /* 0x000000ffffbfb224 */ /* 0x000fe200078e0abf */
[----:B------:R-:W-:Y:S01]  /*5350*/  IABS R183, R22 ;  /* 0x0000001600b77213 */ /* 0x000fe20000000000 */
[----:B------:R-:W-:Y:S01]  /*5360*/  IMAD R29, R241, 0x32, RZ ;  /* 0x00000032f11d7824 */ /* 0x000fe200078e02ff */
[----:B------:R-:W-:-:S02]  /*5370*/  ISETP.GT.U32.AND P2, PT, R6, R98, PT ;  /* 0x000000620600720c */ /* 0x000fc40003f44070 */
[----:B------:R-:W-:Y:S01]  /*5380*/  ISETP.GE.AND P3, PT, R21, RZ, PT ;  /* 0x000000ff1500720c */ /* 0x000fe20003f66270 */
[----:B------:R-:W-:Y:S01]  /*5390*/  IMAD.HI.U32 R28, R7, R183, RZ ;  /* 0x000000b7071c7227 */ /* 0x000fe200078e00ff */
[----:B------:R-:W-:-:S03]  /*53a0*/  LOP3.LUT R21, R8, 0x82, RZ, 0xfc, !PT ;  /* 0x0000008208157812 */ /* 0x000fc600078efcff */
[--C-:B------:R-:W-:Y:S01]  /*53b0*/  @!P6 IMAD.IADD R190, R190, 0x1, -R6.reuse ;  /* 0x00000001bebee824 */ /* 0x100fe200078e0a06 */
[----:B------:R-:W-:Y:S01]  /*53c0*/  IABS R95, R21 ;  /* 0x00000015005f7213 */ /* 0x000fe20000000000 */
[----:B------:R-:W-:Y:S01]  /*53d0*/  @!P4 IMAD.IADD R38, R38, 0x1, -R6 ;  /* 0x000000012626c824 */ /* 0x000fe200078e0a06 */
[C---:B------:R-:W-:Y:S01]  /*53e0*/  ISETP.GT.U32.AND P4, PT, R6.reuse, R37, PT ;  /* 0x000000250600720c */ /* 0x040fe20003f84070 */
[----:B------:R-:W-:Y:S01]  /*53f0*/  IMAD.MOV R28, RZ, RZ, -R28 ;  /* 0x000000ffff1c7224 */ /* 0x000fe200078e0a1c */
[----:B------:R-:W-:Y:S01]  /*5400*/  ISETP.GT.U32.AND P6, PT, R6, R190, PT ;  /* 0x000000be0600720c */ /* 0x000fe20003fc4070 */
[----:B------:R-:W-:-:S04]  /*5410*/  IMAD.WIDE R204, R29, 0x4, R2 ;  /* 0x000000041dcc7825 */ /* 0x000fc800078e0202 */
[----:B------:R-:W-:Y:S01]  /*5420*/  IMAD R183, R6, R28, R183 ;  /* 0x0000001c06b77224 */ /* 0x000fe200078e02b7 */
[----:B------:R1:W-:Y:S01]  /*5430*/  LDGSTS.E [R31+0xc800], [R204.64], P5 ;  /* 0x0c800000cc1f7fae */ /* 0x0003e2000a921846 */
[----:B------:R-:W-:Y:S02]  /*5440*/  @!P2 IMAD.IADD R98, R98, 0x1, -R6 ;  /* 0x000000016262a824 */ /* 0x000fe400078e0a06 */
[----:B--2---:R-:W-:Y:S01]  /*5450*/  IMAD.WIDE R32, R29, 0x4, R4 ;  /* 0x000000041d207825 */ /* 0x004fe200078e0204 */
[----:B------:R-:W-:Y:S02]  /*5460*/  ISETP.GT.U32.AND P2, PT, R6, R183, PT ;  /* 0x000000b70600720c */ /* 0x000fe40003f44070 */
[----:B------:R-:W-:Y:S01]  /*5470*/  @!P4 IADD3 R37, R37, -R6, RZ ;  /* 0x800000062525c210 */ /* 0x000fe20007ffe0ff */
[----:B------:R-:W-:Y:S01]  /*5480*/  @!P6 IMAD.IADD R190, R190, 0x1, -R6 ;  /* 0x00000001bebee824 */ /* 0x000fe200078e0a06 */
[----:B------:R2:W-:Y:S01]  /*5490*/  LDGSTS.E [R31+0xca00], [R32.64], P5 ;  /* 0x0ca00000201f7fae */ /* 0x0005e2000a921846 */
[----:B------:R-:W-:Y:S01]  /*54a0*/  LOP3.LUT P5, RZ, R26, 0x1, RZ, 0xc0, !PT ;  /* 0x000000011aff7812 */ /* 0x000fe200078ac0ff */
[----:B------:R-:W-:Y:S01]  /*54b0*/  IMAD.HI.U32 R26, R7, R95, RZ ;  /* 0x0000005f071a7227 */ /* 0x000fe200078e00ff */
[----:B------:R-:W-:Y:S01]  /*54c0*/  ISETP.GE.AND P6, PT, R23, RZ, PT ;  /* 0x000000ff1700720c */ /* 0x000fe20003fc6270 */
[----:B------:R2:W-:Y:S01]  /*54d0*/  STL.64 [R1+0x1a8], R32 ;  /* 0x0001a82001007387 */ /* 0x0005e20000100a00 */
[----:B------:R-:W-:Y:S01]  /*54e0*/  ISETP.GT.U32.AND P4, PT, R6, R37, PT ;  /* 0x000000250600720c */ /* 0x000fe20003f84070 */
[----:B------:R-:W-:Y:S01]  /*54f0*/  @!P3 IMAD.MOV R38, RZ, RZ, -R38 ;  /* 0x000000ffff26b224 */ /* 0x000fe200078e0a26 */
[----:B------:R-:W-:Y:S01]  /*5500*/  ISETP.GE.AND P3, PT, R27, RZ, PT ;  /* 0x000000ff1b00720c */ /* 0x000fe20003f66270 */
[----:B------:R-:W-:Y:S01]  /*5510*/  IMAD.MOV R26, RZ, RZ, -R26 ;  /* 0x000000ffff1a7224 */ /* 0x000fe200078e0a1a */
[C---:B------:R-:W-:Y:S01]  /*5520*/  LOP3.LUT R23, R8.reuse, 0x84, RZ, 0xfc, !PT ;  /* 0x0000008408177812 */ /* 0x040fe200078efcff */
[----:B------:R-:W-:Y:S01]  /*5530*/  @!P2 IMAD.IADD R183, R183, 0x1, -R6 ;  /* 0x00000001b7b7a824 */ /* 0x000fe200078e0a06 */
[----:B------:R-:W-:Y:S01]  /*5540*/  LOP3.LUT R27, R8, 0x88, RZ, 0xfc, !PT ;  /* 0x00000088081b7812 */ /* 0x000fe200078efcff */
[----:B------:R-:W-:Y:S01]  /*5550*/  IMAD R95, R6, R26, R95 ;  /* 0x0000001a065f7224 */ /* 0x000fe200078e025f */
[----:B------:R-:W-:-:S02]  /*5560*/  IABS R36, R23 ;  /* 0x0000001700247213 */ /* 0x000fc40000000000 */
[C---:B------:R-:W-:Y:S01]  /*5570*/  ISETP.GT.U32.AND P2, PT, R6.reuse, R183, PT ;  /* 0x000000b70600720c */ /* 0x040fe20003f44070 */
[----:B------:R-:W-:Y:S01]  /*5580*/  @!P6 IMAD.MOV R98, RZ, RZ, -R98 ;  /* 0x000000ffff62e224 */ /* 0x000fe200078e0a62 */
[----:B------:R-:W-:Y:S01]  /*5590*/  IABS R182, R27 ;  /* 0x0000001b00b67213 */ /* 0x000fe20000000000 */
[----:B------:R-:W-:Y:S01]  /*55a0*/  IMAD.HI.U32 R28, R7, R36, RZ ;  /* 0x00000024071c7227 */ /* 0x000fe200078e00ff */
[----:B------:R-:W-:Y:S02]  /*55b0*/  ISETP.GT.U32.AND P6, PT, R6, R95, PT ;  /* 0x0000005f0600720c */ /* 0x000fe40003fc4070 */
[----:B------:R-:W-:Y:S01]  /*55c0*/  LOP3.LUT R26, R8, 0x8c, RZ, 0xfc, !PT ;  /* 0x0000008c081a7812 */ /* 0x000fe200078efcff */
[----:B------:R-:W-:Y:S01]  /*55d0*/  @!P3 IMAD.MOV R190, RZ, RZ, -R190 ;  /* 0x000000ffffbeb224 */ /* 0x000fe200078e0abe */
[----:B------:R-:W-:Y:S01]  /*55e0*/  ISETP.GE.AND P3, PT, R25, RZ, PT ;  /* 0x000000ff1900720c */ /* 0x000fe20003f66270 */
[----:B------:R-:W-:Y:S01]  /*55f0*/  @!P4 IMAD.IADD R37, R37, 0x1, -R6 ;  /* 0x000000012525c824 */ /* 0x000fe200078e0a06 */
[----:B------:R-:W-:Y:S01]  /*5600*/  ISETP.GE.AND P4, PT, R22, RZ, PT ;  /* 0x000000ff1600720c */ /* 0x000fe20003f86270 */
[----:B------:R-:W-:Y:S01]  /*5610*/  IMAD.HI.U32 R25, R7, R182, RZ ;  /* 0x000000b607197227 */ /* 0x000fe200078e00ff */
[----:B------:R-:W-:-:S02]  /*5620*/  LOP3.LUT R22, R8, 0x8a, RZ, 0xfc, !PT ;  /* 0x0000008a08167812 */ /* 0x000fc400078efcff */
[----:B------:R-:W-:Y:S01]  /*5630*/  IABS R35, R26 ;  /* 0x0000001a00237213 */ /* 0x000fe20000000000 */
[----:B------:R-:W-:Y:S01]  /*5640*/  IMAD.MOV R28, RZ, RZ, -R28 ;  /* 0x000000ffff1c7224 */ /* 0x000fe200078e0a1c */
[----:B------:R-:W-:Y:S01]  /*5650*/  IABS R94, R22 ;  /* 0x00000016005e7213 */ /* 0x000fe20000000000 */
[----:B------:R-:W-:Y:S01]  /*5660*/  IMAD.MOV R25, RZ, RZ, -R25 ;  /* 0x000000ffff197224 */ /* 0x000fe200078e0a19 */
[----:B------:R-:W-:Y:S01]  /*5670*/  SHF.R.U64 R29, R235, 0x5, RZ ;  /* 0x00000005eb1d7819 */ /* 0x000fe200000012ff */
[C---:B------:R-:W-:Y:S02]  /*5680*/  IMAD R36, R6.reuse, R28, R36 ;  /* 0x0000001c06247224 */ /* 0x040fe400078e0224 */
[----:B------:R-:W-:Y:S02]  /*5690*/  @!P2 IMAD.IADD R183, R183, 0x1, -R6 ;  /* 0x00000001b7b7a824 */ /* 0x000fe400078e0a06 */
[C---:B------:R-:W-:Y:S01]  /*56a0*/  IMAD R182, R6.reuse, R25, R182 ;  /* 0x0000001906b67224 */ /* 0x040fe200078e02b6 */
[C---:B------:R-:W-:Y:S01]  /*56b0*/  ISETP.GT.U32.AND P2, PT, R6.reuse, R36, PT ;  /* 0x000000240600720c */ /* 0x040fe20003f44070 */
[----:B------:R-:W-:Y:S01]  /*56c0*/  @!P6 IMAD.IADD R95, R95, 0x1, -R6 ;  /* 0x000000015f5fe824 */ /* 0x000fe200078e0a06 */
[----:B------:R-:W-:Y:S01]  /*56d0*/  @!P4 IADD3 R183, -R183, RZ, RZ ;  /* 0x000000ffb7b7c210 */ /* 0x000fe20007ffe1ff */
[----:B------:R-:W-:Y:S01]  /*56e0*/  IMAD.HI.U32 R25, R7, R94, RZ ;  /* 0x0000005e07197227 */ /* 0x000fe200078e00ff */
[----:B------:R-:W-:-:S02]  /*56f0*/  ISETP.GT.U32.AND P4, PT, R6, R182, PT ;  /* 0x000000b60600720c */ /* 0x000fc40003f84070 */
[----:B------:R-:W-:Y:S01]  /*5700*/  ISETP.GT.U32.AND P6, PT, R6, R95, PT ;  /* 0x0000005f0600720c */ /* 0x000fe20003fc4070 */
[----:B------:R-:W-:Y:S02]  /*5710*/  IMAD.MOV R25, RZ, RZ, -R25 ;  /* 0x000000ffff197224 */ /* 0x000fe400078e0a19 */
[----:B------:R-:W-:-:S04]  /*5720*/  IMAD.HI.U32 R28, R7, R35, RZ ;  /* 0x00000023071c7227 */ /* 0x000fc800078e00ff */
[----:B------:R-:W-:Y:S01]  /*5730*/  IMAD R94, R6, R25, R94 ;  /* 0x00000019065e7224 */ /* 0x000fe200078e025e */
[----:B------:R-:W-:Y:S01]  /*5740*/  SHF.R.U64 R25, R235, 0x1, RZ ;  /* 0x00000001eb197819 */ /* 0x000fe200000012ff */
[--C-:B------:R-:W-:Y:S02]  /*5750*/  @!P2 IMAD.IADD R36, R36, 0x1, -R6.reuse ;  /* 0x000000012424a824 */ /* 0x100fe400078e0a06 */
[--C-:B------:R-:W-:Y:S01]  /*5760*/  @!P4 IMAD.IADD R182, R182, 0x1, -R6.reuse ;  /* 0x00000001b6b6c824 */ /* 0x100fe200078e0a06 */
[C---:B------:R-:W-:Y:S01]  /*5770*/  ISETP.GT.U32.AND P2, PT, R6.reuse, R94, PT ;  /* 0x0000005e0600720c */ /* 0x040fe20003f44070 */
[----:B------:R-:W-:Y:S01]  /*5780*/  @!P6 IMAD.IADD R95, R95, 0x1, -R6 ;  /* 0x000000015f5fe824 */ /* 0x000fe200078e0a06 */
[----:B------:R-:W-:Y:S01]  /*5790*/  ISETP.GT.U32.AND P4, PT, R6, R36, PT ;  /* 0x000000240600720c */ /* 0x000fe20003f84070 */
[----:B------:R-:W-:Y:S01]  /*57a0*/  IMAD.MOV R28, RZ, RZ, -R28 ;  /* 0x000000ffff1c7224 */ /* 0x000fe200078e0a1c */
[----:B------:R-:W-:Y:S01]  /*57b0*/  ISETP.GE.AND P6, PT, R23, RZ, PT ;  /* 0x000000ff1700720c */ /* 0x000fe20003fc6270 */
[----:B------:R-:W-:Y:S01]  /*57c0*/  @!P3 IMAD.MOV R37, RZ, RZ, -R37 ;  /* 0x000000ffff25b224 */ /* 0x000fe200078e0a25 */
[----:B------:R-:W-:Y:S01]  /*57d0*/  LOP3.LUT R23, R8, 0x90, RZ, 0xfc, !PT ;  /* 0x0000009008177812 */ /* 0x000fe200078efcff */
[----:B------:R-:W-:Y:S01]  /*57e0*/  IMAD R35, R6, R28, R35 ;  /* 0x0000001c06237224 */ /* 0x000fe200078e0223 */
[----:B------:R-:W-:Y:S01]  /*57f0*/  ISETP.GE.AND P3, PT, R21, RZ, PT ;  /* 0x000000ff1500720c */ /* 0x000fe20003f66270 */
[----:B------:R-:W-:Y:S01]  /*5800*/  IMAD R28, R241, 0x36, RZ ;  /* 0x00000036f11c7824 */ /* 0x000fe200078e02ff */
[----:B------:R-:W-:-:S02]  /*5810*/  IABS R175, R23 ;  /* 0x0000001700af7213 */ /* 0x000fc40000000000 */
[----:B------:R-:W-:Y:S01]  /*5820*/  LOP3.LUT R21, R8, 0x92, RZ, 0xfc, !PT ;  /* 0x0000009208157812 */ /* 0x000fe200078efcff */
[----:B------:R-:W-:Y:S01]  /*5830*/  @!P2 IMAD.IADD R94, R94, 0x1, -R6 ;  /* 0x000000015e5ea824 */ /* 0x000fe200078e0a06 */
[----:B------:R-:W-:Y:S01]  /*5840*/  ISETP.GT.U32.AND P2, PT, R6, R182, PT ;  /* 0x000000b60600720c */ /* 0x000fe20003f44070 */
[----:B------:R-:W-:Y:S01]  /*5850*/  IMAD.WIDE R216, R28, 0x4, R2 ;  /* 0x000000041cd87825 */ /* 0x000fe200078e0202 */
[----:B------:R-:W-:-:S03]  /*5860*/  IABS R89, R21 ;  /* 0x0000001500597213 */ /* 0x000fc60000000000 */
[----:B------:R-:W-:Y:S01]  /*5870*/  IMAD.HI.U32 R30, R7, R175, RZ ;  /* 0x000000af071e7227 */ /* 0x000fe200078e00ff */
[----:B------:R1:W-:Y:S03]  /*5880*/  LDGSTS.E [R31+0xd800], [R216.64], P5 ;  /* 0x0d800000d81f7fae */ /* 0x0003e6000a921846 */
[----:B--2---:R-:W-:-:S04]  /*5890*/  IMAD.WIDE R32, R28, 0x4, R4 ;  /* 0x000000041c207825 */ /* 0x004fc800078e0204 */
[----:B------:R-:W-:Y:S01]  /*58a0*/  @!P4 IMAD.IADD R36, R36, 0x1, -R6 ;  /* 0x000000012424c824 */ /* 0x000fe200078e0a06 */
[C---:B------:R-:W-:Y:S01]  /*58b0*/  ISETP.GT.U32.AND P4, PT, R6.reuse, R35, PT ;  /* 0x000000230600720c */ /* 0x040fe20003f84070 */
[----:B------:R-:W-:Y:S01]  /*58c0*/  IMAD.MOV R30, RZ, RZ, -R30 ;  /* 0x000000ffff1e7224 */ /* 0x000fe200078e0a1e */
[----:B------:R2:W-:Y:S01]  /*58d0*/  LDGSTS.E [R31+0xda00], [R32.64], P5 ;  /* 0x0da00000201f7fae */ /* 0x0005e2000a921846 */
[----:B------:R-:W-:Y:S01]  /*58e0*/  ISETP.GT.U32.AND P5, PT, R6, R94, PT ;  /* 0x0000005e0600720c */ /* 0x000fe20003fa4070 */
[----:B------:R-:W-:Y:S02]  /*58f0*/  @!P2 IMAD.IADD R182, R182, 0x1, -R6 ;  /* 0x00000001b6b6a824 */ /* 0x000fe400078e0a06 */
[C---:B------:R-:W-:Y:S01]  /*5900*/  IMAD R175, R6.reuse, R30, R175 ;  /* 0x0000001e06af7224 */ /* 0x040fe200078e02af */
[----:B------:R2:W-:Y:S01]  /*5910*/  STL.64 [R1+0x190], R32 ;  /* 0x0001902001007387 */ /* 0x0005e20000100a00 */
[----:B------:R-:W-:Y:S01]  /*5920*/  @!P6 IMAD.MOV R36, RZ, RZ, -R36 ;  /* 0x000000ffff24e224 */ /* 0x000fe200078e0a24 */
[----:B------:R-:W-:Y:S01]  /*5930*/  LOP3.LUT P6, RZ, R25, 0x1, RZ, 0xc0, !PT ;  /* 0x0000000119ff7812 */ /* 0x000fe200078cc0ff */
[----:B------:R-:W-:Y:S01]  /*5940*/  IMAD.HI.U32 R28, R7, R89, RZ ;  /* 0x00000059071c7227 */ /* 0x000fe200078e00ff */
[----:B------:R-:W-:-:S02]  /*5950*/  ISETP.GT.U32.AND P2, PT, R6, R175, PT ;  /* 0x000000af0600720c */ /* 0x000fc40003f44070 */
[----:B------:R-:W-:Y:S01]  /*5960*/  LOP3.LUT R25, R8, 0x94, RZ, 0xfc, !PT ;  /* 0x0000009408197812 */ /* 0x000fe200078efcff */
[--C-:B------:R-:W-:Y:S01]  /*5970*/  @!P4 IMAD.IADD R35, R35, 0x1, -R6.reuse ;  /* 0x000000012323c824 */ /* 0x100fe200078e0a06 */
[----:B------:R-:W-:Y:S01]  /*5980*/  ISETP.GE.AND P4, PT, R22, RZ, PT ;  /* 0x000000ff1600720c */ /* 0x000fe20003f86270 */
[----:B------:R-:W-:Y:S01]  /*5990*/  @!P5 IMAD.IADD R94, R94, 0x1, -R6 ;  /* 0x000000015e5ed824 */ /* 0x000fe200078e0a06 */
[----:B------:R-:W-:Y:S01]  /*59a0*/  ISETP.GE.AND P5, PT, R27, RZ, PT ;  /* 0x000000ff1b00720c */ /* 0x000fe20003fa6270 */
[----:B------:R-:W-:Y:S01]  /*59b0*/  @!P3 IMAD.MOV R95, RZ, RZ, -R95 ;  /* 0x000000ffff5fb224 */ /* 0x000fe200078e0a5f */
[----:B------:R-:W-:Y:S01]  /*59c0*/  LOP3.LUT P3, RZ, R29, 0x1, RZ, 0xc0, !PT ;  /* 0x000000011dff7812 */ /* 0x000fe2000786c0ff */
[----:B------:R-:W-:Y:S01]  /*59d0*/  IMAD.MOV R28, RZ, RZ, -R28 ;  /* 0x000000ffff1c7224 */ /* 0x000fe200078e0a1c */
[----:B------:R-:W-:Y:S01]  /*59e0*/  IABS R34, R25 ;  /* 0x0000001900227213 */ /* 0x000fe20000000000 */
[----:B------:R-:W-:Y:S02]  /*59f0*/  IMAD R22, R241, 0x3a, RZ ;  /* 0x0000003af1167824 */ /* 0x000fe400078e02ff */
[----:B------:R-:W-:Y:S01]  /*5a00*/  @!P2 IADD3 R175, R175, -R6, RZ ;  /* 0x80000006afafa210 */ /* 0x000fe20007ffe0ff */
[C---:B------:R-:W-:Y:S01]  /*5a10*/  IMAD R89, R6.reuse, R28, R89 ;  /* 0x0000001c06597224 */ /* 0x040fe200078e0259 */
[----:B------:R-:W-:Y:S01]  /*5a20*/  ISETP.GT.U32.AND P2, PT, R6, R35, PT ;  /* 0x000000230600720c */ /* 0x000fe20003f44070 */
[----:B------:R-:W-:Y:S01]  /*5a30*/  IMAD.WIDE R228, R22, 0x4, R2 ;  /* 0x0000000416e47825 */ /* 0x000fe200078e0202 */
[----:B------:R-:W-:-:S03]  /*5a40*/  IADD3 R28, R61, -0x4, RZ ;  /* 0xfffffffc3d1c7810 */ /* 0x000fc60007ffe0ff */
[----:B------:R-:W-:Y:S01]  /*5a50*/  @!P4 IMAD.MOV R94, RZ, RZ, -R94 ;  /* 0x000000ffff5ec224 */ /* 0x000fe200078e0a5e */
[----:B------:R-:W-:Y:S01]  /*5a60*/  ISETP.GE.AND P4, PT, R26, RZ, PT ;  /* 0x000000ff1a00720c */ /* 0x000fe20003f86270 */
[----:B------:R-:W-:Y:S01]  /*5a70*/  IMAD.WIDE R58, R22, 0x4, R4 ;  /* 0x00000004163a7825 */ /* 0x000fe200078e0204 */
[----:B------:R1:W-:Y:S01]  /*5a80*/  LDGSTS.E [R31+0xe800], [R228.64], P3 ;  /* 0x0e800000e41f7fae */ /* 0x0003e20009921846 */
[----:B------:R-:W-:Y:S02]  /*5a90*/  LOP3.LUT R26, R8, 0xa2, RZ, 0xfc, !PT ;  /* 0x000000a2081a7812 */ /* 0x000fe400078efcff */
[----:B------:R-:W-:Y:S01]  /*5aa0*/  IMAD.HI.U32 R22, R7, R34, RZ ;  /* 0x0000002207167227 */ /* 0x000fe200078e00ff */
[----:B------:R3:W-:Y:S01]  /*5ab0*/  LDGSTS.E [R31+0xea00], [R58.64], P3 ;  /* 0x0ea000003a1f7fae */ /* 0x0007e20009921846 */
[C---:B------:R-:W-:Y:S02]  /*5ac0*/  ISETP.GT.U32.AND P3, PT, R6.reuse, R175, PT ;  /* 0x000000af0600720c */ /* 0x040fe40003f64070 */
[----:B------:R-:W-:Y:S01]  /*5ad0*/  IMAD R27, R241, 0x3e, RZ ;  /* 0x0000003ef11b7824 */ /* 0x000fe200078e02ff */
[----:B------:R3:W-:Y:S01]  /*5ae0*/  STL.64 [R1+0x188], R58 ;  /* 0x0001883a01007387 */ /* 0x0007e20000100a00 */
[----:B------:R-:W-:Y:S01]  /*5af0*/  @!P5 IMAD.MOV R182, RZ, RZ, -R182 ;  /* 0x000000ffffb6d224 */ /* 0x000fe200078e0ab6 */
[----:B------:R-:W-:Y:S01]  /*5b00*/  ISETP.GT.U32.AND P5, PT, R6, R89, PT ;  /* 0x000000590600720c */ /* 0x000fe20003fa4070 */
[----:B------:R-:W-:Y:S01]  /*5b10*/  IMAD.MOV R22, RZ, RZ, -R22 ;  /* 0x000000ffff167224 */ /* 0x000fe200078e0a16 */
[----:B------:R-:W-:Y:S01]  /*5b20*/  IABS R85, R26 ;  /* 0x0000001a00557213 */ /* 0x000fe20000000000 */
[----:B------:R-:W-:-:S04]  /*5b30*/  IMAD.WIDE R246, R27, 0x4, R2 ;  /* 0x000000041bf67825 */ /* 0x000fc800078e0202 */
[----:B--2---:R-:W-:Y:S01]  /*5b40*/  IMAD.WIDE R32, R27, 0x4, R4 ;  /* 0x000000041b207825 */ /* 0x004fe200078e0204 */
[----:B------:R1:W-:Y:S01]  /*5b50*/  LDGSTS.E [R31+0xf800], [R246.64], P6 ;  /* 0x0f800000f61f7fae */ /* 0x0003e2000b121846 */
[----:B---3--:R-:W-:Y:S02]  /*5b60*/  LOP3.LUT R59, R54, 0x60, RZ, 0x3c, !PT ;  /* 0x00000060363b7812 */ /* 0x008fe400078e3cff */
[----:B------:R-:W-:Y:S01]  /*5b70*/  @!P2 IMAD.IADD R35, R35, 0x1, -R6 ;  /* 0x000000012323a824 */ /* 0x000fe200078e0a06 */
[----:B------:R2:W-:Y:S01]  /*5b80*/  LDGSTS.E [R31+0xfa00], [R32.64], P6 ;  /* 0x0fa00000201f7fae */ /* 0x0005e2000b121846 */
[----:B------:R-:W-:Y:S01]  /*5b90*/  IMAD R34, R6, R22, R34 ;  /* 0x0000001606227224 */ /* 0x000fe200078e0222 */
[----:B------:R-:W-:Y:S01]  /*5ba0*/  ISETP.GE.U32.AND P6, PT, R28, 0x7fffffbd, PT ;  /* 0x7fffffbd1c00780c */ /* 0x000fe20003fc6070 */
[----:B------:R-:W-:Y:S01]  /*5bb0*/  @!P4 IMAD.MOV R35, RZ, RZ, -R35 ;  /* 0x000000ffff23c224 */ /* 0x000fe200078e0a23 */
[----:B------:R-:W-:Y:S01]  /*5bc0*/  LOP3.LUT R28, R8, 0x98, RZ, 0xfc, !PT ;  /* 0x00000098081c7812 */ /* 0x000fe200078efcff */
[--C-:B------:R-:W-:Y:S01]  /*5bd0*/  @!P5 IMAD.IADD R89, R89, 0x1, -R6.reuse ;  /* 0x000000015959d824 */ /* 0x100fe200078e0a06 */
[----:B------:R-:W-:Y:S01]  /*5be0*/  ISETP.GT.U32.AND P4, PT, R6, R34, PT ;  /* 0x000000220600720c */ /* 0x000fe20003f84070 */
[----:B------:R-:W-:Y:S01]  /*5bf0*/  @!P3 IMAD.IADD R175, R175, 0x1, -R6 ;  /* 0x00000001afafb824 */ /* 0x000fe200078e0a06 */
[----:B------:R-:W-:Y:S01]  /*5c00*/  IABS R174, R28 ;  /* 0x0000001c00ae7213 */ /* 0x000fe20000000000 */
[----:B------:R2:W-:Y:S01]  /*5c10*/  STL.64 [R1+0x198], R32 ;  /* 0x0001982001007387 */ /* 0x0005e20000100a00 */
[----:B------:R-:W-:Y:S01]  /*5c20*/  ISETP.GE.AND P2, PT, R23, RZ, PT ;  /* 0x000000ff1700720c */ /* 0x000fe20003f46270 */
[----:B-----5:R-:W-:Y:S01]  /*5c30*/  IMAD.WIDE R54, R250, 0x4, R2 ;  /* 0x00000004fa367825 */ /* 0x020fe200078e0202 */
[----:B------:R-:W-:-:S02]  /*5c40*/  ISETP.GT.U32.AND P5, PT, R6, R89, PT ;  /* 0x000000590600720c */ /* 0x000fc40003fa4070 */
[C---:B------:R-:W-:Y:S01]  /*5c50*/  LOP3.LUT R22, R8.reuse, 0x9a, RZ, 0xfc, !PT ;  /* 0x0000009a08167812 */ /* 0x040fe200078efcff */
[----:B------:R-:W-:Y:S01]  /*5c60*/  IMAD.HI.U32 R23, R7, R174, RZ ;  /* 0x000000ae07177227 */ /* 0x000fe200078e00ff */
[----:B------:R-:W-:Y:S01]  /*5c70*/  ISETP.GE.AND P3, PT, R21, RZ, PT ;  /* 0x000000ff1500720c */ /* 0x000fe20003f66270 */
[----:B------:R3:W-:Y:S01]  /*5c80*/  LDGSTS.E [R59+0xc00], [R54.64], !P6 ;  /* 0x00c00000363b7fae */ /* 0x0007e2000f121846 */
[----:B------:R-:W-:Y:S01]  /*5c90*/  LOP3.LUT R21, R8, 0x9c, RZ, 0xfc, !PT ;  /* 0x0000009c08157812 */ /* 0x000fe200078efcff */
[----:B------:R-:W-:Y:S01]  /*5ca0*/  IMAD.MOV R23, RZ, RZ, -R23 ;  /* 0x000000ffff177224 */ /* 0x000fe200078e0a17 */
[----:B------:R-:W-:Y:S01]  /*5cb0*/  IABS R88, R22 ;  /* 0x0000001600587213 */ /* 0x000fe20000000000 */
[----:B------:R-:W-:Y:S01]  /*5cc0*/  @!P4 IMAD.IADD R34, R34, 0x1, -R6 ;  /* 0x000000012222c824 */ /* 0x000fe200078e0a06 */
[----:B--2---:R-:W-:Y:S01]  /*5cd0*/  IABS R33, R21 ;  /* 0x0000001500217213 */ /* 0x004fe20000000000 */
[----:B------:R-:W-:Y:S01]  /*5ce0*/  IMAD R174, R6, R23, R174 ;  /* 0x0000001706ae7224 */ /* 0x000fe200078e02ae */
[----:B------:R-:W-:Y:S01]  /*5cf0*/  LOP3.LUT R23, R8, 0xa0, RZ, 0xfc, !PT ;  /* 0x000000a008177812 */ /* 0x000fe200078efcff */
[----:B------:R-:W-:Y:S01]  /*5d00*/  IMAD.HI.U32 R29, R7, R88, RZ ;  /* 0x00000058071d7227 */ /* 0x000fe200078e00ff */
[----:B------:R-:W-:-:S02]  /*5d10*/  ISETP.GT.U32.AND P4, PT, R6, R34, PT ;  /* 0x000000220600720c */ /* 0x000fc40003f84070 */
[----:B------:R-:W-:Y:S01]  /*5d20*/  IABS R167, R23 ;  /* 0x0000001700a77213 */ /* 0x000fe20000000000 */
[----:B------:R-:W-:Y:S01]  /*5d30*/  @!P5 IMAD.IADD R89, R89, 0x1, -R6 ;  /* 0x000000015959d824 */ /* 0x000fe200078e0a06 */
[----:B------:R-:W-:Y:S01]  /*5d40*/  ISETP.GT.U32.AND P5, PT, R6, R174, PT ;  /* 0x000000ae0600720c */ /* 0x000fe20003fa4070 */
[----:B------:R-:W-:Y:S01]  /*5d50*/  IMAD.HI.U32 R27, R7, R33, RZ ;  /* 0x00000021071b7227 */ /* 0x000fe200078e00ff */
[----:B------:R-:W-:-:S03]  /*5d60*/  LOP3.LUT R58, R60, 0x3f, RZ, 0xc0, !PT ;  /* 0x0000003f3c3a7812 */ /* 0x000fc600078ec0ff */
[----:B------:R-:W-:Y:S01]  /*5d70*/  IMAD.MOV R29, RZ, RZ, -R29 ;  /* 0x000000ffff1d7224 */ /* 0x000fe200078e0a1d */
[----:B------:R-:W-:Y:S01]  /*5d80*/  IADD3 R27, -R27, RZ, RZ ;  /* 0x000000ff1b1b7210 */ /* 0x000fe20007ffe1ff */
[----:B------:R-:W-:Y:S01]  /*5d90*/  @!P3 IMAD.MOV R89, RZ, RZ, -R89 ;  /* 0x000000ffff59b224 */ /* 0x000fe200078e0a59 */
[----:B------:R-:W-:Y:S01]  /*5da0*/  SHF.L.U32 R252, R58, 0x2, RZ ;  /* 0x000000023afc7819 */ /* 0x000fe200000006ff */
[C---:B------:R-:W-:Y:S02]  /*5db0*/  IMAD R88, R6.reuse, R29, R88 ;  /* 0x0000001d06587224 */ /* 0x040fe400078e0258 */
[----:B------:R-:W-:Y:S02]  /*5dc0*/  IMAD R33, R6, R27, R33 ;  /* 0x0000001b06217224 */ /* 0x000fe400078e0221 */
[--C-:B------:R-:W-:Y:S01]  /*5dd0*/  @!P4 IMAD.IADD R34, R34, 0x1, -R6.reuse ;  /* 0x000000012222c824 */ /* 0x100fe200078e0a06 */
[----:B------:R-:W-:Y:S01]  /*5de0*/  ISETP.GT.U32.AND P4, PT, R6, R88, PT ;  /* 0x000000580600720c */ /* 0x000fe20003f84070 */
[----:B------:R-:W-:Y:S01]  /*5df0*/  @!P5 IMAD.IADD R174, R174, 0x1, -R6 ;  /* 0x00000001aeaed824 */ /* 0x000fe200078e0a06 */
[----:B------:R-:W-:Y:S01]  /*5e00*/  ISETP.GT.U32.AND P3, PT, R6, R33, PT ;  /* 0x000000210600720c */ /* 0x000fe20003f64070 */
[----:B------:R-:W-:-:S03]  /*5e10*/  IMAD.HI.U32 R29, R7, R167, RZ ;  /* 0x000000a7071d7227 */ /* 0x000fc600078e00ff */
[----:B------:R-:W-:Y:S01]  /*5e20*/  ISETP.GT.U32.AND P5, PT, R6, R174, PT ;  /* 0x000000ae0600720c */ /* 0x000fe20003fa4070 */
[----:B------:R-:W-:Y:S01]  /*5e30*/  @!P2 IMAD.MOV R175, RZ, RZ, -R175 ;  /* 0x000000ffffafa224 */ /* 0x000fe200078e0aaf */
[----:B------:R-:W-:Y:S01]  /*5e40*/  ISETP.GE.AND P2, PT, R25, RZ, PT ;  /* 0x000000ff1900720c */ /* 0x000fe20003f46270 */
[----:B------:R-:W-:Y:S01]  /*5e50*/  IMAD.MOV R29, RZ, RZ, -R29 ;  /* 0x000000ffff1d7224 */ /* 0x000fe200078e0a1d */
[----:B------:R-:W-:Y:S01]  /*5e60*/  LOP3.LUT R25, R8, 0xa4, RZ, 0xfc, !PT ;  /* 0x000000a408197812 */ /* 0x000fe200078efcff */
[----:B------:R-:W-:-:S03]  /*5e70*/  IMAD.HI.U32 R27, R7, R85, RZ ;  /* 0x00000055071b7227 */ /* 0x000fc600078e00ff */
[----:B------:R-:W-:Y:S01]  /*5e80*/  IABS R32, R25 ;  /* 0x0000001900207213 */ /* 0x000fe20000000000 */
[----:B------:R-:W-:Y:S02]  /*5e90*/  IMAD R167, R6, R29, R167 ;  /* 0x0000001d06a77224 */ /* 0x000fe400078e02a7 */
[--C-:B------:R-:W-:Y:S02]  /*5ea0*/  @!P4 IMAD.IADD R88, R88, 0x1, -R6.reuse ;  /* 0x000000015858c824 */ /* 0x100fe400078e0a06 */
[----:B------:R-:W-:Y:S01]  /*5eb0*/  @!P3 IMAD.IADD R33, R33, 0x1, -R6 ;  /* 0x000000012121b824 */ /* 0x000fe200078e0a06 */
[C---:B------:R-:W-:Y:S01]  /*5ec0*/  ISETP.GT.U32.AND P4, PT, R6.reuse, R167, PT ;  /* 0x000000a70600720c */ /* 0x040fe20003f84070 */
[----:B------:R-:W-:Y:S01]  /*5ed0*/  @!P2 IMAD.MOV R34, RZ, RZ, -R34 ;  /* 0x000000ffff22a224 */ /* 0x000fe200078e0a22 */
[----:B------:R-:W-:Y:S01]  /*5ee0*/  ISETP.GT.U32.AND P3, PT, R6, R88, PT ;  /* 0x000000580600720c */ /* 0x000fe20003f64070 */
[----:B------:R-:W-:Y:S01]  /*5ef0*/  @!P5 IMAD.IADD R174, R174, 0x1, -R6 ;  /* 0x00000001aeaed824 */ /* 0x000fe200078e0a06 */
[----:B------:R-:W-:Y:S01]  /*5f00*/  ISETP.GE.AND P2, PT, R28, RZ, PT ;  /* 0x000000ff1c00720c */ /* 0x000fe20003f46270 */
[----:B------:R-:W-:Y:S01]  /*5f10*/  IMAD.HI.U32 R28, R7, R32, RZ ;  /* 0x00000020071c7227 */ /* 0x000fe200078e00ff */
[----:B------:R-:W-:-:S02]  /*5f20*/  ISETP.GE.AND P5, PT, R22, RZ, PT ;  /* 0x000000ff1600720c */ /* 0x000fc40003fa6270 */
[----:B------:R-:W-:Y:S01]  /*5f30*/  LOP3.LUT R22, R8, 0xa8, RZ, 0xfc, !PT ;  /* 0x000000a808167812 */ /* 0x000fe200078efcff */
[----:B------:R-:W-:Y:S02]  /*5f40*/  IMAD.MOV R27, RZ, RZ, -R27 ;  /* 0x000000ffff1b7224 */ /* 0x000fe400078e0a1b */
[----:B------:R-:W-:Y:S01]  /*5f50*/  IMAD.WIDE R250, R250, 0x4, R4 ;  /* 0x00000004fafa7825 */ /* 0x000fe200078e0204 */
[----:B------:R-:W-:-:S03]  /*5f60*/  IABS R166, R22 ;  /* 0x0000001600a67213 */ /* 0x000fc60000000000 */
[----:B------:R-:W-:Y:S01]  /*5f70*/  IMAD.MOV R28, RZ, RZ, -R28 ;  /* 0x000000ffff1c7224 */ /* 0x000fe200078e0a1c */
[----:B------:R3:W-:Y:S01]  /*5f80*/  LDGSTS.E [R59+0xe00], [R250.64], !P6 ;  /* 0x00e00000fa3b7fae */ /* 0x0007e2000f121846 */
[C---:B------:R-:W-:Y:S01]  /*5f90*/  IMAD R85, R6.reuse, R27, R85 ;  /* 0x0000001b06557224 */ /* 0x040fe200078e0255 */
[C---:B------:R-:W-:Y:S01]  /*5fa0*/  ISETP.GT.U32.AND P6, PT, R6.reuse, R33, PT ;  /* 0x000000210600720c */ /* 0x040fe20003fc4070 */
[----:B------:R-:W-:Y:S01]  /*5fb0*/  IMAD R32, R6, R28, R32 ;  /* 0x0000001c06207224 */ /* 0x000fe200078e0220 */
[----:B------:R-:W-:Y:S01]  /*5fc0*/  IADD3 R27, R61, -0x8, RZ ;  /* 0xfffffff83d1b7810 */ /* 0x000fe20007ffe0ff */
[--C-:B------:R-:W-:Y:S01]  /*5fd0*/  @!P4 IMAD.IADD R167, R167, 0x1, -R6.reuse ;  /* 0x00000001a7a7c824 */ /* 0x100fe200078e0a06 */
[----:B------:R-:W-:Y:S01]  /*5fe0*/  @!P2 IADD3 R174, -R174, RZ, RZ ;  /* 0x000000ffaeaea210 */ /* 0x000fe20007ffe1ff */
[----:B------:R-:W-:Y:S01]  /*5ff0*/  @!P3 IMAD.IADD R88, R88, 0x1, -R6 ;  /* 0x000000015858b824 */ /* 0x000fe200078e0a06 */
[C---:B------:R-:W-:Y:S02]  /*6000*/  ISETP.GT.U32.AND P3, PT, R6.reuse, R85, PT ;  /* 0x000000550600720c */ /* 0x040fe40003f64070 */
[C---:B------:R-:W-:Y:S01]  /*6010*/  ISETP.GT.U32.AND P4, PT, R6.reuse, R167, PT ;  /* 0x000000a70600720c */ /* 0x040fe20003f84070 */
[----:B------:R-:W-:Y:S01]  /*6020*/  @!P5 IMAD.MOV R88, RZ, RZ, -R88 ;  /* 0x000000ffff58d224 */ /* 0x000fe200078e0a58 */
[----:B------:R-:W-:-:S02]  /*6030*/  ISETP.GT.U32.AND P5, PT, R6, R32, PT ;  /* 0x000000200600720c */ /* 0x000fc40003fa4070 */
[----:B------:R-:W-:Y:S01]  /*6040*/  IADD3 R28, R61, -0xc, RZ ;  /* 0xfffffff43d1c7810 */ /* 0x000fe20007ffe0ff */
[----:B------:R-:W-:Y:S01]  /*6050*/  @!P6 IMAD.IADD R33, R33, 0x1, -R6 ;  /* 0x000000012121e824 */ /* 0x000fe200078e0a06 */
[----:B------:R-:W-:Y:S01]  /*6060*/  ISETP.GE.U32.AND P2, PT, R27, 0x7fffffb9, PT ;  /* 0x7fffffb91b00780c */ /* 0x000fe20003f46070 */
[----:B------:R-:W-:Y:S01]  /*6070*/  IMAD.HI.U32 R27, R7, R166, RZ ;  /* 0x000000a6071b7227 */ /* 0x000fe200078e00ff */
[----:B------:R-:W-:-:S03]  /*6080*/  ISETP.GE.U32.AND P6, PT, R28, 0x7fffffb5, PT ;  /* 0x7fffffb51c00780c */ /* 0x000fc60003fc6070 */
[--C-:B------:R-:W-:Y:S01]  /*6090*/  @!P3 IMAD.IADD R85, R85, 0x1, -R6.reuse ;  /* 0x000000015555b824 */ /* 0x100fe200078e0a06 */
[----:B------:R-:W-:Y:S01]  /*60a0*/  ISETP.GE.AND P3, PT, R23, RZ, PT ;  /* 0x000000ff1700720c */ /* 0x000fe20003f66270 */
[----:B------:R-:W-:Y:S01]  /*60b0*/  IMAD R28, R241, 0x7, RZ ;  /* 0x00000007f11c7824 */ /* 0x000fe200078e02ff */
[----:B------:R-:W-:Y:S01]  /*60c0*/  IADD3 R23, R61, -0x10, RZ ;  /* 0xfffffff03d177810 */ /* 0x000fe20007ffe0ff */
[--C-:B------:R-:W-:Y:S01]  /*60d0*/  @!P4 IMAD.IADD R167, R167, 0x1, -R6.reuse ;  /* 0x00000001a7a7c824 */ /* 0x100fe200078e0a06 */
[----:B------:R-:W-:Y:S01]  /*60e0*/  ISETP.GE.AND P4, PT, R21, RZ, PT ;  /* 0x000000ff1500720c */ /* 0x000fe20003f86270 */
[----:B------:R-:W-:Y:S01]  /*60f0*/  @!P5 IMAD.IADD R32, R32, 0x1, -R6 ;  /* 0x000000012020d824 */ /* 0x000fe200078e0a06 */
[----:B------:R-:W-:Y:S01]  /*6100*/  ISETP.GT.U32.AND P5, PT, R6, R85, PT ;  /* 0x000000550600720c */ /* 0x000fe20003fa4070 */
[----:B------:R-:W-:Y:S01]  /*6110*/  IMAD.MOV R21, RZ, RZ, -R27 ;  /* 0x000000ffff157224 */ /* 0x000fe200078e0a1b */
[----:B------:R-:W-:Y:S01]  /*6120*/  LOP3.LUT R27, R8, 0xac, RZ, 0xfc, !PT ;  /* 0x000000ac081b7812 */ /* 0x000fe200078efcff */
[----:B------:R-:W-:-:S03]  /*6130*/  IMAD.WIDE R68, R28, 0x4, R2 ;  /* 0x000000041c447825 */ /* 0x000fc600078e0202 */
[----:B-1----:R-:W-:Y:S01]  /*6140*/  IABS R31, R27 ;  /* 0x0000001b001f7213 */ /* 0x002fe20000000000 */
[----:B------:R-:W-:Y:S01]  /*6150*/  IMAD.WIDE R242, R28, 0x4, R4 ;  /* 0x000000041cf27825 */ /* 0x000fe200078e0204 */
[----:B------:R3:W-:Y:S03]  /*6160*/  LDGSTS.E [R59+0x1c00], [R68.64], !P2 ;  /* 0x01c00000443b7fae */ /* 0x0007e6000d121846 */
[----:B------:R-:W-:Y:S01]  /*6170*/  IMAD R166, R6, R21, R166 ;  /* 0x0000001506a67224 */ /* 0x000fe200078e02a6 */
[----:B------:R-:W-:Y:S01]  /*6180*/  LOP3.LUT R21, R8, 0xaa, RZ, 0xfc, !PT ;  /* 0x000000aa08157812 */ /* 0x000fe200078efcff */
[----:B------:R3:W-:Y:S01]  /*6190*/  LDGSTS.E [R59+0x1e00], [R242.64], !P2 ;  /* 0x01e00000f23b7fae */ /* 0x0007e2000d121846 */
[C---:B------:R-:W-:Y:S01]  /*61a0*/  ISETP.GT.U32.AND P2, PT, R6.reuse, R32, PT ;  /* 0x000000200600720c */ /* 0x040fe20003f44070 */
[----:B------:R-:W-:Y:S01]  /*61b0*/  @!P3 IMAD.MOV R167, RZ, RZ, -R167 ;  /* 0x000000ffffa7b224 */ /* 0x000fe200078e0aa7 */
[----:B------:R-:W-:Y:S01]  /*61c0*/  IABS R84, R21 ;  /* 0x0000001500547213 */ /* 0x000fe20000000000 */
[----:B------:R-:W-:Y:S01]  /*61d0*/  @!P4 IMAD.MOV R33, RZ, RZ, -R33 ;  /* 0x000000ffff21c224 */ /* 0x000fe200078e0a21 */
[----:B------:R-:W-:Y:S01]  /*61e0*/  ISETP.GT.U32.AND P3, PT, R6, R166, PT ;  /* 0x000000a60600720c */ /* 0x000fe20003f64070 */
[----:B------:R-:W-:Y:S01]  /*61f0*/  @!P5 IMAD.IADD R85, R85, 0x1, -R6 ;  /* 0x000000015555d824 */ /* 0x000fe200078e0a06 */
[----:B------:R-:W-:Y:S01]  /*6200*/  ISETP.GE.U32.AND P4, PT, R23, 0x7fffffb1, PT ;  /* 0x7fffffb11700780c */ /* 0x000fe20003f86070 */
[----:B------:R-:W-:Y:S01]  /*6210*/  IMAD.HI.U32 R23, R7, R84, RZ ;  /* 0x0000005407177227 */ /* 0x000fe200078e00ff */
[----:B------:R-:W-:-:S02]  /*6220*/  ISETP.GE.AND P5, PT, R26, RZ, PT ;  /* 0x000000ff1a00720c */ /* 0x000fc40003fa6270 */
[----:B------:R-:W-:Y:S01]  /*6230*/  LOP3.LUT R26, R8, 0xb0, RZ, 0xfc, !PT ;  /* 0x000000b0081a7812 */ /* 0x000fe200078efcff */
[----:B------:R-:W-:Y:S02]  /*6240*/  IMAD.MOV R23, RZ, RZ, -R23 ;  /* 0x000000ffff177224 */ /* 0x000fe400078e0a17 */
[----:B------:R-:W-:Y:S01]  /*6250*/  @!P2 IMAD.IADD R32, R32, 0x1, -R6 ;  /* 0x000000012020a824 */ /* 0x000fe200078e0a06 */
[----:B------:R-:W-:Y:S01]  /*6260*/  ISETP.GE.AND P2, PT, R25, RZ, PT ;  /* 0x000000ff1900720c */ /* 0x000fe20003f46270 */
[----:B------:R-:W-:Y:S01]  /*6270*/  IMAD R84, R6, R23, R84 ;  /* 0x0000001706547224 */ /* 0x000fe200078e0254 */
[----:B------:R-:W-:Y:S01]  /*6280*/  SHF.R.S32.HI R25, RZ, 0x6, R60 ;  /* 0x00000006ff197819 */ /* 0x000fe2000001143c */
[----:B------:R-:W-:Y:S01]  /*6290*/  @!P3 IMAD.IADD R166, R166, 0x1, -R6 ;  /* 0x00000001a6a6b824 */ /* 0x000fe200078e0a06 */
[----:B------:R-:W-:Y:S01]  /*62a0*/  IABS R159, R26 ;  /* 0x0000001a009f7213 */ /* 0x000fe20000000000 */
[----:B------:R-:W-:Y:S01]  /*62b0*/  IMAD.HI.U32 R23, R7, R31, RZ ;  /* 0x0000001f07177227 */ /* 0x000fe200078e00ff */
[----:B------:R-:W-:-:S02]  /*62c0*/  SGXT R25, R25, 0x1 ;  /* 0x000000011919781a */ /* 0x000fc40000000200 */
[C---:B------:R-:W-:Y:S01]  /*62d0*/  ISETP.GT.U32.AND P3, PT, R6.reuse, R166, PT ;  /* 0x000000a60600720c */ /* 0x040fe20003f64070 */
[----:B------:R-:W-:Y:S01]  /*62e0*/  @!P5 IMAD.MOV R85, RZ, RZ, -R85 ;  /* 0x000000ffff55d224 */ /* 0x000fe200078e0a55 */
[----:B------:R-:W-:Y:S01]  /*62f0*/  ISETP.GT.U32.AND P5, PT, R6, R84, PT ;  /* 0x000000540600720c */ /* 0x000fe20003fa4070 */
[----:B------:R-:W-:Y:S01]  /*6300*/  IMAD.MOV R23, RZ, RZ, -R23 ;  /* 0x000000ffff177224 */ /* 0x000fe200078e0a17 */
[----:B------:R-:W-:Y:S01]  /*6310*/  LOP3.LUT R252, R252, 0x110, R25, 0x78, !PT ;  /* 0x00000110fcfc7812 */ /* 0x000fe200078e7819 */
[----:B------:R-:W-:Y:S01]  /*6320*/  @!P2 IMAD.MOV R32, RZ, RZ, -R32 ;  /* 0x000000ffff20a224 */ /* 0x000fe200078e0a20 */
[----:B------:R-:W-:Y:S01]  /*6330*/  ISETP.GE.AND P2, PT, R22, RZ, PT ;  /* 0x000000ff1600720c */ /* 0x000fe20003f46270 */
[----:B------:R-:W-:Y:S01]  /*6340*/  IMAD R31, R6, R23, R31 ;  /* 0x00000017061f7224 */ /* 0x000fe200078e021f */
[----:B------:R-:W-:Y:S01]  /*6350*/  SHF.R.U32.HI R22, RZ, 0xc, R24 ;  /* 0x0000000cff167819 */ /* 0x000fe20000011618 */
[----:B------:R-:W-:Y:S02]  /*6360*/  IMAD R25, R241, 0xb, RZ ;  /* 0x0000000bf1197824 */ /* 0x000fe400078e02ff */
[----:B------:R-:W-:-:S04]  /*6370*/  IMAD.HI.U32 R23, R7, R159, RZ ;  /* 0x0000009f07177227 */ /* 0x000fc800078e00ff */
[--C-:B------:R-:W-:Y:S01]  /*6380*/  @!P3 IMAD.IADD R166, R166, 0x1, -R6.reuse ;  /* 0x00000001a6a6b824 */ /* 0x100fe200078e0a06 */
[----:B------:R-:W-:Y:S01]  /*6390*/  ISETP.GT.U32.AND P3, PT, R6, R31, PT ;  /* 0x0000001f0600720c */ /* 0x000fe20003f64070 */
[----:B------:R-:W-:Y:S02]  /*63a0*/  @!P5 IMAD.IADD R84, R84, 0x1, -R6 ;  /* 0x000000015454d824 */ /* 0x000fe400078e0a06 */
[----:B------:R-:W-:-:S03]  /*63b0*/  IMAD.WIDE R82, R25, 0x4, R2 ;  /* 0x0000000419527825 */ /* 0x000fc600078e0202 */
[----:B------:R-:W-:Y:S01]  /*63c0*/  ISETP.GT.U32.AND P5, PT, R6, R84, PT ;  /* 0x000000540600720c */ /* 0x000fe20003fa4070 */
[----:B------:R-:W-:Y:S01]  /*63d0*/  @!P2 IMAD.MOV R166, RZ, RZ, -R166 ;  /* 0x000000ffffa6a224 */ /* 0x000fe200078e0aa6 */
[----:B------:R-:W-:Y:S01]  /*63e0*/  ISETP.GE.AND P2, PT, R21, RZ, PT ;  /* 0x000000ff1500720c */ /* 0x000fe20003f46270 */
[----:B------:R-:W-:Y:S01]  /*63f0*/  IMAD.WIDE R28, R25, 0x4, R4 ;  /* 0x00000004191c7825 */ /* 0x000fe200078e0204 */
[----:B------:R3:W-:Y:S01]  /*6400*/  LDGSTS.E [R59+0x2c00], [R82.64], !P6 ;  /* 0x02c00000523b7fae */ /* 0x0007e2000f121846 */
[----:B------:R-:W-:Y:S02]  /*6410*/  LOP3.LUT R21, R8, 0xb4, RZ, 0xfc, !PT ;  /* 0x000000b408157812 */ /* 0x000fe400078efcff */
[--C-:B------:R-:W-:Y:S01]  /*6420*/  @!P3 IMAD.IADD R31, R31, 0x1, -R6.reuse ;  /* 0x000000011f1fb824 */ /* 0x100fe200078e0a06 */
[----:B------:R1:W-:Y:S01]  /*6430*/  STL.64 [R1+0x40], R28 ;  /* 0x0000401c01007387 */ /* 0x0003e20000100a00 */
[----:B------:R-:W-:Y:S01]  /*6440*/  IMAD.MOV R23, RZ, RZ, -R23 ;  /* 0x000000ffff177224 */ /* 0x000fe200078e0a17 */
[----:B------:R-:W-:Y:S01]  /*6450*/  IABS R30, R21 ;  /* 0x00000015001e7213 */ /* 0x000fe20000000000 */
[----:B------:R-:W-:Y:S01]  /*6460*/  IMAD R61, R241, 0x13, RZ ;  /* 0x00000013f13d7824 */ /* 0x000fe200078e02ff */
[----:B------:R1:W-:Y:S01]  /*6470*/  LDGSTS.E [R59+0x2e00], [R28.64], !P6 ;  /* 0x02e000001c3b7fae */ /* 0x0003e2000f121846 */
[----:B------:R-:W-:Y:S01]  /*6480*/  @!P5 IMAD.IADD R84, R84, 0x1, -R6 ;  /* 0x000000015454d824 */ /* 0x000fe200078e0a06 */
[C---:B------:R-:W-:Y:S01]  /*6490*/  ISETP.GT.U32.AND P3, PT, R6.reuse, R31, PT ;  /* 0x0000001f0600720c */ /* 0x040fe20003f64070 */
[----:B------:R-:W-:Y:S01]  /*64a0*/  IMAD R159, R6, R23, R159 ;  /* 0x00000017069f7224 */ /* 0x000fe200078e029f */
[----:B------:R-:W-:Y:S01]  /*64b0*/  LOP3.LUT P6, RZ, R22, 0x1, RZ, 0xc0, !PT ;  /* 0x0000000116ff7812 */ /* 0x000fe200078cc0ff */
[----:B------:R-:W-:Y:S01]  /*64c0*/  @!P2 IMAD.MOV R84, RZ, RZ, -R84 ;  /* 0x000000ffff54a224 */ /* 0x000fe200078e0a54 */
[----:B------:R-:W-:Y:S01]  /*64d0*/  ISETP.GE.AND P2, PT, R27, RZ, PT ;  /* 0x000000ff1b00720c */ /* 0x000fe20003f46270 */
[----:B------:R-:W-:Y:S01]  /*64e0*/  IMAD.HI.U32 R25, R7, R30, RZ ;  /* 0x0000001e07197227 */ /* 0x000fe200078e00ff */
[----:B------:R-:W-:-:S02]  /*64f0*/  LOP3.LUT R22, R8, 0xb8, RZ, 0xfc, !PT ;  /* 0x000000b808167812 */ /* 0x000fc400078efcff */
[----:B------:R-:W-:Y:S01]  /*6500*/  ISETP.GT.U32.AND P5, PT, R6, R159, PT ;  /* 0x0000009f0600720c */ /* 0x000fe20003fa4070 */
[----:B------:R-:W-:Y:S01]  /*6510*/  IMAD.MOV R25, RZ, RZ, -R25 ;  /* 0x000000ffff197224 */ /* 0x000fe200078e0a19 */
[----:B-1----:R-:W-:Y:S01]  /*6520*/  LOP3.LUT R28, R8, 0xb2, RZ, 0xfc, !PT ;  /* 0x000000b2081c7812 */ /* 0x002fe200078efcff */
[----:B------:R-:W-:Y:S01]  /*6530*/  IMAD.WIDE R112, R61, 0x4, R2 ;  /* 0x000000043d707825 */ /* 0x000fe200078e0202 */
[----:B------:R-:W-:Y:S02]  /*6540*/  IABS R158, R22 ;  /* 0x00000016009e7213 */ /* 0x000fe40000000000 */
[----:B------:R-:W-:Y:S01]  /*6550*/  IABS R81, R28 ;  /* 0x0000001c00517213 */ /* 0x000fe20000000000 */
[----:B------:R-:W-:Y:S01]  /*6560*/  @!P3 IMAD.IADD R31, R31, 0x1, -R6 ;  /* 0x000000011f1fb824 */ /* 0x000fe200078e0a06 */
[----:B------:R-:W-:Y:S01]  /*6570*/  ISETP.GE.AND P3, PT, R26, RZ, PT ;  /* 0x000000ff1a00720c */ /* 0x000fe20003f66270 */
[----:B------:R-:W-:Y:S01]  /*6580*/  IMAD.HI.U32 R23, R7, R158, RZ ;  /* 0x0000009e07177227 */ /* 0x000fe200078e00ff */
[----:B------:R-:W-:-:S03]  /*6590*/  LOP3.LUT R26, R8, 0xbc, RZ, 0xfc, !PT ;  /* 0x000000bc081a7812 */ /* 0x000fc600078efcff */
[----:B------:R-:W-:Y:S01]  /*65a0*/  IMAD.HI.U32 R29, R7, R81, RZ ;  /* 0x00000051071d7227 */ /* 0x000fe200078e00ff */
[----:B------:R-:W-:-:S03]  /*65b0*/  IADD3 R23, -R23, RZ, RZ ;  /* 0x000000ff17177210 */ /* 0x000fc60007ffe1ff */
[----:B------:R-:W-:Y:S01]  /*65c0*/  IMAD.MOV R27, RZ, RZ, -R29 ;  /* 0x000000ffff1b7224 */ /* 0x000fe200078e0a1d */
[----:B------:R-:W-:Y:S01]  /*65d0*/  IABS R29, R26 ;  /* 0x0000001a001d7213 */ /* 0x000fe20000000000 */
[----:B------:R-:W-:Y:S02]  /*65e0*/  @!P2 IMAD.MOV R31, RZ, RZ, -R31 ;  /* 0x000000ffff1fa224 */ /* 0x000fe400078e0a1f */
[C---:B------:R-:W-:Y:S02]  /*65f0*/  IMAD R81, R6.reuse, R27, R81 ;  /* 0x0000001b06517224 */ /* 0x040fe400078e0251 */
[----:B------:R-:W-:Y:S01]  /*6600*/  IMAD R158, R6, R23, R158 ;  /* 0x00000017069e7224 */ /* 0x000fe200078e029e */
[----:B------:R-:W-:Y:S01]  /*6610*/  LOP3.LUT R23, R8, 0xc0, RZ, 0xfc, !PT ;  /* 0x000000c008177812 */ /* 0x000fe200078efcff */
[----:B------:R-:W-:Y:S01]  /*6620*/  @!P5 IMAD.IADD R159, R159, 0x1, -R6 ;  /* 0x000000019f9fd824 */ /* 0x000fe200078e0a06 */
[C---:B------:R-:W-:Y:S01]  /*6630*/  ISETP.GT.U32.AND P2, PT, R6.reuse, R81, PT ;  /* 0x000000510600720c */ /* 0x040fe20003f44070 */
[----:B------:R-:W-:Y:S01]  /*6640*/  IMAD R27, R241, 0xf, RZ ;  /* 0x0000000ff11b7824 */ /* 0x000fe200078e02ff */
[----:B------:R-:W-:Y:S01]  /*6650*/  IABS R155, R23 ;  /* 0x00000017009b7213 */ /* 0x000fe20000000000 */
[C---:B------:R-:W-:Y:S01]  /*6660*/  IMAD R30, R6.reuse, R25, R30 ;  /* 0x00000019061e7224 */ /* 0x040fe200078e021e */
[----:B------:R-:W-:Y:S01]  /*6670*/  ISETP.GT.U32.AND P5, PT, R6, R159, PT ;  /* 0x0000009f0600720c */ /* 0x000fe20003fa4070 */
[----:B------:R-:W-:Y:S01]  /*6680*/  IMAD.WIDE R96, R27, 0x4, R2 ;  /* 0x000000041b607825 */ /* 0x000fe200078e0202 */
[----:B------:R-:W-:-:S03]  /*6690*/  LOP3.LUT R25, R8, 0xba, RZ, 0xfc, !PT ;  /* 0x000000ba08197812 */ /* 0x000fc600078efcff */
[----:B------:R-:W-:Y:S01]  /*66a0*/  IMAD.WIDE R66, R27, 0x4, R4 ;  /* 0x000000041b427825 */ /* 0x000fe200078e0204 */
[----:B------:R-:W-:Y:S01]  /*66b0*/  IABS R80, R25 ;  /* 0x0000001900507213 */ /* 0x000fe20000000000 */
[----:B------:R3:W-:Y:S02]  /*66c0*/  LDGSTS.E [R59+0x3c00], [R96.64], !P4 ;  /* 0x03c00000603b7fae */ /* 0x0007e4000e121846 */
[--C-:B------:R-:W-:Y:S01]  /*66d0*/  @!P2 IMAD.IADD R81, R81, 0x1, -R6.reuse ;  /* 0x000000015151a824 */ /* 0x100fe200078e0a06 */
[C---:B------:R-:W-:Y:S01]  /*66e0*/  ISETP.GT.U32.AND P2, PT, R6.reuse, R158, PT ;  /* 0x0000009e0600720c */ /* 0x040fe20003f44070 */
[----:B------:R-:W-:Y:S01]  /*66f0*/  IMAD.HI.U32 R27, R7, R29, RZ ;  /* 0x0000001d071b7227 */ /* 0x000fe200078e00ff */
[----:B------:R1:W-:Y:S02]  /*6700*/  LDGSTS.E [R59+0x3e00], [R66.64], !P4 ;  /* 0x03e00000423b7fae */ /* 0x0003e4000e121846 */
[C---:B------:R-:W-:Y:S01]  /*6710*/  ISETP.GT.U32.AND P4, PT, R6.reuse, R81, PT ;  /* 0x000000510600720c */ /* 0x040fe20003f84070 */
[----:B------:R-:W-:Y:S01]  /*6720*/  IMAD.MOV R27, RZ, RZ, -R27 ;  /* 0x000000ffff1b7224 */ /* 0x000fe200078e0a1b */
[----:B------:R1:W-:Y:S01]  /*6730*/  STL.64 [R1+0x98], R66 ;  /* 0x0000984201007387 */ /* 0x0003e20000100a00 */
[----:B------:R-:W-:Y:S01]  /*6740*/  @!P5 IMAD.IADD R159, R159, 0x1, -R6 ;  /* 0x000000019f9fd824 */ /* 0x000fe200078e0a06 */
[C---:B------:R-:W-:Y:S01]  /*6750*/  ISETP.GT.U32.AND P5, PT, R6.reuse, R30, PT ;  /* 0x0000001e0600720c */ /* 0x040fe20003fa4070 */
[----:B------:R-:W-:Y:S01]  /*6760*/  IMAD R29, R6, R27, R29 ;  /* 0x0000001b061d7224 */ /* 0x000fe200078e021d */
[----:B------:R3:W-:Y:S01]  /*6770*/  LDGSTS.E [R59+0x4c00], [R112.64], P6 ;  /* 0x04c00000703b7fae */ /* 0x0007e2000b121846 */
[----:B------:R-:W-:-:S04]  /*6780*/  IMAD.HI.U32 R27, R7, R155, RZ ;  /* 0x0000009b071b7227 */ /* 0x000fc800078e00ff */
[----:B------:R-:W-:Y:S02]  /*6790*/  @!P2 IMAD.IADD R158, R158, 0x1, -R6 ;  /* 0x000000019e9ea824 */ /* 0x000fe400078e0a06 */
[----:B------:R-:W-:-:S03]  /*67a0*/  IMAD.HI.U32 R60, R7, R80, RZ ;  /* 0x00000050073c7227 */ /* 0x000fc600078e00ff */
[C---:B------:R-:W-:Y:S01]  /*67b0*/  ISETP.GT.U32.AND P2, PT, R6.reuse, R158, PT ;  /* 0x0000009e0600720c */ /* 0x040fe20003f44070 */
[----:B------:R-:W-:Y:S02]  /*67c0*/  IMAD.MOV R27, RZ, RZ, -R27 ;  /* 0x000000ffff1b7224 */ /* 0x000fe400078e0a1b */
[----:B------:R-:W-:Y:S02]  /*67d0*/  IMAD.MOV R60, RZ, RZ, -R60 ;  /* 0x000000ffff3c7224 */ /* 0x000fe400078e0a3c */
[----:B------:R-:W-:Y:S01]  /*67e0*/  @!P3 IMAD.MOV R159, RZ, RZ, -R159 ;  /* 0x000000ffff9fb224 */ /* 0x000fe200078e0a9f */
[C---:B------:R-:W-:Y:S01]  /*67f0*/  ISETP.GT.U32.AND P3, PT, R6.reuse, R29, PT ;  /* 0x0000001d0600720c */ /* 0x040fe20003f64070 */
[C---:B------:R-:W-:Y:S01]  /*6800*/  IMAD R155, R6.reuse, R27, R155 ;  /* 0x0000001b069b7224 */ /* 0x040fe200078e029b */
[----:B------:R-:W-:Y:S01]  /*6810*/  SHF.R.U32.HI R27, RZ, 0x4, R24 ;  /* 0x00000004ff1b7819 */ /* 0x000fe20000011618 */
[----:B------:R-:W-:Y:S01]  /*6820*/  IMAD R80, R6, R60, R80 ;  /* 0x0000003c06507224 */ /* 0x000fe200078e0250 */
[----:B------:R-:W-:Y:S01]  /*6830*/  SHF.R.U32.HI R24, RZ, 0x8, R24 ;  /* 0x00000008ff187819 */ /* 0x000fe20000011618 */
[--C-:B------:R-:W-:Y:S01]  /*6840*/  @!P5 IMAD.IADD R30, R30, 0x1, -R6.reuse ;  /* 0x000000011e1ed824 */ /* 0x100fe200078e0a06 */
[----:B------:R-:W-:Y:S01]  /*6850*/  LOP3.LUT R60, R8, 0xc8, RZ, 0xfc, !PT ;  /* 0x000000c8083c7812 */ /* 0x000fe200078efcff */
[--C-:B------:R-:W-:Y:S01]  /*6860*/  @!P2 IMAD.IADD R158, R158, 0x1, -R6.reuse ;  /* 0x000000019e9ea824 */ /* 0x100fe200078e0a06 */
[C---:B------:R-:W-:Y:S01]  /*6870*/  ISETP.GT.U32.AND P2, PT, R6.reuse, R155, PT ;  /* 0x0000009b0600720c */ /* 0x040fe20003f44070 */
[----:B------:R-:W-:Y:S01]  /*6880*/  @!P4 IMAD.IADD R81, R81, 0x1, -R6 ;  /* 0x000000015151c824 */ /* 0x000fe200078e0a06 */
[C---:B------:R-:W-:Y:S01]  /*6890*/  ISETP.GT.U32.AND P4, PT, R6.reuse, R80, PT ;  /* 0x000000500600720c */ /* 0x040fe20003f84070 */
[----:B-1----:R-:W-:Y:S01]  /*68a0*/  IMAD.WIDE R66, R61, 0x4, R4 ;  /* 0x000000043d427825 */ /* 0x002fe200078e0204 */
[----:B------:R-:W-:-:S02]  /*68b0*/  ISETP.GT.U32.AND P5, PT, R6, R30, PT ;  /* 0x0000001e0600720c */ /* 0x000fc40003fa4070 */
[----:B------:R-:W-:Y:S01]  /*68c0*/  IABS R154, R60 ;  /* 0x0000003c009a7213 */ /* 0x000fe20000000000 */
[----:B------:R-:W-:Y:S01]  /*68d0*/  @!P3 IMAD.IADD R29, R29, 0x1, -R6 ;  /* 0x000000011d1db824 */ /* 0x000fe200078e0a06 */
[----:B------:R1:W-:Y:S01]  /*68e0*/  LDGSTS.E [R59+0x4e00], [R66.64], P6 ;  /* 0x04e00000423b7fae */ /* 0x0003e2000b121846 */
[----:B------:R-:W-:-:S03]  /*68f0*/  ISETP.GE.AND P6, PT, R28, RZ, PT ;  /* 0x000000ff1c00720c */ /* 0x000fc60003fc6270 */
[----:B------:R-:W-:Y:S01]  /*6900*/  ISETP.GT.U32.AND P3, PT, R6, R29, PT ;  /* 0x0000001d0600720c */ /* 0x000fe20003f64070 */
[--C-:B------:R-:W-:Y:S01]  /*6910*/  @!P2 IMAD.IADD R155, R155, 0x1, -R6.reuse ;  /* 0x000000019b9ba824 */ /* 0x100fe200078e0a06 */
[----:B------:R1:W-:Y:S01]  /*6920*/  STL.64 [R1+0xd0], R66 ;  /* 0x0000d04201007387 */ /* 0x0003e20000100a00 */
[--C-:B------:R-:W-:Y:S02]  /*6930*/  @!P4 IMAD.IADD R80, R80, 0x1, -R6.reuse ;  /* 0x000000015050c824 */ /* 0x100fe400078e0a06 */
[----:B------:R-:W-:Y:S01]  /*6940*/  @!P5 IMAD.IADD R30, R30, 0x1, -R6 ;  /* 0x000000011e1ed824 */ /* 0x000fe200078e0a06 */
[----:B------:R-:W-:Y:S02]  /*6950*/  ISETP.GT.U32.AND P2, PT, R6, R155, PT ;  /* 0x0000009b0600720c */ /* 0x000fe40003f44070 */
[----:B------:R-:W-:Y:S02]  /*6960*/  ISETP.GE.AND P5, PT, R22, RZ, PT ;  /* 0x000000ff1600720c */ /* 0x000fe40003fa6270 */
[----:B------:R-:W-:-:S02]  /*6970*/  LOP3.LUT R22, R8, 0xc4, RZ, 0xfc, !PT ;  /* 0x000000c408167812 */ /* 0x000fc400078efcff */
[----:B------:R-:W-:Y:S01]  /*6980*/  ISETP.GT.U32.AND P4, PT, R6, R80, PT ;  /* 0x000000500600720c */ /* 0x000fe20003f84070 */
[--C-:B------:R-:W-:Y:S01]  /*6990*/  @!P3 IMAD.IADD R29, R29, 0x1, -R6.reuse ;  /* 0x000000011d1db824 */ /* 0x100fe200078e0a06 */
[----:B------:R-:W-:Y:S02]  /*69a0*/  IABS R28, R22 ;  /* 0x00000016001c7213 */ /* 0x000fe40000000000 */
[----:B------:R-:W-:Y:S02]  /*69b0*/  @!P6 IADD3 R81, -R81, RZ, RZ ;  /* 0x000000ff5151e210 */ /* 0x000fe40007ffe1ff */
[----:B------:R-:W-:Y:S01]  /*69c0*/  ISETP.GE.AND P6, PT, R21, RZ, PT ;  /* 0x000000ff1500720c */ /* 0x000fe20003fc6270 */
[----:B------:R-:W-:Y:S01]  /*69d0*/  @!P2 IMAD.IADD R155, R155, 0x1, -R6 ;  /* 0x000000019b9ba824 */ /* 0x000fe200078e0a06 */
[----:B------:R-:W-:Y:S01]  /*69e0*/  LOP3.LUT R21, R8, 0xc2, RZ, 0xfc, !PT ;  /* 0x000000c208157812 */ /* 0x000fe200078efcff */
[----:B------:R-:W-:Y:S01]  /*69f0*/  @!P5 IMAD.MOV R158, RZ, RZ, -R158 ;  /* 0x000000ffff9ed224 */ /* 0x000fe200078e0a9e */
[----:B------:R-:W-:Y:S01]  /*6a00*/  LOP3.LUT P3, RZ, R24, 0x1, RZ, 0xc0, !PT ;  /* 0x0000000118ff7812 */ /* 0x000fe2000786c0ff */
[----:B------:R-:W-:Y:S01]  /*6a10*/  IMAD.HI.U32 R24, R7, R28, RZ ;  /* 0x0000001c07187227 */ /* 0x000fe200078e00ff */
[----:B------:R-:W-:-:S02]  /*6a20*/  IABS R75, R21 ;  /* 0x00000015004b7213 */ /* 0x000fc40000000000 */
[----:B------:R-:W-:Y:S01]  /*6a30*/  ISETP.GE.AND P2, PT, R21, RZ, PT ;  /* 0x000000ff1500720c */ /* 0x000fe20003f46270 */
[----:B------:R-:W-:Y:S01]  /*6a40*/  IMAD R21, R241, 0x17, RZ ;  /* 0x00000017f1157824 */ /* 0x000fe200078e02ff */
[----:B------:R-:W-:Y:S01]  /*6a50*/  IADD3 R24, -R24, RZ, RZ ;  /* 0x000000ff18187210 */ /* 0x000fe20007ffe1ff */
[----:B------:R-:W-:Y:S01]  /*6a60*/  @!P4 IMAD.IADD R80, R80, 0x1, -R6 ;  /* 0x000000015050c824 */ /* 0x000fe200078e0a06 */
[----:B------:R-:W-:Y:S01]  /*6a70*/  ISETP.GE.AND P5, PT, R25, RZ, PT ;  /* 0x000000ff1900720c */ /* 0x000fe20003fa6270 */
[----:B------:R-:W-:Y:S01]  /*6a80*/  IMAD.HI.U32 R25, R7, R75, RZ ;  /* 0x0000004b07197227 */ /* 0x000fe200078e00ff */
[----:B------:R-:W-:-:S03]  /*6a90*/  ISETP.GE.AND P4, PT, R26, RZ, PT ;  /* 0x000000ff1a00720c */ /* 0x000fc60003f86270 */
[----:B------:R-:W-:-:S04]  /*6aa0*/  IMAD.WIDE R128, R21, 0x4, R2 ;  /* 0x0000000415807825 */ /* 0x000fc800078e0202 */
[----:B-1----:R-:W-:Y:S01]  /*6ab0*/  IMAD.WIDE R66, R21, 0x4, R4 ;  /* 0x0000000415427825 */ /* 0x002fe200078e0204 */
[----:B------:R3:W-:Y:S01]  /*6ac0*/  LDGSTS.E [R59+0x5c00], [R128.64], P3 ;  /* 0x05c00000803b7fae */ /* 0x0007e20009921846 */
[----:B------:R-:W-:Y:S02]  /*6ad0*/  LOP3.LUT R21, R8, 0xcc, RZ, 0xfc, !PT ;  /* 0x000000cc08157812 */ /* 0x000fe400078efcff */
[----:B------:R-:W-:Y:S01]  /*6ae0*/  IMAD R28, R6, R24, R28 ;  /* 0x00000018061c7224 */ /* 0x000fe200078e021c */
[----:B------:R1:W-:Y:S01]  /*6af0*/  LDGSTS.E [R59+0x5e00], [R66.64], P3 ;  /* 0x05e00000423b7fae */ /* 0x0003e20009921846 */
[----:B------:R-:W-:Y:S01]  /*6b00*/  IMAD.MOV R25, RZ, RZ, -R25 ;  /* 0x000000ffff197224 */ /* 0x000fe200078e0a19 */
[----:B------:R-:W-:Y:S01]  /*6b10*/  LOP3.LUT R24, R8, 0xca, RZ, 0xfc, !PT ;  /* 0x000000ca08187812 */ /* 0x000fe200078efcff */
[----:B------:R-:W-:Y:S01]  /*6b20*/  @!P4 IMAD.MOV R29, RZ, RZ, -R29 ;  /* 0x000000ffff1dc224 */ /* 0x000fe200078e0a1d */
[C---:B------:R-:W-:Y:S01]  /*6b30*/  ISETP.GT.U32.AND P3, PT, R6.reuse, R28, PT ;  /* 0x0000001c0600720c */ /* 0x040fe20003f64070 */
[C---:B------:R-:W-:Y:S01]  /*6b40*/  IMAD R75, R6.reuse, R25, R75 ;  /* 0x00000019064b7224 */ /* 0x040fe200078e024b */
[----:B------:R-:W-:Y:S01]  /*6b50*/  IABS R74, R24 ;  /* 0x00000018004a7213 */ /* 0x000fe20000000000 */
[----:B------:R-:W-:Y:S01]  /*6b60*/  @!P5 IMAD.MOV R80, RZ, RZ, -R80 ;  /* 0x000000ffff50d224 */ /* 0x000fe200078e0a50 */
[----:B------:R-:W-:Y:S01]  /*6b70*/  ISETP.GE.AND P5, PT, R23, RZ, PT ;  /* 0x000000ff1700720c */ /* 0x000fe20003fa6270 */
[----:B------:R-:W-:Y:S01]  /*6b80*/  IMAD.HI.U32 R23, R7, R154, RZ ;  /* 0x0000009a07177227 */ /* 0x000fe200078e00ff */
[----:B------:R-:W-:Y:S01]  /*6b90*/  ISETP.GT.U32.AND P4, PT, R6, R75, PT ;  /* 0x0000004b0600720c */ /* 0x000fe20003f84070 */
[----:B------:R1:W-:Y:S01]  /*6ba0*/  STL.64 [R1+0xc0], R66 ;  /* 0x0000c04201007387 */ /* 0x0003e20000100a00 */
[----:B------:R-:W-:Y:S01]  /*6bb0*/  LOP3.LUT R25, R8, 0xd2, RZ, 0xfc, !PT ;  /* 0x000000d208197812 */ /* 0x000fe200078efcff */
[----:B------:R-:W-:-:S02]  /*6bc0*/  IMAD.MOV R23, RZ, RZ, -R23 ;  /* 0x000000ffff177224 */ /* 0x000fc400078e0a17 */
[----:B------:R-:W-:Y:S01]  /*6bd0*/  @!P6 IMAD.MOV R30, RZ, RZ, -R30 ;  /* 0x000000ffff1ee224 */ /* 0x000fe200078e0a1e */
[----:B------:R-:W-:Y:S01]  /*6be0*/  LOP3.LUT P6, RZ, R27, 0x1, RZ, 0xc0, !PT ;  /* 0x000000011bff7812 */ /* 0x000fe200078cc0ff */
[----:B------:R-:W-:Y:S01]  /*6bf0*/  @!P3 IMAD.IADD R28, R28, 0x1, -R6 ;  /* 0x000000011c1cb824 */ /* 0x000fe200078e0a06 */
[----:B------:R-:W-:Y:S01]  /*6c00*/  IABS R27, R21 ;  /* 0x00000015001b7213 */ /* 0x000fe20000000000 */
[C---:B------:R-:W-:Y:S01]  /*6c10*/  IMAD R154, R6.reuse, R23, R154 ;  /* 0x00000017069a7224 */ /* 0x040fe200078e029a */
[----:B------:R-:W-:Y:S01]  /*6c20*/  IABS R71, R25 ;  /* 0x0000001900477213 */ /* 0x000fe20000000000 */
[----:B------:R-:W-:Y:S01]  /*6c30*/  IMAD.HI.U32 R23, R7, R74, RZ ;  /* 0x0000004a07177227 */ /* 0x000fe200078e00ff */
[----:B------:R-:W-:-:S03]  /*6c40*/  ISETP.GT.U32.AND P3, PT, R6, R28, PT ;  /* 0x0000001c0600720c */ /* 0x000fc60003f64070 */
[----:B------:R-:W-:Y:S02]  /*6c50*/  @!P4 IMAD.IADD R75, R75, 0x1, -R6 ;  /* 0x000000014b4bc824 */ /* 0x000fe400078e0a06 */
[----:B------:R-:W-:Y:S01]  /*6c60*/  @!P5 IMAD.MOV R155, RZ, RZ, -R155 ;  /* 0x000000ffff9bd224 */ /* 0x000fe200078e0a9b */
[----:B------:R-:W-:Y:S01]  /*6c70*/  ISETP.GE.AND P5, PT, R22, RZ, PT ;  /* 0x000000ff1600720c */ /* 0x000fe20003fa6270 */
[----:B------:R-:W-:Y:S01]  /*6c80*/  IMAD.MOV R23, RZ, RZ, -R23 ;  /* 0x000000ffff177224 */ /* 0x000fe200078e0a17 */
[----:B------:R-:W-:Y:S01]  /*6c90*/  ISETP.GT.U32.AND P4, PT, R6, R75, PT ;  /* 0x0000004b0600720c */ /* 0x000fe20003f84070 */
[----:B------:R-:W-:Y:S01]  /*6ca0*/  IMAD.HI.U32 R26, R7, R27, RZ ;  /* 0x0000001b071a7227 */ /* 0x000fe200078e00ff */
[----:B------:R-:W-:-:S03]  /*6cb0*/  LOP3.LUT R22, R8, 0xd0, RZ, 0xfc, !PT ;  /* 0x000000d008167812 */ /* 0x000fc600078efcff */
[----:B------:R-:W-:Y:S01]  /*6cc0*/  IMAD R74, R6, R23, R74 ;  /* 0x00000017064a7224 */ /* 0x000fe200078e024a */
[----:B------:R-:W-:Y:S01]  /*6cd0*/  IABS R147, R22 ;  /* 0x0000001600937213 */ /* 0x000fe20000000000 */
[----:B------:R-:W-:Y:S01]  /*6ce0*/  @!P3 IMAD.IADD R28, R28, 0x1, -R6 ;  /* 0x000000011c1cb824 */ /* 0x000fe200078e0a06 */
[----:B------:R-:W-:Y:S01]  /*6cf0*/  LOP3.LUT R23, R8, 0xd4, RZ, 0xfc, !PT ;  /* 0x000000d408177812 */ /* 0x000fe200078efcff */
[----:B------:R-:W-:Y:S01]  /*6d00*/  IMAD.MOV R26, RZ, RZ, -R26 ;  /* 0x000000ffff1a7224 */ /* 0x000fe200078e0a1a */
[----:B------:R-:W-:Y:S01]  /*6d10*/  ISETP.GT.U32.AND P3, PT, R6, R74, PT ;  /* 0x0000004a0600720c */ /* 0x000fe20003f64070 */
[----:B------:R-:W-:Y:S01]  /*6d20*/  IMAD.HI.U32 R61, R7, R147, RZ ;  /* 0x00000093073d7227 */ /* 0x000fe200078e00ff */
[----:B------:R-:W-:Y:S02]  /*6d30*/  @!P5 IADD3 R28, -R28, RZ, RZ ;  /* 0x000000ff1c1cd210 */ /* 0x000fe40007ffe1ff */
[----:B------:R-:W-:Y:S01]  /*6d40*/  ISETP.GE.AND P5, PT, R60, RZ, PT ;  /* 0x000000ff3c00720c */ /* 0x000fe20003fa6270 */
[----:B------:R-:W-:Y:S01]  /*6d50*/  @!P4 IMAD.IADD R75, R75, 0x1, -R6 ;  /* 0x000000014b4bc824 */ /* 0x000fe200078e0a06 */
[----:B------:R-:W-:Y:S01]  /*6d60*/  ISETP.GT.U32.AND P4, PT, R6, R154, PT ;  /* 0x0000009a0600720c */ /* 0x000fe20003f84070 */
[----:B------:R-:W-:-:S02]  /*6d70*/  IMAD.MOV R61, RZ, RZ, -R61 ;  /* 0x000000ffff3d7224 */ /* 0x000fc400078e0a3d */
[C---:B------:R-:W-:Y:S01]  /*6d80*/  IMAD R27, R6.reuse, R26, R27 ;  /* 0x0000001a061b7224 */ /* 0x040fe200078e021b */
[----:B------:R-:W-:Y:S01]  /*6d90*/  IABS R26, R23 ;  /* 0x00000017001a7213 */ /* 0x000fe20000000000 */
[C---:B------:R-:W-:Y:S02]  /*6da0*/  IMAD R147, R6.reuse, R61, R147 ;  /* 0x0000003d06937224 */ /* 0x040fe400078e0293 */
[----:B------:R-:W-:Y:S01]  /*6db0*/  @!P2 IMAD.MOV R75, RZ, RZ, -R75 ;  /* 0x000000ffff4ba224 */ /* 0x000fe200078e0a4b */
[----:B------:R-:W-:Y:S01]  /*6dc0*/  ISETP.GT.U32.AND P2, PT, R6, R27, PT ;  /* 0x0000001b0600720c */ /* 0x000fe20003f44070 */
[--C-:B------:R-:W-:Y:S01]  /*6dd0*/  @!P3 IMAD.IADD R74, R74, 0x1, -R6.reuse ;  /* 0x000000014a4ab824 */ /* 0x100fe200078e0a06 */
[----:B------:R-:W-:Y:S01]  /*6de0*/  ISETP.GT.U32.AND P3, PT, R6, R147, PT ;  /* 0x000000930600720c */ /* 0x000fe20003f64070 */
[----:B-1----:R-:W-:Y:S02]  /*6df0*/  IMAD R66, R241, 0x1b, RZ ;  /* 0x0000001bf1427824 */ /* 0x002fe400078e02ff */
[----:B------:R-:W-:-:S02]  /*6e00*/  @!P4 IMAD.IADD R154, R154, 0x1, -R6 ;  /* 0x000000019a9ac824 */ /* 0x000fc400078e0a06 */
[----:B------:R-:W-:-:S03]  /*6e10*/  IMAD.WIDE R140, R66, 0x4, R2 ;  /* 0x00000004428c7825 */ /* 0x000fc600078e0202 */
[----:B------:R-:W-:Y:S01]  /*6e20*/  ISETP.GT.U32.AND P4, PT, R6, R154, PT ;  /* 0x0000009a0600720c */ /* 0x000fe20003f84070 */
[----:B------:R-:W-:Y:S01]  /*6e30*/  IMAD.WIDE R72, R66, 0x4, R4 ;  /* 0x0000000442487825 */ /* 0x000fe200078e0204 */
[----:B------:R3:W-:Y:S03]  /*6e40*/  LDGSTS.E [R59+0x6c00], [R140.64], P6 ;  /* 0x06c000008c3b7fae */ /* 0x0007e6000b121846 */
[--C-:B------:R-:W-:Y:S01]  /*6e50*/  @!P2 IMAD.IADD R27, R27, 0x1, -R6.reuse ;  /* 0x000000011b1ba824 */ /* 0x100fe200078e0a06 */
[C---:B------:R-:W-:Y:S01]  /*6e60*/  ISETP.GT.U32.AND P2, PT, R6.reuse, R74, PT ;  /* 0x0000004a0600720c */ /* 0x040fe20003f44070 */
[----:B------:R-:W-:Y:S01]  /*6e70*/  @!P3 IMAD.IADD R147, R147, 0x1, -R6 ;  /* 0x000000019393b824 */ /* 0x000fe200078e0a06 */
[----:B------:R1:W-:Y:S01]  /*6e80*/  LDGSTS.E [R59+0x6e00], [R72.64], P6 ;  /* 0x06e00000483b7fae */ /* 0x0003e2000b121846 */
[----:B------:R-:W-:Y:S01]  /*6e90*/  IMAD.HI.U32 R61, R7, R71, RZ ;  /* 0x00000047073d7227 */ /* 0x000fe200078e00ff */
[----:B------:R-:W-:-:S02]  /*6ea0*/  ISETP.GT.U32.AND P3, PT, R6, R27, PT ;  /* 0x0000001b0600720c */ /* 0x000fc40003f64070 */
[----:B------:R-:W-:Y:S01]  /*6eb0*/  ISETP.GT.U32.AND P6, PT, R6, R147, PT ;  /* 0x000000930600720c */ /* 0x000fe20003fc4070 */
[----:B------:R-:W-:Y:S01]  /*6ec0*/  IMAD.MOV R61, RZ, RZ, -R61 ;  /* 0x000000ffff3d7224 */ /* 0x000fe200078e0a3d */
[----:B------:R-:W-:Y:S01]  /*6ed0*/  STL.64 [R1+0xa8], R72 ;  /* 0x0000a84801007387 */ /* 0x000fe20000100a00 */
[--C-:B------:R-:W-:Y:S01]  /*6ee0*/  @!P4 IMAD.IADD R154, R154, 0x1, -R6.reuse ;  /* 0x000000019a9ac824 */ /* 0x100fe200078e0a06 */
[----:B------:R-:W-:Y:S01]  /*6ef0*/  ISETP.GE.AND P4, PT, R24, RZ, PT ;  /* 0x000000ff1800720c */ /* 0x000fe20003f86270 */
[----:B------:R-:W-:Y:S01]  /*6f00*/  IMAD R71, R6, R61, R71 ;  /* 0x0000003d06477224 */ /* 0x000fe200078e0247 */
[----:B------:R-:W-:Y:S01]  /*6f10*/  LOP3.LUT R24, R8, 0xd8, RZ, 0xfc, !PT ;  /* 0x000000d808187812 */ /* 0x000fe200078efcff */
[----:B------:R-:W-:Y:S02]  /*6f20*/  @!P2 IMAD.IADD R74, R74, 0x1, -R6 ;  /* 0x000000014a4aa824 */ /* 0x000fe400078e0a06 */
[----:B------:R-:W-:Y:S01]  /*6f30*/  IMAD.HI.U32 R60, R7, R26, RZ ;  /* 0x0000001a073c7227 */ /* 0x000fe200078e00ff */
[----:B------:R-:W-:-:S02]  /*6f40*/  IABS R146, R24 ;  /* 0x0000001800927213 */ /* 0x000fc40000000000 */
[----:B------:R-:W-:Y:S01]  /*6f50*/  ISETP.GT.U32.AND P2, PT, R6, R71, PT ;  /* 0x000000470600720c */ /* 0x000fe20003f44070 */
[----:B------:R-:W-:Y:S01]  /*6f60*/  @!P6 IMAD.IADD R147, R147, 0x1, -R6 ;  /* 0x000000019393e824 */ /* 0x000fe200078e0a06 */
[----:B------:R-:W-:Y:S01]  /*6f70*/  ISETP.GE.AND P6, PT, R21, RZ, PT ;  /* 0x000000ff1500720c */ /* 0x000fe20003fc6270 */
[----:B------:R-:W-:-:S04]  /*6f80*/  IMAD.HI.U32 R61, R7, R146, RZ ;  /* 0x00000092073d7227 */ /* 0x000fc800078e00ff */
[----:B------:R-:W-:Y:S02]  /*6f90*/  IMAD R21, R241, 0x1f, RZ ;  /* 0x0000001ff1157824 */ /* 0x000fe400078e02ff */
[----:B------:R-:W-:Y:S02]  /*6fa0*/  IMAD.MOV R61, RZ, RZ, -R61 ;  /* 0x000000ffff3d7224 */ /* 0x000fe400078e0a3d */
[----:B------:R-:W-:Y:S02]  /*6fb0*/  IMAD.WIDE R150, R21, 0x4, R2 ;  /* 0x0000000415967825 */ /* 0x000fe400078e0202 */
[----:B------:R-:W-:Y:S02]  /*6fc0*/  @!P2 IADD3 R71, R71, -R6, RZ ;  /* 0x800000064747a210 */ /* 0x000fe40007ffe0ff */
[----:B------:R-:W-:Y:S01]  /*6fd0*/  IMAD.WIDE R66, R21, 0x4, R4 ;  /* 0x0000000415427825 */ /* 0x000fe200078e0204 */
[----:B------:R3:W-:Y:S01]  /*6fe0*/  LDGSTS.E [R59+0x7c00], [R150.64], !P0 ;  /* 0x07c00000963b7fae */ /* 0x0007e2000c121846 */
[----:B------:R-:W-:-:S02]  /*6ff0*/  ISETP.GE.AND P2, PT, R22, RZ, PT ;  /* 0x000000ff1600720c */ /* 0x000fc40003f46270 */
[----:B------:R-:W-:Y:S01]  /*7000*/  IMAD.MOV R60, RZ, RZ, -R60 ;  /* 0x000000ffff3c7224 */ /* 0x000fe200078e0a3c */
[----:B------:R2:W-:Y:S01]  /*7010*/  LDGSTS.E [R59+0x7e00], [R66.64], !P0 ;  /* 0x07e00000423b7fae */ /* 0x0005e2000c121846 */
[----:B------:R-:W-:Y:S01]  /*7020*/  @!P3 IMAD.IADD R27, R27, 0x1, -R6 ;  /* 0x000000011b1bb824 */ /* 0x000fe200078e0a06 */
[C---:B------:R-:W-:Y:S01]  /*7030*/  ISETP.GT.U32.AND P0, PT, R6.reuse, R71, PT ;  /* 0x000000470600720c */ /* 0x040fe20003f04070 */
[----:B------:R-:W-:Y:S01]  /*7040*/  IMAD R146, R6, R61, R146 ;  /* 0x0000003d06927224 */ /* 0x000fe200078e0292 */
[----:B------:R-:W-:Y:S01]  /*7050*/  LOP3.LUT R22, R8, 0xda, RZ, 0xfc, !PT ;  /* 0x000000da08167812 */ /* 0x000fe200078efcff */
[C---:B------:R-:W-:Y:S01]  /*7060*/  IMAD R26, R6.reuse, R60, R26 ;  /* 0x0000003c061a7224 */ /* 0x040fe200078e021a */
[C---:B------:R-:W-:Y:S01]  /*7070*/  SHF.R.U64 R60, R235.reuse, 0x1c, RZ ;  /* 0x0000001ceb3c7819 */ /* 0x040fe200000012ff */
[----:B------:R-:W-:Y:S01]  /*7080*/  @!P6 IMAD.MOV R27, RZ, RZ, -R27 ;  /* 0x000000ffff1be224 */ /* 0x000fe200078e0a1b */
[----:B------:R-:W-:Y:S01]  /*7090*/  ISETP.GT.U32.AND P6, PT, R6, R146, PT ;  /* 0x000000920600720c */ /* 0x000fe20003fc4070 */
[----:B------:R-:W-:Y:S01]  /*70a0*/  @!P5 IMAD.MOV R154, RZ, RZ, -R154 ;  /* 0x000000ffff9ad224 */ /* 0x000fe200078e0a9a */
[----:B------:R-:W-:Y:S01]  /*70b0*/  LOP3.LUT P5, RZ, R60, 0x1, RZ, 0xc0, !PT ;  /* 0x000000013cff7812 */ /* 0x000fe200078ac0ff */
[----:B------:R-:W-:Y:S01]  /*70c0*/  @!P4 IMAD.MOV R74, RZ, RZ, -R74 ;  /* 0x000000ffff4ac224 */ /* 0x000fe200078e0a4a */
[----:B------:R-:W-:Y:S01]  /*70d0*/  SHF.R.U64 R60, R235, 0x18, RZ ;  /* 0x00000018eb3c7819 */ /* 0x000fe200000012ff */
[----:B------:R-:W-:Y:S01]  /*70e0*/  @!P2 IMAD.MOV R147, RZ, RZ, -R147 ;  /* 0x000000ffff93a224 */ /* 0x000fe200078e0a93 */
[----:B------:R-:W-:Y:S01]  /*70f0*/  IABS R70, R22 ;  /* 0x0000001600467213 */ /* 0x000fe20000000000 */
[----:B------:R-:W-:Y:S01]  /*7100*/  @!P0 IMAD.IADD R71, R71, 0x1, -R6 ;  /* 0x0000000147478824 */ /* 0x000fe200078e0a06 */
[----:B------:R-:W-:Y:S01]  /*7110*/  LOP3.LUT P3, RZ, R60, 0x1, RZ, 0xc0, !PT ;  /* 0x000000013cff7812 */ /* 0x000fe2000786c0ff */
[----:B------:R2:W-:Y:S01]  /*7120*/  STL.64 [R1+0xa0], R66 ;  /* 0x0000a04201007387 */ /* 0x0005e20000100a00 */
[----:B------:R-:W-:Y:S01]  /*7130*/  LOP3.LUT R21, R8, 0xdc, RZ, 0xfc, !PT ;  /* 0x000000dc08157812 */ /* 0x000fe200078efcff */
[----:B------:R-:W-:Y:S01]  /*7140*/  IMAD.HI.U32 R60, R7, R70, RZ ;  /* 0x00000046073c7227 */ /* 0x000fe200078e00ff */
[----:B------:R-:W-:-:S02]  /*7150*/  ISETP.GE.AND P0, PT, R25, RZ, PT ;  /* 0x000000ff1900720c */ /* 0x000fc40003f06270 */
[----:B------:R-:W-:Y:S01]  /*7160*/  IABS R25, R21 ;  /* 0x0000001500197213 */ /* 0x000fe20000000000 */
[----:B------:R-:W-:Y:S01]  /*7170*/  @!P6 IMAD.IADD R146, R146, 0x1, -R6 ;  /* 0x000000019292e824 */ /* 0x000fe200078e0a06 */
[C---:B------:R-:W-:Y:S01]  /*7180*/  ISETP.GT.U32.AND P4, PT, R6.reuse, R26, PT ;  /* 0x0000001a0600720c */ /* 0x040fe20003f84070 */
[----:B------:R-:W-:Y:S01]  /*7190*/  IMAD.MOV R60, RZ, RZ, -R60 ;  /* 0x000000ffff3c7224 */ /* 0x000fe200078e0a3c */
[----:B------:R-:W-:Y:S02]  /*71a0*/  SHF.R.U64 R61, R235, 0x14, RZ ;  /* 0x00000014eb3d7819 */ /* 0x000fe400000012ff */
[C---:B------:R-:W-:Y:S01]  /*71b0*/  ISETP.GT.U32.AND P6, PT, R6.reuse, R146, PT ;  /* 0x000000920600720c */ /* 0x040fe20003fc4070 */
[----:B------:R-:W-:Y:S01]  /*71c0*/  IMAD R70, R6, R60, R70 ;  /* 0x0000003c06467224 */ /* 0x000fe200078e0246 */
[----:B------:R-:W-:Y:S01]  /*71d0*/  LOP3.LUT P2, RZ, R61, 0x1, RZ, 0xc0, !PT ;  /* 0x000000013dff7812 */ /* 0x000fe2000784c0ff */
[----:B------:R-:W-:Y:S01]  /*71e0*/  IMAD.HI.U32 R60, R7, R25, RZ ;  /* 0x00000019073c7227 */ /* 0x000fe200078e00ff */
[----:B------:R-:W-:-:S03]  /*71f0*/  LOP3.LUT R61, R8, 0xe2, RZ, 0xfc, !PT ;  /* 0x000000e2083d7812 */ /* 0x000fc600078efcff */
[----:B------:R-:W-:Y:S01]  /*7200*/  IMAD.MOV R60, RZ, RZ, -R60 ;  /* 0x000000ffff3c7224 */ /* 0x000fe200078e0a3c */
[----:B--2---:R-:W-:Y:S01]  /*7210*/  IABS R67, R61 ;  /* 0x0000003d00437213 */ /* 0x004fe20000000000 */
[--C-:B------:R-:W-:Y:S02]  /*7220*/  @!P4 IMAD.IADD R26, R26, 0x1, -R6.reuse ;  /* 0x000000011a1ac824 */ /* 0x100fe400078e0a06 */
[----:B------:R-:W-:Y:S02]  /*7230*/  IMAD R25, R6, R60, R25 ;  /* 0x0000003c06197224 */ /* 0x000fe400078e0219 */
[----:B------:R-:W-:Y:S01]  /*7240*/  @!P6 IMAD.IADD R146, R146, 0x1, -R6 ;  /* 0x000000019292e824 */ /* 0x000fe200078e0a06 */
[C---:B------:R-:W-:Y:S01]  /*7250*/  ISETP.GT.U32.AND P4, PT, R6.reuse, R26, PT ;  /* 0x0000001a0600720c */ /* 0x040fe20003f84070 */
[----:B------:R-:W-:Y:S01]  /*7260*/  IMAD R60, R241, 0x23, RZ ;  /* 0x00000023f13c7824 */ /* 0x000fe200078e02ff */
[C---:B------:R-:W-:Y:S01]  /*7270*/  ISETP.GT.U32.AND P6, PT, R6.reuse, R25, PT ;  /* 0x000000190600720c */ /* 0x040fe20003fc4070 */
[----:B------:R-:W-:Y:S01]  /*7280*/  @!P0 IMAD.MOV R71, RZ, RZ, -R71 ;  /* 0x000000ffff478224 */ /* 0x000fe200078e0a47 */
[----:B------:R-:W-:Y:S01]  /*7290*/  ISETP.GT.U32.AND P0, PT, R6, R70, PT ;  /* 0x000000460600720c */ /* 0x000fe20003f04070 */
[----:B------:R-:W-:-:S04]  /*72a0*/  IMAD.WIDE R162, R60, 0x4, R2 ;  /* 0x000000043ca27825 */ /* 0x000fc800078e0202 */
[----:B-1----:R-:W-:Y:S01]  /*72b0*/  IMAD.WIDE R72, R60, 0x4, R4 ;  /* 0x000000043c487825 */ /* 0x002fe200078e0204 */
[----:B------:R3:W-:Y:S03]  /*72c0*/  LDGSTS.E [R59+0x8c00], [R162.64], P5 ;  /* 0x08c00000a23b7fae */ /* 0x0007e6000a921846 */
[--C-:B------:R-:W-:Y:S01]  /*72d0*/  @!P4 IMAD.IADD R26, R26, 0x1, -R6.reuse ;  /* 0x000000011a1ac824 */ /* 0x100fe200078e0a06 */
[----:B------:R-:W-:Y:S01]  /*72e0*/  ISETP.GE.AND P4, PT, R23, RZ, PT ;  /* 0x000000ff1700720c */ /* 0x000fe20003f86270 */
[----:B------:R-:W-:Y:S01]  /*72f0*/  @!P6 IMAD.IADD R25, R25, 0x1, -R6 ;  /* 0x000000011919e824 */ /* 0x000fe200078e0a06 */
[----:B------:R1:W-:Y:S01]  /*7300*/  LDGSTS.E [R59+0x8e00], [R72.64], P5 ;  /* 0x08e00000483b7fae */ /* 0x0003e2000a921846 */
[----:B------:R-:W-:Y:S01]  /*7310*/  ISETP.GE.AND P5, PT, R22, RZ, PT ;  /* 0x000000ff1600720c */ /* 0x000fe20003fa6270 */
[----:B------:R-:W-:Y:S01]  /*7320*/  IMAD.HI.U32 R22, R7, R67, RZ ;  /* 0x0000004307167227 */ /* 0x000fe200078e00ff */
[----:B------:R-:W-:Y:S01]  /*7330*/  LOP3.LUT R23, R8, 0xe0, RZ, 0xfc, !PT ;  /* 0x000000e008177812 */ /* 0x000fe200078efcff */
[----:B------:R1:W-:Y:S01]  /*7340*/  STL.64 [R1+0x80], R72 ;  /* 0x0000804801007387 */ /* 0x0003e20000100a00 */
[----:B------:R-:W-:Y:S01]  /*7350*/  ISETP.GT.U32.AND P6, PT, R6, R25, PT ;  /* 0x000000190600720c */ /* 0x000fe20003fc4070 */
[----:B------:R-:W-:Y:S01]  /*7360*/  IMAD.MOV R22, RZ, RZ, -R22 ;  /* 0x000000ffff167224 */ /* 0x000fe200078e0a16 */
[----:B------:R-:W-:Y:S01]  /*7370*/  IABS R139, R23 ;  /* 0x00000017008b7213 */ /* 0x000fe20000000000 */
[----:B------:R-:W-:Y:S01]  /*7380*/  IMAD R60, R241, 0x27, RZ ;  /* 0x00000027f13c7824 */ /* 0x000fe200078e02ff */
[----:B------:R-:W-:Y:S01]  /*7390*/  @!P0 IADD3 R70, R70, -R6, RZ ;  /* 0x8000000646468210 */ /* 0x000fe20007ffe0ff */
[----:B------:R-:W-:Y:S01]  /*73a0*/  IMAD R67, R6, R22, R67 ;  /* 0x0000001606437224 */ /* 0x000fe200078e0243 */
[----:B------:R-:W-:Y:S01]  /*73b0*/  LOP3.LUT R22, R8, 0xe4, RZ, 0xfc, !PT ;  /* 0x000000e408167812 */ /* 0x000fe200078efcff */
[----:B------:R-:W-:Y:S01]  /*73c0*/  @!P4 IMAD.MOV R26, RZ, RZ, -R26 ;  /* 0x000000ffff1ac224 */ /* 0x000fe200078e0a1a */
[----:B------:R-:W-:Y:S01]  /*73d0*/  ISETP.GE.AND P4, PT, R24, RZ, PT ;  /* 0x000000ff1800720c */ /* 0x000fe20003f86270 */
[----:B------:R-:W-:Y:S01]  /*73e0*/  IMAD.HI.U32 R24, R7, R139, RZ ;  /* 0x0000008b07187227 */ /* 0x000fe200078e00ff */
[----:B------:R-:W-:-:S03]  /*73f0*/  ISETP.GT.U32.AND P0, PT, R6, R70, PT ;  /* 0x000000460600720c */ /* 0x000fc60003f04070 */
[----:B------:R-:W-:Y:S01]  /*7400*/  @!P6 IMAD.IADD R25, R25, 0x1, -R6 ;  /* 0x000000011919e824 */ /* 0x000fe200078e0a06 */
[----:B------:R-:W-:Y:S01]  /*7410*/  ISETP.GT.U32.AND P6, PT, R6, R67, PT ;  /* 0x000000430600720c */ /* 0x000fe20003fc4070 */
[----:B------:R-:W-:Y:S02]  /*7420*/  IMAD.MOV R24, RZ, RZ, -R24 ;  /* 0x000000ffff187224 */ /* 0x000fe400078e0a18 */
[----:B------:R-:W-:-:S04]  /*7430*/  IMAD.WIDE R172, R60, 0x4, R2 ;  /* 0x000000043cac7825 */ /* 0x000fc800078e0202 */
[----:B------:R-:W-:Y:S01]  /*7440*/  IMAD R139, R6, R24, R139 ;  /* 0x00000018068b7224 */ /* 0x000fe200078e028b */
[----:B------:R-:W-:Y:S01]  /*7450*/  SHF.R.U64 R24, R235, 0x10, RZ ;  /* 0x00000010eb187819 */ /* 0x000fe200000012ff */
[----:B------:R-:W-:Y:S01]  /*7460*/  @!P4 IMAD.MOV R146, RZ, RZ, -R146 ;  /* 0x000000ffff92c224 */ /* 0x000fe200078e0a92 */
[----:B------:R3:W-:Y:S01]  /*7470*/  LDGSTS.E [R59+0x9c00], [R172.64], P3 ;  /* 0x09c00000ac3b7fae */ /* 0x0007e20009921846 */
[--C-:B------:R-:W-:Y:S01]  /*7480*/  @!P0 IMAD.IADD R70, R70, 0x1, -R6.reuse ;  /* 0x0000000146468824 */ /* 0x100fe200078e0a06 */
[----:B------:R-:W-:Y:S01]  /*7490*/  ISETP.GT.U32.AND P4, PT, R6, R139, PT ;  /* 0x0000008b0600720c */ /* 0x000fe20003f84070 */
[----:B------:R-:W-:Y:S01]  /*74a0*/  @!P6 IMAD.IADD R67, R67, 0x1, -R6 ;  /* 0x000000014343e824 */ /* 0x000fe200078e0a06 */
[----:B------:R-:W-:Y:S01]  /*74b0*/  LOP3.LUT P0, RZ, R24, 0x1, RZ, 0xc0, !PT ;  /* 0x0000000118ff7812 */ /* 0x000fe2000780c0ff */
[----:B-1----:R-:W-:Y:S01]  /*74c0*/  IMAD.WIDE R72, R60, 0x4, R4 ;  /* 0x000000043c487825 */ /* 0x002fe200078e0204 */
[----:B------:R-:W-:Y:S02]  /*74d0*/  IABS R24, R22 ;  /* 0x0000001600187213 */ /* 0x000fe40000000000 */
[----:B------:R-:W-:Y:S01]  /*74e0*/  ISETP.GT.U32.AND P6, PT, R6, R67, PT ;  /* 0x000000430600720c */ /* 0x000fe20003fc4070 */
[----:B------:R-:W-:Y:S01]  /*74f0*/  IMAD R66, R241, 0x2b, RZ ;  /* 0x0000002bf1427824 */ /* 0x000fe200078e02ff */
[----:B------:R1:W-:Y:S01]  /*7500*/  LDGSTS.E [R59+0x9e00], [R72.64], P3 ;  /* 0x09e00000483b7fae */ /* 0x0003e20009921846 */
[----:B------:R-:W-:Y:S01]  /*7510*/  IMAD.HI.U32 R60, R7, R24, RZ ;  /* 0x00000018073c7227 */ /* 0x000fe200078e00ff */
[----:B------:R-:W-:-:S02]  /*7520*/  ISETP.GE.AND P3, PT, R21, RZ, PT ;  /* 0x000000ff1500720c */ /* 0x000fc40003f66270 */
[----:B------:R-:W-:Y:S01]  /*7530*/  SHF.R.U64 R21, R235, 0xc, RZ ;  /* 0x0000000ceb157819 */ /* 0x000fe200000012ff */
[----:B------:R-:W-:Y:S01]  /*7540*/  IMAD.MOV R60, RZ, RZ, -R60 ;  /* 0x000000ffff3c7224 */ /* 0x000fe200078e0a3c */
[----:B------:R1:W-:Y:S01]  /*7550*/  STL.64 [R1+0x88], R72 ;  /* 0x0000884801007387 */ /* 0x0003e20000100a00 */
[----:B------:R-:W-:Y:S02]  /*7560*/  @!P4 IMAD.IADD R139, R139, 0x1, -R6 ;  /* 0x000000018b8bc824 */ /* 0x000fe400078e0a06 */
[----:B------:R-:W-:Y:S01]  /*7570*/  IMAD R24, R6, R60, R24 ;  /* 0x0000003c06187224 */ /* 0x000fe200078e0218 */
[----:B------:R-:W-:Y:S01]  /*7580*/  LOP3.LUT R60, R8, 0xf0, RZ, 0xfc, !PT ;  /* 0x000000f0083c7812 */ /* 0x000fe200078efcff */
[----:B------:R-:W-:Y:S01]  /*7590*/  @!P6 IMAD.IADD R67, R67, 0x1, -R6 ;  /* 0x000000014343e824 */ /* 0x000fe200078e0a06 */
[C---:B------:R-:W-:Y:S01]  /*75a0*/  ISETP.GT.U32.AND P4, PT, R6.reuse, R139, PT ;  /* 0x0000008b0600720c */ /* 0x040fe20003f84070 */
[----:B------:R-:W-:Y:S01]  /*75b0*/  @!P5 IMAD.MOV R70, RZ, RZ, -R70 ;  /* 0x000000ffff46d224 */ /* 0x000fe200078e0a46 */
[----:B------:R-:W-:Y:S01]  /*75c0*/  ISETP.GT.U32.AND P6, PT, R6, R24, PT ;  /* 0x000000180600720c */ /* 0x000fe20003fc4070 */
[----:B------:R-:W-:Y:S01]  /*75d0*/  @!P3 IMAD.MOV R25, RZ, RZ, -R25 ;  /* 0x000000ffff19b224 */ /* 0x000fe200078e0a19 */
[----:B------:R-:W-:Y:S01]  /*75e0*/  ISETP.GE.AND P3, PT, R23, RZ, PT ;  /* 0x000000ff1700720c */ /* 0x000fe20003f66270 */
[----:B------:R-:W-:Y:S01]  /*75f0*/  IMAD.WIDE R184, R66, 0x4, R2 ;  /* 0x0000000442b87825 */ /* 0x000fe200078e0202 */
[----:B------:R-:W-:-:S02]  /*7600*/  LOP3.LUT P5, RZ, R21, 0x1, RZ, 0xc0, !PT ;  /* 0x0000000115ff7812 */ /* 0x000fc400078ac0ff */
[----:B------:R-:W-:Y:S01]  /*7610*/  LOP3.LUT R21, R8, 0xe8, RZ, 0xfc, !PT ;  /* 0x000000e808157812 */ /* 0x000fe200078efcff */
[----:B-1----:R-:W-:Y:S01]  /*7620*/  IMAD.WIDE R72, R66, 0x4, R4 ;  /* 0x0000000442487825 */ /* 0x002fe200078e0204 */
[----:B------:R-:W-:Y:S01]  /*7630*/  SHF.R.U64 R23, R235, 0x8, RZ ;  /* 0x00000008eb177819 */ /* 0x000fe200000012ff */
[----:B------:R3:W-:Y:S01]  /*7640*/  LDGSTS.E [R59+0xac00], [R184.64], P2 ;  /* 0x0ac00000b83b7fae */ /* 0x0007e20009121846 */
[----:B------:R-:W-:Y:S01]  /*7650*/  IABS R138, R21 ;  /* 0x00000015008a7213 */ /* 0x000fe20000000000 */
[--C-:B------:R-:W-:Y:S01]  /*7660*/  @!P4 IMAD.IADD R139, R139, 0x1, -R6.reuse ;  /* 0x000000018b8bc824 */ /* 0x100fe200078e0a06 */
[----:B------:R-:W-:Y:S01]  /*7670*/  IABS R66, R208 ;  /* 0x000000d000427213 */ /* 0x000fe20000000000 */
[----:B------:R-:W-:Y:S01]  /*7680*/  @!P6 IMAD.IADD R24, R24, 0x1, -R6 ;  /* 0x000000011818e824 */ /* 0x000fe200078e0a06 */
[----:B------:R1:W-:Y:S01]  /*7690*/  LDGSTS.E [R59+0xae00], [R72.64], P2 ;  /* 0x0ae00000483b7fae */ /* 0x0003e20009121846 */
[----:B------:R-:W-:Y:S01]  /*76a0*/  LOP3.LUT P2, RZ, R23, 0x1, RZ, 0xc0, !PT ;  /* 0x0000000117ff7812 */ /* 0x000fe2000784c0ff */
[----:B------:R-:W-:Y:S01]  /*76b0*/  IMAD.HI.U32 R23, R7, R138, RZ ;  /* 0x0000008a07177227 */ /* 0x000fe200078e00ff */
[----:B------:R-:W-:Y:S01]  /*76c0*/  ISETP.GE.AND P4, PT, R61, RZ, PT ;  /* 0x000000ff3d00720c */ /* 0x000fe20003f86270 */
[----:B------:R1:W-:Y:S01]  /*76d0*/  STL.64 [R1+0x78], R72 ;  /* 0x0000784801007387 */ /* 0x0003e20000100a00 */
[----:B------:R-:W-:Y:S01]  /*76e0*/  @!P3 IADD3 R139, -R139, RZ, RZ ;  /* 0x000000ff8b8bb210 */ /* 0x000fe20007ffe1ff */
[----:B------:R-:W-:Y:S01]  /*76f0*/  IMAD.MOV R23, RZ, RZ, -R23 ;  /* 0x000000ffff177224 */ /* 0x000fe200078e0a17 */
[----:B------:R-:W-:Y:S01]  /*7700*/  ISETP.GE.AND P3, PT, R22, RZ, PT ;  /* 0x000000ff1600720c */ /* 0x000fe20003f66270 */
[----:B------:R-:W-:Y:S01]  /*7710*/  IMAD.HI.U32 R22, R7, R66, RZ ;  /* 0x0000004207167227 */ /* 0x000fe200078e00ff */
[----:B------:R-:W-:-:S02]  /*7720*/  ISETP.GT.U32.AND P6, PT, R6, R24, PT ;  /* 0x000000180600720c */ /* 0x000fc40003fc4070 */
[----:B------:R-:W-:Y:S01]  /*7730*/  IABS R133, R60 ;  /* 0x0000003c00857213 */ /* 0x000fe20000000000 */
[----:B------:R-:W-:Y:S01]  /*7740*/  IMAD.MOV R22, RZ, RZ, -R22 ;  /* 0x000000ffff167224 */ /* 0x000fe200078e0a16 */
[----:B------:R-:W-:Y:S01]  /*7750*/  IABS R61, R232 ;  /* 0x000000e8003d7213 */ /* 0x000fe20000000000 */
[C---:B------:R-:W-:Y:S01]  /*7760*/  IMAD R138, R6.reuse, R23, R138 ;  /* 0x00000017068a7224 */ /* 0x040fe200078e028a */
[----:B------:R-:W-:Y:S01]  /*7770*/  IABS R23, R209 ;  /* 0x000000d100177213 */ /* 0x000fe20000000000 */
[C---:B------:R-:W-:Y:S01]  /*7780*/  IMAD R66, R6.reuse, R22, R66 ;  /* 0x0000001606427224 */ /* 0x040fe200078e0242 */
[----:B------:R-:W-:Y:S01]  /*7790*/  IABS R22, R233 ;  /* 0x000000e900167213 */ /* 0x000fe20000000000 */
[----:B------:R-:W-:Y:S01]  /*77a0*/  @!P4 IMAD.MOV R67, RZ, RZ, -R67 ;  /* 0x000000ffff43c224 */ /* 0x000fe200078e0a43 */
[----:B------:R-:W-:Y:S01]  /*77b0*/  ISETP.GT.U32.AND P4, PT, R6, R138, PT ;  /* 0x0000008a0600720c */ /* 0x000fe20003f84070 */
[----:B------:R-:W-:Y:S01]  /*77c0*/  IMAD.HI.U32 R218, R7, R23, RZ ;  /* 0x0000001707da7227 */ /* 0x000fe200078e00ff */
[----:B------:R-:W-:-:S03]  /*77d0*/  SHF.R.U64 R235, R235, 0x4, RZ ;  /* 0x00000004ebeb7819 */ /* 0x000fc600000012ff */
[----:B------:R-:W-:Y:S01]  /*77e0*/  @!P6 IMAD.IADD R24, R24, 0x1, -R6 ;  /* 0x000000011818e824 */ /* 0x000fe200078e0a06 */
[----:B------:R-:W-:Y:S01]  /*77f0*/  ISETP.GT.U32.AND P6, PT, R6, R66, PT ;  /* 0x000000420600720c */ /* 0x000fe20003fc4070 */
[----:B------:R-:W-:-:S04]  /*7800*/  IMAD.HI.U32 R197, R7, R133, RZ ;  /* 0x0000008507c57227 */ /* 0x000fc800078e00ff */
[----:B------:R-:W-:Y:S02]  /*7810*/  IMAD.MOV R218, RZ, RZ, -R218 ;  /* 0x000000ffffda7224 */ /* 0x000fe400078e0ada */
[----:B------:R-:W-:Y:S02]  /*7820*/  IMAD.MOV R197, RZ, RZ, -R197 ;  /* 0x000000ffffc57224 */ /* 0x000fe400078e0ac5 */
[C---:B------:R-:W-:Y:S01]  /*7830*/  IMAD R23, R6.reuse, R218, R23 ;  /* 0x000000da06177224 */ /* 0x040fe200078e0217 */
[----:B------:R-:W-:Y:S01]  /*7840*/  IABS R218, R238 ;  /* 0x000000ee00da7213 */ /* 0x000fe20000000000 */
[C---:B------:R-:W-:Y:S02]  /*7850*/  IMAD R133, R6.reuse, R197, R133 ;  /* 0x000000c506857224 */ /* 0x040fe400078e0285 */
[----:B------:R-:W-:Y:S01]  /*7860*/  @!P3 IMAD.MOV R24, RZ, RZ, -R24 ;  /* 0x000000ffff18b224 */ /* 0x000fe200078e0a18 */
[----:B------:R-:W-:Y:S01]  /*7870*/  ISETP.GT.U32.AND P3, PT, R6, R23, PT ;  /* 0x000000170600720c */ /* 0x000fe20003f64070 */
[----:B------:R-:W-:Y:S01]  /*7880*/  @!P4 IMAD.IADD R138, R138, 0x1, -R6 ;  /* 0x000000018a8ac824 */ /* 0x000fe200078e0a06 */
[----:B------:R-:W-:Y:S01]  /*7890*/  @!P6 IADD3 R66, R66, -R6, RZ ;  /* 0x800000064242e210 */ /* 0x000fe20007ffe0ff */
[----:B------:R-:W-:Y:S01]  /*78a0*/  IMAD.HI.U32 R132, R7, R61, RZ ;  /* 0x0000003d07847227 */ /* 0x000fe200078e00ff */
[----:B------:R-:W-:-:S02]  /*78b0*/  ISETP.GT.U32.AND P6, PT, R6, R133, PT ;  /* 0x000000850600720c */ /* 0x000fc40003fc4070 */
[----:B------:R-:W-:Y:S01]  /*78c0*/  ISETP.GT.U32.AND P4, PT, R6, R138, PT ;  /* 0x0000008a0600720c */ /* 0x000fe20003f84070 */
[----:B------:R-:W-:-:S04]  /*78d0*/  IMAD.HI.U32 R196, R7, R22, RZ ;  /* 0x0000001607c47227 */ /* 0x000fc800078e00ff */
[----:B------:R-:W-:Y:S02]  /*78e0*/  IMAD.MOV R132, RZ, RZ, -R132 ;  /* 0x000000ffff847224 */ /* 0x000fe400078e0a84 */
[----:B------:R-:W-:Y:S02]  /*78f0*/  IMAD.MOV R196, RZ, RZ, -R196 ;  /* 0x000000ffffc47224 */ /* 0x000fe400078e0ac4 */
[----:B------:R-:W-:Y:S01]  /*7900*/  @!P3 IMAD.IADD R23, R23, 0x1, -R6 ;  /* 0x000000011717b824 */ /* 0x000fe200078e0a06 */
[C---:B------:R-:W-:Y:S01]  /*7910*/  ISETP.GT.U32.AND P3, PT, R6.reuse, R66, PT ;  /* 0x000000420600720c */ /* 0x040fe20003f64070 */
[C---:B------:R-:W-:Y:S01]  /*7920*/  IMAD R61, R6.reuse, R132, R61 ;  /* 0x00000084063d7224 */ /* 0x040fe200078e023d */
[----:B------:R-:W-:Y:S01]  /*7930*/  IABS R132, R234 ;  /* 0x000000ea00847213 */ /* 0x000fe20000000000 */
[----:B------:R-:W-:Y:S02]  /*7940*/  IMAD R22, R6, R196, R22 ;  /* 0x000000c406167224 */ /* 0x000fe400078e0216 */
[----:B------:R-:W-:-:S02]  /*7950*/  @!P6 IMAD.IADD R133, R133, 0x1, -R6 ;  /* 0x000000018585e824 */ /* 0x000fc400078e0a06 */
[----:B------:R-:W-:-:S03]  /*7960*/  IMAD.WIDE R196, R219, 0x4, R2 ;  /* 0x00000004dbc47825 */ /* 0x000fc600078e0202 */
[----:B------:R-:W-:Y:S01]  /*7970*/  ISETP.GT.U32.AND P6, PT, R6, R133, PT ;  /* 0x000000850600720c */ /* 0x000fe20003fc4070 */
[----:B------:R-:W-:Y:S01]  /*7980*/  @!P4 IMAD.IADD R138, R138, 0x1, -R6 ;  /* 0x000000018a8ac824 */ /* 0x000fe200078e0a06 */
[----:B------:R-:W-:Y:S01]  /*7990*/  ISETP.GE.AND P4, PT, R21, RZ, PT ;  /* 0x000000ff1500720c */ /* 0x000fe20003f86270 */
[----:B-1----:R-:W-:Y:S01]  /*79a0*/  IMAD.WIDE R72, R219, 0x4, R4 ;  /* 0x00000004db487825 */ /* 0x002fe200078e0204 */
[----:B------:R3:W-:Y:S01]  /*79b0*/  LDGSTS.E [R59+0xbc00], [R196.64], P0 ;  /* 0x0bc00000c43b7fae */ /* 0x0007e20008121846 */
[----:B------:R-:W-:Y:S02]  /*79c0*/  IABS R21, R239 ;  /* 0x000000ef00157213 */ /* 0x000fe40000000000 */
[----:B------:R-:W-:Y:S01]  /*79d0*/  IMAD.HI.U32 R240, R7, R132, RZ ;  /* 0x0000008407f07227 */ /* 0x000fe200078e00ff */
[----:B------:R1:W-:Y:S01]  /*79e0*/  LDGSTS.E [R59+0xbe00], [R72.64], P0 ;  /* 0x0be00000483b7fae */ /* 0x0003e20008121846 */
[----:B------:R-:W-:Y:S02]  /*79f0*/  ISETP.GT.U32.AND P0, PT, R6, R23, PT ;  /* 0x000000170600720c */ /* 0x000fe40003f04070 */
[----:B------:R-:W-:Y:S01]  /*7a00*/  IMAD.MOV R240, RZ, RZ, -R240 ;  /* 0x000000fffff07224 */ /* 0x000fe200078e0af0 */
[----:B------:R1:W-:Y:S01]  /*7a10*/  STL.64 [R1+0x58], R72 ;  /* 0x0000584801007387 */ /* 0x0003e20000100a00 */
[----:B------:R-:W-:Y:S01]  /*7a20*/  @!P3 IMAD.IADD R66, R66, 0x1, -R6 ;  /* 0x000000014242b824 */ /* 0x000fe200078e0a06 */
[C---:B------:R-:W-:Y:S01]  /*7a30*/  ISETP.GT.U32.AND P3, PT, R6.reuse, R22, PT ;  /* 0x000000160600720c */ /* 0x040fe20003f64070 */
[----:B------:R-:W-:-:S02]  /*7a40*/  IMAD R132, R6, R240, R132 ;  /* 0x000000f006847224 */ /* 0x000fc400078e0284 */
[----:B------:R-:W-:Y:S01]  /*7a50*/  @!P4 IMAD.MOV R138, RZ, RZ, -R138 ;  /* 0x000000ffff8ac224 */ /* 0x000fe200078e0a8a */
[C---:B------:R-:W-:Y:S01]  /*7a60*/  ISETP.GT.U32.AND P4, PT, R6.reuse, R61, PT ;  /* 0x0000003d0600720c */ /* 0x040fe20003f84070 */
[----:B------:R-:W-:Y:S01]  /*7a70*/  @!P6 IMAD.IADD R133, R133, 0x1, -R6 ;  /* 0x000000018585e824 */ /* 0x000fe200078e0a06 */
[----:B------:R-:W-:Y:S01]  /*7a80*/  ISETP.GT.U32.AND P6, PT, R6, R132, PT ;  /* 0x000000840600720c */ /* 0x000fe20003fc4070 */
[----:B------:R-:W-:-:S04]  /*7a90*/  IMAD.HI.U32 R219, R7, R218, RZ ;  /* 0x000000da07db7227 */ /* 0x000fc800078e00ff */
[----:B------:R-:W-:Y:S01]  /*7aa0*/  @!P0 IMAD.IADD R23, R23, 0x1, -R6 ;  /* 0x0000000117178824 */ /* 0x000fe200078e0a06 */
[----:B------:R-:W-:Y:S01]  /*7ab0*/  ISETP.GE.AND P0, PT, R208, RZ, PT ;  /* 0x000000ffd000720c */ /* 0x000fe20003f06270 */
[----:B------:R-:W-:-:S04]  /*7ac0*/  IMAD.HI.U32 R208, R7, R21, RZ ;  /* 0x0000001507d07227 */ /* 0x000fc800078e00ff */
[----:B------:R-:W-:Y:S02]  /*7ad0*/  IMAD.MOV R219, RZ, RZ, -R219 ;  /* 0x000000ffffdb7224 */ /* 0x000fe400078e0adb */
[----:B------:R-:W-:Y:S01]  /*7ae0*/  @!P3 IMAD.IADD R22, R22, 0x1, -R6 ;  /* 0x000000011616b824 */ /* 0x000fe200078e0a06 */
[----:B------:R-:W-:Y:S01]  /*7af0*/  ISETP.GE.AND P3, PT, R60, RZ, PT ;  /* 0x000000ff3c00720c */ /* 0x000fe20003f66270 */
[----:B------:R-:W-:Y:S02]  /*7b00*/  IMAD.MOV R208, RZ, RZ, -R208 ;  /* 0x000000ffffd07224 */ /* 0x000fe400078e0ad0 */
[----:B------:R-:W-:Y:S02]  /*7b10*/  IMAD R60, R6, R219, R218 ;  /* 0x000000db063c7224 */ /* 0x000fe400078e02da */
[----:B------:R-:W-:Y:S02]  /*7b20*/  IMAD R218, R241, 0x33, RZ ;  /* 0x00000033f1da7824 */ /* 0x000fe400078e02ff */
[----:B------:R-:W-:Y:S01]  /*7b30*/  @!P4 IMAD.IADD R61, R61, 0x1, -R6 ;  /* 0x000000013d3dc824 */ /* 0x000fe200078e0a06 */
[----:B------:R-:W-:Y:S01]  /*7b40*/  ISETP.GE.AND P4, PT, R209, RZ, PT ;  /* 0x000000ffd100720c */ /* 0x000fe20003f86270 */
[----:B------:R-:W-:-:S02]  /*7b50*/  IMAD R240, R241, 0x37, RZ ;  /* 0x00000037f1f07824 */ /* 0x000fc400078e02ff */
[----:B------:R-:W-:Y:S02]  /*7b60*/  IMAD R21, R6, R208, R21 ;  /* 0x000000d006157224 */ /* 0x000fe400078e0215 */
[----:B------:R-:W-:-:S04]  /*7b70*/  IMAD.WIDE R208, R218, 0x4, R2 ;  /* 0x00000004dad07825 */ /* 0x000fc800078e0202 */
[----:B------:R-:W-:Y:S01]  /*7b80*/  @!P6 IMAD.IADD R132, R132, 0x1, -R6 ;  /* 0x000000018484e824 */ /* 0x000fe200078e0a06 */
[----:B------:R3:W-:Y:S01]  /*7b90*/  LDGSTS.E [R59+0xcc00], [R208.64], P5 ;  /* 0x0cc00000d03b7fae */ /* 0x0007e2000a921846 */
[----:B------:R-:W-:-:S04]  /*7ba0*/  IMAD.WIDE R86, R218, 0x4, R4 ;  /* 0x00000004da567825 */ /* 0x000fc800078e0204 */
[----:B------:R-:W-:Y:S01]  /*7bb0*/  IMAD.WIDE R218, R240, 0x4, R2 ;  /* 0x00000004f0da7825 */ /* 0x000fe200078e0202 */
[----:B------:R-:W-:Y:S01]  /*7bc0*/  ISETP.GT.U32.AND P6, PT, R6, R132, PT ;  /* 0x000000840600720c */ /* 0x000fe20003fc4070 */
[----:B------:R3:W-:Y:S02]  /*7bd0*/  LDGSTS.E [R59+0xce00], [R86.64], P5 ;  /* 0x0ce00000563b7fae */ /* 0x0007e4000a921846 */
[----:B-1----:R-:W-:Y:S01]  /*7be0*/  IMAD.WIDE R72, R240, 0x4, R4 ;  /* 0x00000004f0487825 */ /* 0x002fe200078e0204 */
[----:B------:R-:W-:Y:S01]  /*7bf0*/  @!P0 IADD3 R66, -R66, RZ, RZ ;  /* 0x000000ff42428210 */ /* 0x000fe20007ffe1ff */
[----:B------:R3:W-:Y:S01]  /*7c00*/  LDGSTS.E [R59+0xdc00], [R218.64], P2 ;  /* 0x0dc00000da3b7fae */ /* 0x0007e20009121846 */
[C---:B------:R-:W-:Y:S01]  /*7c10*/  ISETP.GT.U32.AND P5, PT, R6.reuse, R61, PT ;  /* 0x0000003d0600720c */ /* 0x040fe20003fa4070 */
[----:B------:R-:W-:Y:S01]  /*7c20*/  @!P3 IMAD.MOV R133, RZ, RZ, -R133 ;  /* 0x000000ffff85b224 */ /* 0x000fe200078e0a85 */
[C---:B------:R-:W-:Y:S01]  /*7c30*/  ISETP.GT.U32.AND P0, PT, R6.reuse, R60, PT ;  /* 0x0000003c0600720c */ /* 0x040fe20003f04070 */
[----:B------:R3:W-:Y:S01]  /*7c40*/  LDGSTS.E [R59+0xde00], [R72.64], P2 ;  /* 0x0de00000483b7fae */ /* 0x0007e20009121846 */
[----:B------:R-:W-:-:S02]  /*7c50*/  ISETP.GT.U32.AND P2, PT, R6, R22, PT ;  /* 0x000000160600720c */ /* 0x000fc40003f44070 */
[----:B------:R-:W-:Y:S01]  /*7c60*/  ISETP.GT.U32.AND P3, PT, R6, R21, PT ;  /* 0x000000150600720c */ /* 0x000fe20003f64070 */
[----:B------:R-:W-:Y:S01]  /*7c70*/  @!P4 IMAD.MOV R23, RZ, RZ, -R23 ;  /* 0x000000ffff17c224 */ /* 0x000fe200078e0a17 */
[----:B------:R-:W-:Y:S01]  /*7c80*/  LOP3.LUT P4, RZ, R235, 0x1, RZ, 0xc0, !PT ;  /* 0x00000001ebff7812 */ /* 0x000fe2000788c0ff */
[----:B------:R-:W-:Y:S01]  /*7c90*/  IMAD.MOV.U32 R235, RZ, RZ, 0x3f ;  /* 0x0000003fffeb7424 */ /* 0x000fe200078e00ff */
[----:B------:R1:W-:Y:S01]  /*7ca0*/  STL.64 [R1+0x38], R86 ;  /* 0x0000385601007387 */ /* 0x0003e20000100a00 */
[--C-:B------:R-:W-:Y:S01]  /*7cb0*/  @!P6 IMAD.IADD R132, R132, 0x1, -R6.reuse ;  /* 0x000000018484e824 */ /* 0x100fe200078e0a06 */
[----:B------:R-:W-:Y:S01]  /*7cc0*/  ISETP.GE.AND P6, PT, R234, RZ, PT ;  /* 0x000000ffea00720c */ /* 0x000fe20003fc6270 */
[----:B------:R-:W-:Y:S01]  /*7cd0*/  IMAD R234, R241, 0x3b, RZ ;  /* 0x0000003bf1ea7824 */ /* 0x000fe200078e02ff */
[----:B---3--:R-:W-:Y:S01]  /*7ce0*/  IADD3 R59, R235, c[0x0][0x180], RZ ;  /* 0x00006000eb3b7a10 */ /* 0x008fe20007ffe0ff */
[----:B------:R-:W-:Y:S02]  /*7cf0*/  IMAD R235, R241, 0x3f, RZ ;  /* 0x0000003ff1eb7824 */ /* 0x000fe400078e02ff */
[--C-:B------:R-:W-:Y:S01]  /*7d00*/  @!P5 IMAD.IADD R61, R61, 0x1, -R6.reuse ;  /* 0x000000013d3dd824 */ /* 0x100fe200078e0a06 */
[----:B------:R-:W-:Y:S01]  /*7d10*/  ISETP.GE.AND P5, PT, R232, RZ, PT ;  /* 0x000000ffe800720c */ /* 0x000fe20003fa6270 */
[--C-:B------:R-:W-:Y:S01]  /*7d20*/  @!P2 IMAD.IADD R22, R22, 0x1, -R6.reuse ;  /* 0x000000011616a824 */ /* 0x100fe200078e0a06 */
[----:B------:R-:W-:Y:S01]  /*7d30*/  ISETP.GE.AND P2, PT, R233, RZ, PT ;  /* 0x000000ffe900720c */ /* 0x000fe20003f46270 */
[--C-:B------:R-:W-:Y:S01]  /*7d40*/  @!P0 IMAD.IADD R60, R60, 0x1, -R6.reuse ;  /* 0x000000013c3c8824 */ /* 0x100fe200078e0a06 */
[----:B------:R-:W-:Y:S01]  /*7d50*/  ISETP.GT.AND P0, PT, R59, 0x3f, PT ;  /* 0x0000003f3b00780c */ /* 0x000fe20003f04270 */
[----:B------:R-:W-:Y:S01]  /*7d60*/  @!P3 IMAD.IADD R21, R21, 0x1, -R6 ;  /* 0x000000011515b824 */ /* 0x000fe200078e0a06 */
[----:B------:R-:W-:Y:S01]  /*7d70*/  ISETP.GE.AND P3, PT, R58, c[0x0][0x180], PT ;  /* 0x000060003a007a0c */ /* 0x000fe20003f66270 */
[C---:B------:R-:W-:Y:S01]  /*7d80*/  IMAD.WIDE R232, R234.reuse, 0x4, R2 ;  /* 0x00000004eae87825 */ /* 0x040fe200078e0202 */
[----:B-1----:R-:W2:Y:S03]  /*7d90*/  LDL.LU.64 R86, [R1+0x12a0] ;  /* 0x0012a00001567983 */ /* 0x002ea60000300a00 */
[----:B------:R-:W-:Y:S01]  /*7da0*/  IMAD.WIDE R58, R234, 0x4, R4 ;  /* 0x00000004ea3a7825 */ /* 0x000fe200078e0204 */
[----:B------:R-:W-:Y:S01]  /*7db0*/  SEL R240, RZ, 0x4, !P0 ;  /* 0x00000004fff07807 */ /* 0x000fe20004000000 */
[----:B------:R1:W-:Y:S02]  /*7dc0*/  STL.64 [R1+0x48], R72 ;  /* 0x0000484801007387 */ /* 0x0003e40000100a00 */
[----:B------:R-:W-:-:S02]  /*7dd0*/  IMAD.WIDE R234, R235, 0x4, R2 ;  /* 0x00000004ebea7825 */ /* 0x000fc400078e0202 */
[----:B------:R-:W3:Y:S02]  /*7de0*/  S2R R3, SR_TID.X ;  /* 0x0000000000037919 */ /* 0x000ee40000002100 */
[----:B------:R-:W-:-:S04]  /*7df0*/  IMAD R2, R241, 0x3f, RZ ;  /* 0x0000003ff1027824 */ /* 0x000fc800078e02ff */
[----:B------:R-:W-:Y:S01]  /*7e00*/  IMAD.WIDE R4, R2, 0x4, R4 ;  /* 0x0000000402047825 */ /* 0x000fe200078e0204 */
[----:B------:R-:W-:Y:S01]  /*7e10*/  SEL R240, R240, RZ, !P3 ;  /* 0x000000fff0f07207 */ /* 0x000fe20005800000 */
[----:B-1----:R-:W4:Y:S01]  /*7e20*/  LDL.LU.64 R72, [R1+0x1298] ;  /* 0x0012980001487983 */ /* 0x002f220000300a00 */
[----:B---3--:R-:W-:-:S03]  /*7e30*/  LOP3.LUT R3, R3, 0x7f, RZ, 0xc0, !PT ;  /* 0x0000007f03037812 */ /* 0x008fc600078ec0ff */
[----:B------:R1:W-:Y:S02]  /*7e40*/  STL.64 [R1+0x50], R58 ;  /* 0x0000503a01007387 */ /* 0x0003e40000100a00 */
[----:B------:R-:W-:-:S05]  /*7e50*/  IMAD.SHL.U32 R3, R3, 0x4, RZ ;  /* 0x0000000403037824 */ /* 0x000fca00078e00ff */
[----:B------:R-:W-:-:S05]  /*7e60*/  LOP3.LUT R3, R3, 0x60, RZ, 0x3c, !PT ;  /* 0x0000006003037812 */ /* 0x000fca00078e3cff */
[----:B------:R3:W-:Y:S04]  /*7e70*/  LDGSTS.E [R3+0xec00], [R232.64], P4 ;  /* 0x0ec00000e8037fae */ /* 0x0007e8000a121846 */
[----:B------:R1:W-:Y:S04]  /*7e80*/  LDGSTS.E [R3+0xee00], [R58.64], P4 ;  /* 0x0ee000003a037fae */ /* 0x0003e8000a121846 */
[----:B------:R3:W-:Y:S04]  /*7e90*/  LDGSTS.E [R3+0xfc00], [R234.64], !P1 ;  /* 0x0fc00000ea037fae */ /* 0x0007e8000c921846 */
[----:B------:R3:W-:Y:S01]  /*7ea0*/  LDGSTS.E [R3+0xfe00], [R4.64], !P1 ;  /* 0x0fe0000004037fae */ /* 0x0007e2000c921846 */
[----:B------:R-:W-:Y:S01]  /*7eb0*/  ISETP.GT.U32.AND P3, PT, R6, R60, PT ;  /* 0x0000003c0600720c */ /* 0x000fe20003f64070 */
[----:B------:R-:W-:-:S02]  /*7ec0*/  @!P2 IMAD.MOV R22, RZ, RZ, -R22 ;  /* 0x000000ffff16a224 */ /* 0x000fc400078e0a16 */
[----:B-1----:R-:W5:Y:S01]  /*7ed0*/  LDL.LU.64 R58, [R1+0x1290] ;  /* 0x00129000013a7983 */ /* 0x002f620000300a00 */
[----:B------:R-:W-:Y:S01]  /*7ee0*/  ISETP.GT.U32.AND P4, PT, R6, R21, PT ;  /* 0x000000150600720c */ /* 0x000fe20003f84070 */
[----:B------:R-:W-:Y:S01]  /*7ef0*/  @!P6 IMAD.MOV R132, RZ, RZ, -R132 ;  /* 0x000000ffff84e224 */ /* 0x000fe200078e0a84 */
[----:B------:R-:W-:Y:S01]  /*7f00*/  ISETP.GE.AND P2, PT, R238, RZ, PT ;  /* 0x000000ffee00720c */ /* 0x000fe20003f46270 */
[----:B------:R1:W-:Y:S01]  /*7f10*/  STL.64 [R1+0x68], R4 ;  /* 0x0000680401007387 */ /* 0x0003e20000100a00 */
[----:B------:R-:W-:Y:S01]  /*7f20*/  @!P5 IMAD.MOV R61, RZ, RZ, -R61 ;  /* 0x000000ffff3dd224 */ /* 0x000fe200078e0a3d */
[----:B------:R-:W-:Y:S02]  /*7f30*/  ISETP.GE.AND P6, PT, R237, RZ, PT ;  /* 0x000000ffed00720c */ /* 0x000fe40003fc6270 */
[----:B---3--:R-:W3:Y:S01]  /*7f40*/  S2R R3, SR_TID.X ;  /* 0x0000000000037919 */ /* 0x008ee20000002100 */
[----:B------:R-:W-:Y:S02]  /*7f50*/  ISETP.GE.AND P5, PT, R48, RZ, PT ;  /* 0x000000ff3000720c */ /* 0x000fe40003fa6270 */
[----:B------:R-:W-:Y:S01]  /*7f60*/  @!P3 IADD3 R60, R60, -R6, RZ ;  /* 0x800000063c3cb210 */ /* 0x000fe20007ffe0ff */
[----:B------:R-:W0:Y:S01]  /*7f70*/  LDGDEPBAR ;  /* 0x00000000000079af */ /* 0x000e220000000000 */
[----:B------:R-:W-:Y:S01]  /*7f80*/  ISETP.GE.AND P3, PT, R239, RZ, PT ;  /* 0x000000ffef00720c */ /* 0x000fe20003f66270 */
[----:B------:R-:W-:Y:S01]  /*7f90*/  @!P4 IMAD.IADD R21, R21, 0x1, -R6 ;  /* 0x000000011515c824 */ /* 0x000fe200078e0a06 */
[----:B------:R-:W-:Y:S01]  /*7fa0*/  ISETP.NE.AND P4, PT, RZ, c[0x0][0x17c], PT ;  /* 0x00005f00ff007a0c */ /* 0x000fe20003f85270 */
[----:B------:R-:W-:Y:S01]  /*7fb0*/  @!P2 IMAD.MOV R60, RZ, RZ, -R60 ;  /* 0x000000ffff3ca224 */ /* 0x000fe200078e0a3c */
[----:B-1----:R-:W-:-:S02]  /*7fc0*/  LOP3.LUT R5, RZ, c[0x0][0x17c], RZ, 0x33, !PT ;  /* 0x00005f00ff057a12 */ /* 0x002fc400078e33ff */
[----:B------:R-:W-:Y:S02]  /*7fd0*/  LOP3.LUT R48, R8, 0x5e, RZ, 0xfc, !PT ;  /* 0x0000005e08307812 */ /* 0x000fe400078efcff */
[C---:B------:R-:W-:Y:S01]  /*7fe0*/  SEL R237, R5.reuse, R231, !P4 ;  /* 0x000000e705ed7207 */ /* 0x040fe20006000000 */
[----:B------:R-:W-:Y:S01]  /*7ff0*/  @!P5 IMAD.MOV R15, RZ, RZ, -R15 ;  /* 0x000000ffff0fd224 */ /* 0x000fe200078e0a0f */
[----:B------:R-:W-:Y:S02]  /*8000*/  SEL R2, R5, R0, !P4 ;  /* 0x0000000005027207 */ /* 0x000fe40006000000 */
[----:B------:R-:W-:Y:S01]  /*8010*/  ISETP.GE.AND P2, PT, R236, RZ, PT ;  /* 0x000000ffec00720c */ /* 0x000fe20003f46270 */
[----:B------:R-:W-:Y:S01]  /*8020*/  @!P3 IMAD.MOV R21, RZ, RZ, -R21 ;  /* 0x000000ffff15b224 */ /* 0x000fe200078e0a15 */
[----:B------:R-:W-:Y:S01]  /*8030*/  ISETP.NE.U32.AND P1, PT, R240, RZ, PT ;  /* 0x000000fff000720c */ /* 0x000fe20003f25070 */
[----:B------:R-:W-:Y:S01]  /*8040*/  IMAD R237, R237, c[0x0][0x190], RZ ;  /* 0x00006400eded7a24 */ /* 0x000fe200078e02ff */
[C---:B------:R-:W-:Y:S01]  /*8050*/  SEL R231, R5.reuse, R230, !P4 ;  /* 0x000000e605e77207 */ /* 0x040fe20006000000 */
[----:B------:R-:W-:Y:S01]  /*8060*/  IMAD R2, R2, c[0x0][0x190], RZ ;  /* 0x0000640002027a24 */ /* 0x000fe200078e02ff */
[----:B------:R-:W-:-:S02]  /*8070*/  SEL R230, R5, R9, !P4 ;  /* 0x0000000905e67207 */ /* 0x000fc40006000000 */
[----:B---3--:R-:W-:Y:S01]  /*8080*/  LOP3.LUT R3, R3, 0x3f, RZ, 0xc0, !PT ;  /* 0x0000003f03037812 */ /* 0x008fe200078ec0ff */
[----:B------:R-:W-:Y:S01]  /*8090*/  IMAD R231, R231, c[0x0][0x190], RZ ;  /* 0x00006400e7e77a24 */ /* 0x000fe200078e02ff */
[C---:B------:R-:W-:Y:S01]  /*80a0*/  SEL R227, R5.reuse, R227, !P4 ;  /* 0x000000e305e37207 */ /* 0x040fe20006000000 */
[----:B------:R-:W-:Y:S01]  /*80b0*/  IMAD R230, R230, c[0x0][0x190], RZ ;  /* 0x00006400e6e67a24 */ /* 0x000fe200078e02ff */
[----:B------:R-:W-:Y:S01]  /*80c0*/  SEL R226, R5, R226, !P4 ;  /* 0x000000e205e27207 */ /* 0x000fe20006000000 */
[----:B------:R-:W-:Y:S01]  /*80d0*/  IMAD R238, R3, c[0x0][0x18c], RZ ;  /* 0x0000630003ee7a24 */ /* 0x000fe200078e02ff */
[----:B------:R-:W-:Y:S01]  /*80e0*/  IABS R3, R48 ;  /* 0x0000003000037213 */ /* 0x000fe20000000000 */
[----:B------:R-:W-:Y:S01]  /*80f0*/  IMAD R227, R227, c[0x0][0x190], RZ ;  /* 0x00006400e3e37a24 */ /* 0x000fe200078e02ff */
[----:B------:R-:W-:Y:S01]  /*8100*/  SEL R223, R5, R223, !P4 ;  /* 0x000000df05df7207 */ /* 0x000fe20006000000 */
[----:B------:R-:W-:Y:S01]  /*8110*/  IMAD R226, R226, c[0x0][0x190], RZ ;  /* 0x00006400e2e27a24 */ /* 0x000fe200078e02ff */
[----:B------:R-:W-:Y:S01]  /*8120*/  LEA R4, P3, R238, c[0x0][0x168], 0x2 ;  /* 0x00005a00ee047a11 */ /* 0x000fe200078610ff */
[----:B------:R-:W-:Y:S01]  /*8130*/  IMAD.HI.U32 R236, R7, R3, RZ ;  /* 0x0000000307ec7227 */ /* 0x000fe200078e00ff */
[----:B------:R-:W-:-:S02]  /*8140*/  SEL R222, R5, R222, !P4 ;  /* 0x000000de05de7207 */ /* 0x000fc40006000000 */
[----:B------:R-:W-:Y:S01]  /*8150*/  LEA.HI.X.SX32 R0, R238, c[0x0][0x16c], 0x2, P3 ;  /* 0x00005b00ee007a11 */ /* 0x000fe200018f16ff */
[----:B------:R-:W-:Y:S01]  /*8160*/  IMAD.MOV R236, RZ, RZ, -R236 ;  /* 0x000000ffffec7224 */ /* 0x000fe200078e0aec */
[----:B------:R-:W-:Y:S01]  /*8170*/  LEA R238, P3, R237, R4, 0x2 ;  /* 0x00000004edee7211 */ /* 0x000fe200078610ff */
[----:B------:R-:W-:Y:S01]  /*8180*/  IMAD R223, R223, c[0x0][0x190], RZ ;  /* 0x00006400dfdf7a24 */ /* 0x000fe200078e02ff */
[----:B------:R-:W-:Y:S01]  /*8190*/  SEL R215, R5, R215, !P4 ;  /* 0x000000d705d77207 */ /* 0x000fe20006000000 */
[----:B------:R-:W-:Y:S01]  /*81a0*/  IMAD R9, R6, R236, R3 ;  /* 0x000000ec06097224 */ /* 0x000fe200078e0203 */
[----:B------:R-:W-:Y:S01]  /*81b0*/  LEA.HI.X.SX32 R237, R237, R0, 0x2, P3 ;  /* 0x00000000eded7211 */ /* 0x000fe200018f16ff */
[----:B------:R-:W-:Y:S01]  /*81c0*/  STL [R1+0xa68], R238 ;  /* 0x000a68ee01007387 */ /* 0x000fe20000100800 */
[----:B------:R-:W-:Y:S01]  /*81d0*/  LEA R240, P3, R2, R4, 0x2 ;  /* 0x0000000402f07211 */ /* 0x000fe200078610ff */
[----:B------:R-:W-:Y:S01]  /*81e0*/  IMAD R222, R222, c[0x0][0x190], RZ ;  /* 0x00006400dede7a24 */ /* 0x000fe200078e02ff */
[----:B------:R-:W-:Y:S01]  /*81f0*/  SEL R214, R5, R214, !P4 ;  /* 0x000000d605d67207 */ /* 0x000fe20006000000 */
[----:B------:R-:W-:Y:S01]  /*8200*/  IMAD.MOV.U32 R3, RZ, RZ, R237 ;  /* 0x000000ffff037224 */ /* 0x000fe200078e00ed */
[----:B------:R-:W-:Y:S01]  /*8210*/  LEA.HI.X.SX32 R236, R2, R0, 0x2, P3 ;  /* 0x0000000002ec7211 */ /* 0x000fe200018f16ff */
[----:B------:R-:W-:Y:S01]  /*8220*/  IMAD.MOV.U32 R2, RZ, RZ, R238 ;  /* 0x000000ffff027224 */ /* 0x000fe200078e00ee */
[----:B------:R-:W-:Y:S01]  /*8230*/  LEA R239, P3, R231, R4, 0x2 ;  /* 0x00000004e7ef7211 */ /* 0x000fe200078610ff */
[----:B------:R1:W-:Y:S01]  /*8240*/  STL [R1+0xa64], R237 ;  /* 0x000a64ed01007387 */ /* 0x0003e20000100800 */
[----:B------:R-:W-:Y:S01]  /*8250*/  IMAD R215, R215, c[0x0][0x190], RZ ;  /* 0x00006400d7d77a24 */ /* 0x000fe200078e02ff */
[C---:B------:R-:W-:Y:S01]  /*8260*/  SEL R207, R5.reuse, R207, !P4 ;  /* 0x000000cf05cf7207 */ /* 0x040fe20006000000 */
[----:B------:R-:W-:Y:S01]  /*8270*/  IMAD R214, R214, c[0x0][0x190], RZ ;  /* 0x00006400d6d67a24 */ /* 0x000fe200078e02ff */
[----:B------:R3:W-:Y:S01]  /*8280*/  LDGSTS.E [R252+0x10000], [R2.64], P1 ;  /* 0x1000000002fc7fae */ /* 0x0007e20008921846 */
[----:B------:R-:W-:-:S02]  /*8290*/  SEL R206, R5, R206, !P4 ;  /* 0x000000ce05ce7207 */ /* 0x000fc40006000000 */
[----:B------:R-:W-:Y:S01]  /*82a0*/  IMAD R207, R207, c[0x0][0x190], RZ ;  /* 0x00006400cfcf7a24 */ /* 0x000fe200078e02ff */
[----:B------:R-:W-:Y:S01]  /*82b0*/  STL [R1+0xa88], R240 ;  /* 0x000a88f001007387 */ /* 0x000fe20000100800 */
[----:B------:R-:W-:Y:S01]  /*82c0*/  SEL R199, R5, R199, !P4 ;  /* 0x000000c705c77207 */ /* 0x000fe20006000000 */
[----:B------:R-:W-:Y:S01]  /*82d0*/  IMAD R206, R206, c[0x0][0x190], RZ ;  /* 0x00006400cece7a24 */ /* 0x000fe200078e02ff */
[----:B-1----:R-:W-:Y:S01]  /*82e0*/  LEA.HI.X.SX32 R237, R231, R0, 0x2, P3 ;  /* 0x00000000e7ed7211 */ /* 0x002fe200018f16ff */
[----:B------:R1:W-:Y:S01]  /*82f0*/  STL [R1+0xa84], R236 ;  /* 0x000a84ec01007387 */ /* 0x0003e20000100800 */
[C---:B------:R-:W-:Y:S01]  /*8300*/  LEA R238, P3, R230.reuse, R4, 0x2 ;  /* 0x00000004e6ee7211 */ /* 0x040fe200078610ff */
[----:B------:R-:W-:Y:S01]  /*8310*/  IMAD R199, R199, c[0x0][0x190], RZ ;  /* 0x00006400c7c77a24 */ /* 0x000fe200078e02ff */
[C---:B------:R-:W-:Y:S01]  /*8320*/  SEL R198, R5.reuse, R198, !P4 ;  /* 0x000000c605c67207 */ /* 0x040fe20006000000 */
[----:B---3--:R-:W-:Y:S01]  /*8330*/  IMAD.MOV.U32 R2, RZ, RZ, R240 ;  /* 0x000000ffff027224 */ /* 0x008fe200078e00f0 */
[----:B------:R-:W-:Y:S01]  /*8340*/  LEA.HI.X.SX32 R231, R230, R0, 0x2, P3 ;  /* 0x00000000e6e77211 */ /* 0x000fe200018f16ff */
[----:B------:R-:W-:Y:S01]  /*8350*/  IMAD.MOV.U32 R3, RZ, RZ, R236 ;  /* 0x000000ffff037224 */ /* 0x000fe200078e00ec */
[----:B------:R-:W-:Y:S01]  /*8360*/  STL [R1+0xaa8], R239 ;  /* 0x000aa8ef01007387 */ /* 0x000fe20000100800 */
[----:B------:R-:W-:Y:S01]  /*8370*/  IMAD R198, R198, c[0x0][0x190], RZ ;  /* 0x00006400c6c67a24 */ /* 0x000fe200078e02ff */
[----:B------:R-:W-:-:S02]  /*8380*/  SEL R191, R5, R191, !P4 ;  /* 0x000000bf05bf7207 */ /* 0x000fc40006000000 */
[----:B------:R3:W-:Y:S01]  /*8390*/  LDGSTS.E [R252+0x10800], [R2.64], P1 ;  /* 0x1080000002fc7fae */ /* 0x0007e20008921846 */
[----:B-1----:R-:W-:Y:S02]  /*83a0*/  LEA R236, P3, R227, R4, 0x2 ;  /* 0x00000004e3ec7211 */ /* 0x002fe400078610ff */
[----:B------:R-:W-:Y:S01]  /*83b0*/  IMAD R191, R191, c[0x0][0x190], RZ ;  /* 0x00006400bfbf7a24 */ /* 0x000fe200078e02ff */
[----:B------:R1:W-:Y:S01]  /*83c0*/  STL [R1+0xaa4], R237 ;  /* 0x000aa4ed01007387 */ /* 0x0003e20000100800 */
[C---:B------:R-:W-:Y:S02]  /*83d0*/  SEL R190, R5.reuse, R190, !P4 ;  /* 0x000000be05be7207 */ /* 0x040fe40006000000 */
[C---:B------:R-:W-:Y:S01]  /*83e0*/  SEL R183, R5.reuse, R183, !P4 ;  /* 0x000000b705b77207 */ /* 0x040fe20006000000 */
[----:B------:R-:W-:Y:S01]  /*83f0*/  STL [R1+0xac8], R238 ;  /* 0x000ac8ee01007387 */ /* 0x000fe20000100800 */
[C---:B------:R-:W-:Y:S01]  /*8400*/  SEL R182, R5.reuse, R182, !P4 ;  /* 0x000000b605b67207 */ /* 0x040fe20006000000 */
[----:B------:R-:W-:Y:S01]  /*8410*/  IMAD R190, R190, c[0x0][0x190], RZ ;  /* 0x00006400bebe7a24 */ /* 0x000fe200078e02ff */
[----:B------:R-:W-:Y:S01]  /*8420*/  SEL R175, R5, R175, !P4 ;  /* 0x000000af05af7207 */ /* 0x000fe20006000000 */
[----:B---3--:R-:W-:Y:S01]  /*8430*/  IMAD.MOV.U32 R2, RZ, RZ, R239 ;  /* 0x000000ffff027224 */ /* 0x008fe200078e00ef */
[----:B------:R3:W-:Y:S01]  /*8440*/  STL [R1+0xac4], R231 ;  /* 0x000ac4e701007387 */ /* 0x0007e20000100800 */
[----:B------:R-:W-:Y:S01]  /*8450*/  IMAD.MOV.U32 R3, RZ, RZ, R237 ;  /* 0x000000ffff037224 */ /* 0x000fe200078e00ed */
[----:B-1----:R-:W-:Y:S01]  /*8460*/  LEA.HI.X.SX32 R237, R227, R0, 0x2, P3 ;  /* 0x00000000e3ed7211 */ /* 0x002fe200018f16ff */
[----:B------:R-:W-:Y:S01]  /*8470*/  IMAD R183, R183, c[0x0][0x190], RZ ;  /* 0x00006400b7b77a24 */ /* 0x000fe200078e02ff */
[----:B------:R-:W-:Y:S01]  /*8480*/  LEA R230, P3, R226, R4, 0x2 ;  /* 0x00000004e2e67211 */ /* 0x000fe200078610ff */
[----:B------:R-:W-:Y:S01]  /*8490*/  STL [R1+0xae8], R236 ;  /* 0x000ae8ec01007387 */ /* 0x000fe20000100800 */
[----:B------:R-:W-:Y:S01]  /*84a0*/  IMAD R182, R182, c[0x0][0x190], RZ ;  /* 0x00006400b6b67a24 */ /* 0x000fe200078e02ff */
[----:B------:R-:W-:Y:S01]  /*84b0*/  SEL R174, R5, R174, !P4 ;  /* 0x000000ae05ae7207 */ /* 0x000fe20006000000 */
[----:B------:R-:W-:Y:S01]  /*84c0*/  IMAD R175, R175, c[0x0][0x190], RZ ;  /* 0x00006400afaf7a24 */ /* 0x000fe200078e02ff */
[----:B------:R1:W-:Y:S01]  /*84d0*/  LDGSTS.E [R252+0x11000], [R2.64], P1 ;  /* 0x1100000002fc7fae */ /* 0x0003e20008921846 */
[----:B------:R-:W-:-:S02]  /*84e0*/  LEA.HI.X.SX32 R227, R226, R0, 0x2, P3 ;  /* 0x00000000e2e37211 */ /* 0x000fc400018f16ff */
[----:B------:R-:W-:Y:S01]  /*84f0*/  IMAD R174, R174, c[0x0][0x190], RZ ;  /* 0x00006400aeae7a24 */ /* 0x000fe200078e02ff */
[----:B------:R-:W-:Y:S01]  /*8500*/  STL [R1+0xae4], R237 ;  /* 0x000ae4ed01007387 */ /* 0x000fe20000100800 */
[C---:B------:R-:W-:Y:S02]  /*8510*/  SEL R167, R5.reuse, R167, !P4 ;  /* 0x000000a705a77207 */ /* 0x040fe40006000000 */
[C---:B------:R-:W-:Y:S01]  /*8520*/  SEL R166, R5.reuse, R166, !P4 ;  /* 0x000000a605a67207 */ /* 0x040fe20006000000 */
[----:B------:R3:W-:Y:S01]  /*8530*/  STL [R1+0xb08], R230 ;  /* 0x000b08e601007387 */ /* 0x0007e20000100800 */
[----:B------:R-:W-:Y:S01]  /*8540*/  SEL R159, R5, R159, !P4 ;  /* 0x0000009f059f7207 */ /* 0x000fe20006000000 */
[----:B------:R-:W-:Y:S01]  /*8550*/  IMAD R167, R167, c[0x0][0x190], RZ ;  /* 0x00006400a7a77a24 */ /* 0x000fe200078e02ff */
[----:B------:R-:W-:Y:S01]  /*8560*/  SEL R158, R5, R158, !P4 ;  /* 0x0000009e059e7207 */ /* 0x000fe20006000000 */
[----:B-1----:R-:W-:Y:S01]  /*8570*/  IMAD.MOV.U32 R2, RZ, RZ, R238 ;  /* 0x000000ffff027224 */ /* 0x002fe200078e00ee */
[----:B------:R1:W-:Y:S01]  /*8580*/  STL [R1+0xb04], R227 ;  /* 0x000b04e301007387 */ /* 0x0003e20000100800 */
[----:B------:R-:W-:Y:S01]  /*8590*/  IMAD.MOV.U32 R3, RZ, RZ, R231 ;  /* 0x000000ffff037224 */ /* 0x000fe200078e00e7 */
[----:B---3--:R-:W-:Y:S01]  /*85a0*/  LEA R231, P3, R223, R4, 0x2 ;  /* 0x00000004dfe77211 */ /* 0x008fe200078610ff */
[----:B------:R-:W-:Y:S01]  /*85b0*/  IMAD R166, R166, c[0x0][0x190], RZ ;  /* 0x00006400a6a67a24 */ /* 0x000fe200078e02ff */
[----:B------:R-:W-:Y:S01]  /*85c0*/  SEL R155, R5, R155, !P4 ;  /* 0x0000009b059b7207 */ /* 0x000fe20006000000 */
[----:B------:R-:W-:Y:S01]  /*85d0*/  IMAD R159, R159, c[0x0][0x190], RZ ;  /* 0x000064009f9f7a24 */ /* 0x000fe200078e02ff */
[----:B------:R3:W-:Y:S01]  /*85e0*/  LDGSTS.E [R252+0x11800], [R2.64], P1 ;  /* 0x1180000002fc7fae */ /* 0x0007e20008921846 */
[----:B------:R-:W-:Y:S01]  /*85f0*/  LEA.HI.X.SX32 R223, R223, R0, 0x2, P3 ;  /* 0x00000000dfdf7211 */ /* 0x000fe200018f16ff */
[----:B------:R-:W-:Y:S01]  /*8600*/  IMAD R158, R158, c[0x0][0x190], RZ ;  /* 0x000064009e9e7a24 */ /* 0x000fe200078e02ff */
[----:B------:R-:W-:Y:S01]  /*8610*/  LEA R226, P3, R222, R4, 0x2 ;  /* 0x00000004dee27211 */ /* 0x000fe200078610ff */
[----:B------:R-:W-:Y:S01]  /*8620*/  STL [R1+0xb28], R231 ;  /* 0x000b28e701007387 */ /* 0x000fe20000100800 */
[----:B------:R-:W-:Y:S01]  /*8630*/  IMAD R155, R155, c[0x0][0x190], RZ ;  /* 0x000064009b9b7a24 */ /* 0x000fe200078e02ff */
[----:B------:R-:W-:-:S02]  /*8640*/  SEL R154, R5, R154, !P4 ;  /* 0x0000009a059a7207 */ /* 0x000fc40006000000 */
[----:B------:R1:W-:Y:S01]  /*8650*/  STL [R1+0xb24], R223 ;  /* 0x000b24df01007387 */ /* 0x0003e20000100800 */
[----:B------:R-:W-:Y:S02]  /*8660*/  SEL R147, R5, R147, !P4 ;  /* 0x0000009305937207 */ /* 0x000fe40006000000 */
[----:B------:R-:W-:Y:S01]  /*8670*/  IMAD R154, R154, c[0x0][0x190], RZ ;  /* 0x000064009a9a7a24 */ /* 0x000fe200078e02ff */
[----:B---3--:R-:W-:Y:S01]  /*8680*/  MOV R2, R236 ;  /* 0x000000ec00027202 */ /* 0x008fe20000000f00 */
[----:B------:R-:W-:Y:S01]  /*8690*/  IMAD.MOV.U32 R3, RZ, RZ, R237 ;  /* 0x000000ffff037224 */ /* 0x000fe200078e00ed */
[----:B------:R3:W-:Y:S01]  /*86a0*/  STL [R1+0xb48], R226 ;  /* 0x000b48e201007387 */ /* 0x0007e20000100800 */
[----:B------:R-:W-:Y:S01]  /*86b0*/  IMAD R147, R147, c[0x0][0x190], RZ ;  /* 0x0000640093937a24 */ /* 0x000fe200078e02ff */
[C---:B------:R-:W-:Y:S02]  /*86c0*/  SEL R146, R5.reuse, R146, !P4 ;  /* 0x0000009205927207 */ /* 0x040fe40006000000 */
[----:B------:R1:W-:Y:S01]  /*86d0*/  LDGSTS.E [R252+0x12000], [R2.64], P1 ;  /* 0x1200000002fc7fae */ /* 0x0003e20008921846 */
[----:B------:R-:W-:-:S02]  /*86e0*/  SEL R139, R5, R139, !P4 ;  /* 0x0000008b058b7207 */ /* 0x000fc40006000000 */
[----:B------:R-:W-:Y:S01]  /*86f0*/  IMAD R146, R146, c[0x0][0x190], RZ ;  /* 0x0000640092927a24 */ /* 0x000fe200078e02ff */
[----:B------:R-:W-:Y:S02]  /*8700*/  SEL R138, R5, R138, !P4 ;  /* 0x0000008a058a7207 */ /* 0x000fe40006000000 */
[----:B------:R-:W-:Y:S01]  /*8710*/  IMAD R139, R139, c[0x0][0x190], RZ ;  /* 0x000064008b8b7a24 */ /* 0x000fe200078e02ff */
[C---:B------:R-:W-:Y:S02]  /*8720*/  SEL R133, R5.reuse, R133, !P4 ;  /* 0x0000008505857207 */ /* 0x040fe40006000000 */
[----:B------:R-:W-:Y:S01]  /*8730*/  IMAD R138, R138, c[0x0][0x190], RZ ;  /* 0x000064008a8a7a24 */ /* 0x000fe200078e02ff */
[----:B------:R-:W-:Y:S01]  /*8740*/  SEL R132, R5, R132, !P4 ;  /* 0x0000008405847207 */ /* 0x000fe20006000000 */
[----:B-1----:R-:W-:Y:S01]  /*8750*/  IMAD.MOV.U32 R2, RZ, RZ, R230 ;  /* 0x000000ffff027224 */ /* 0x002fe200078e00e6 */
[----:B------:R-:W-:Y:S01]  /*8760*/  LEA.HI.X.SX32 R230, R222, R0, 0x2, P3 ;  /* 0x00000000dee67211 */ /* 0x000fe200018f16ff */
[----:B------:R-:W-:Y:S01]  /*8770*/  IMAD.MOV.U32 R3, RZ, RZ, R227 ;  /* 0x000000ffff037224 */ /* 0x000fe200078e00e3 */
[----:B------:R-:W-:Y:S01]  /*8780*/  LEA R227, P3, R215, R4, 0x2 ;  /* 0x00000004d7e37211 */ /* 0x000fe200078610ff */
[----:B------:R-:W-:Y:S01]  /*8790*/  IMAD R133, R133, c[0x0][0x190], RZ ;  /* 0x0000640085857a24 */ /* 0x000fe200078e02ff */
[----:B------:R-:W-:Y:S01]  /*87a0*/  SEL R127, R5, R127, !P4 ;  /* 0x0000007f057f7207 */ /* 0x000fe20006000000 */
[----:B------:R-:W-:Y:S01]  /*87b0*/  STL [R1+0xb44], R230 ;  /* 0x000b44e601007387 */ /* 0x000fe20000100800 */
[----:B------:R-:W-:Y:S01]  /*87c0*/  LEA.HI.X.SX32 R222, R215, R0, 0x2, P3 ;  /* 0x00000000d7de7211 */ /* 0x000fe200018f16ff */
[----:B------:R-:W-:Y:S01]  /*87d0*/  IMAD R132, R132, c[0x0][0x190], RZ ;  /* 0x0000640084847a24 */ /* 0x000fe200078e02ff */
[----:B------:R-:W-:Y:S01]  /*87e0*/  SEL R126, R5, R126, !P4 ;  /* 0x0000007e057e7207 */ /* 0x000fe20006000000 */
[----:B------:R1:W-:Y:S01]  /*87f0*/  LDGSTS.E [R252+0x12800], [R2.64], P1 ;  /* 0x1280000002fc7fae */ /* 0x0003e20008921846 */
[----:B------:R-:W-:Y:S01]  /*8800*/  IMAD R127, R127, c[0x0][0x190], RZ ;  /* 0x000064007f7f7a24 */ /* 0x000fe200078e02ff */
[----:B------:R-:W-:-:S02]  /*8810*/  SEL R123, R5, R123, !P4 ;  /* 0x0000007b057b7207 */ /* 0x000fc40006000000 */
[----:B------:R-:W-:Y:S01]  /*8820*/  STL [R1+0xb68], R227 ;  /* 0x000b68e301007387 */ /* 0x000fe20000100800 */
[----:B------:R-:W-:Y:S01]  /*8830*/  IMAD R126, R126, c[0x0][0x190], RZ ;  /* 0x000064007e7e7a24 */ /* 0x000fe200078e02ff */
[----:B------:R-:W-:Y:S01]  /*8840*/  SEL R122, R5, R122, !P4 ;  /* 0x0000007a057a7207 */ /* 0x000fe20006000000 */
[----:B------:R-:W-:Y:S01]  /*8850*/  IMAD R123, R123, c[0x0][0x190], RZ ;  /* 0x000064007b7b7a24 */ /* 0x000fe200078e02ff */
[----:B------:R3:W-:Y:S01]  /*8860*/  STL [R1+0xb64], R222 ;  /* 0x000b64de01007387 */ /* 0x0007e20000100800 */
[C---:B------:R-:W-:Y:S02]  /*8870*/  SEL R119, R5.reuse, R119, !P4 ;  /* 0x0000007705777207 */ /* 0x040fe40006000000 */
[----:B------:R-:W-:Y:S01]  /*8880*/  IMAD R122, R122, c[0x0][0x190], RZ ;  /* 0x000064007a7a7a24 */ /* 0x000fe200078e02ff */
[C---:B------:R-:W-:Y:S01]  /*8890*/  SEL R118, R5.reuse, R118, !P4 ;  /* 0x0000007605767207 */ /* 0x040fe20006000000 */
[----:B-1----:R-:W-:Y:S01]  /*88a0*/  IMAD.MOV.U32 R2, RZ, RZ, R231 ;  /* 0x000000ffff027224 */ /* 0x002fe200078e00e7 */
[----:B------:R-:W-:Y:S01]  /*88b0*/  SEL R115, R5, R115, !P4 ;  /* 0x0000007305737207 */ /* 0x000fe20006000000 */
[----:B------:R-:W-:Y:S01]  /*88c0*/  IMAD.MOV.U32 R3, RZ, RZ, R223 ;  /* 0x000000ffff037224 */ /* 0x000fe200078e00df */
[----:B------:R-:W-:Y:S01]  /*88d0*/  LEA R223, P3, R214, R4, 0x2 ;  /* 0x00000004d6df7211 */ /* 0x000fe200078610ff */
[----:B------:R-:W-:Y:S01]  /*88e0*/  IMAD R119, R119, c[0x0][0x190], RZ ;  /* 0x0000640077777a24 */ /* 0x000fe200078e02ff */
[----:B------:R-:W-:Y:S01]  /*88f0*/  SEL R114, R5, R114, !P4 ;  /* 0x0000007205727207 */ /* 0x000fe20006000000 */
[----:B------:R-:W-:Y:S01]  /*8900*/  IMAD R118, R118, c[0x0][0x190], RZ ;  /* 0x0000640076767a24 */ /* 0x000fe200078e02ff */
[----:B------:R1:W-:Y:S01]  /*8910*/  LDGSTS.E [R252+0x13000], [R2.64], P1 ;  /* 0x1300000002fc7fae */ /* 0x0003e20008921846 */
[----:B------:R-:W-:Y:S01]  /*8920*/  IMAD R115, R115, c[0x0][0x190], RZ ;  /* 0x0000640073737a24 */ /* 0x000fe200078e02ff */
[C---:B------:R-:W-:Y:S01]  /*8930*/  SEL R111, R5.reuse, R111, !P4 ;  /* 0x0000006f056f7207 */ /* 0x040fe20006000000 */
[----:B------:R-:W-:Y:S01]  /*8940*/  IMAD R114, R114, c[0x0][0x190], RZ ;  /* 0x0000640072727a24 */ /* 0x000fe200078e02ff */
[----:B------:R-:W-:Y:S01]  /*8950*/  STL [R1+0xb88], R223 ;  /* 0x000b88df01007387 */ /* 0x000fe20000100800 */
[----:B------:R-:W-:-:S02]  /*8960*/  SEL R110, R5, R110, !P4 ;  /* 0x0000006e056e7207 */ /* 0x000fc40006000000 */
[----:B------:R-:W-:Y:S01]  /*8970*/  IMAD R111, R111, c[0x0][0x190], RZ ;  /* 0x000064006f6f7a24 */ /* 0x000fe200078e02ff */
[C---:B------:R-:W-:Y:S02]  /*8980*/  SEL R105, R5.reuse, R105, !P4 ;  /* 0x0000006905697207 */ /* 0x040fe40006000000 */
[----:B------:R-:W-:Y:S01]  /*8990*/  IMAD R110, R110, c[0x0][0x190], RZ ;  /* 0x000064006e6e7a24 */ /* 0x000fe200078e02ff */
[----:B------:R-:W-:Y:S01]  /*89a0*/  SEL R104, R5, R104, !P4 ;  /* 0x0000006805687207 */ /* 0x000fe20006000000 */
[----:B-1----:R-:W-:Y:S01]  /*89b0*/  IMAD.MOV.U32 R2, RZ, RZ, R226 ;  /* 0x000000ffff027224 */ /* 0x002fe200078e00e2 */
[----:B---3--:R-:W-:Y:S01]  /*89c0*/  LEA.HI.X.SX32 R226, R214, R0, 0x2, P3 ;  /* 0x00000000d6e27211 */ /* 0x008fe200018f16ff */
        /* <DEDUP_REMOVED lines=11> */
[----:B------:R3:W-:Y:S01]  /*8a80*/  STL [R1+0xba8], R215 ;  /* 0x000ba8d701007387 */ /* 0x0007e20000100800 */
        /* <DEDUP_REMOVED lines=24> */
[----:B------:R2:W-:Y:S01]  /*8c10*/  STL [R1+0xbe8], R207 ;  /* 0x000be8cf01007387 */ /* 0x0005e20000100800 */
[----:B-1----:R-:W-:Y:S01]  /*8c20*/  IMAD.MOV.U32 R2, RZ, RZ, R223 ;  /* 0x000000ffff027224 */ /* 0x002fe200078e00df */
[C---:B------:R-:W-:Y:S01]  /*8c30*/  SEL R81, R5.reuse, R81, !P4 ;  /* 0x0000005105517207 */ /* 0x040fe20006000000 */
[----:B------:R-:W-:Y:S01]  /*8c40*/  IMAD.MOV.U32 R3, RZ, RZ, R226 ;  /* 0x000000ffff037224 */ /* 0x000fe200078e00e2 */
[C---:B------:R-:W-:Y:S01]  /*8c50*/  SEL R80, R5.reuse, R80, !P4 ;  /* 0x0000005005507207 */ /* 0x040fe20006000000 */
[----:B------:R-:W-:Y:S01]  /*8c60*/  IMAD R84, R84, c[0x0][0x190], RZ ;  /* 0x0000640054547a24 */ /* 0x000fe200078e02ff */
[----:B------:R-:W-:Y:S01]  /*8c70*/  SEL R75, R5, R75, !P4 ;  /* 0x0000004b054b7207 */ /* 0x000fe20006000000 */
[----:B------:R-:W-:Y:S01]  /*8c80*/  IMAD R81, R81, c[0x0][0x190], RZ ;  /* 0x0000640051517a24 */ /* 0x000fe200078e02ff */
[----:B------:R1:W-:Y:S01]  /*8c90*/  LDGSTS.E [R252+0x14800], [R2.64], P1 ;  /* 0x1480000002fc7fae */ /* 0x0003e20008921846 */
[----:B------:R-:W-:Y:S01]  /*8ca0*/  IMAD R80, R80, c[0x0][0x190], RZ ;  /* 0x0000640050507a24 */ /* 0x000fe200078e02ff */
[----:B------:R-:W-:Y:S01]  /*8cb0*/  SEL R74, R5, R74, !P4 ;  /* 0x0000004a054a7207 */ /* 0x000fe20006000000 */
[----:B------:R-:W-:Y:S01]  /*8cc0*/  IMAD R75, R75, c[0x0][0x190], RZ ;  /* 0x000064004b4b7a24 */ /* 0x000fe200078e02ff */
[----:B------:R-:W-:-:S02]  /*8cd0*/  SEL R71, R5, R71, !P4 ;  /* 0x0000004705477207 */ /* 0x000fc40006000000 */
[C---:B------:R-:W-:Y:S01]  /*8ce0*/  SEL R70, R5.reuse, R70, !P4 ;  /* 0x0000004605467207 */ /* 0x040fe20006000000 */
[----:B------:R-:W-:Y:S01]  /*8cf0*/  IMAD R74, R74, c[0x0][0x190], RZ ;  /* 0x000064004a4a7a24 */ /* 0x000fe200078e02ff */
[----:B------:R-:W-:Y:S01]  /*8d00*/  SEL R67, R5, R67, !P4 ;  /* 0x0000004305437207 */ /* 0x000fe20006000000 */
[----:B------:R-:W-:Y:S01]  /*8d10*/  IMAD R71, R71, c[0x0][0x190], RZ ;  /* 0x0000640047477a24 */ /* 0x000fe200078e02ff */
[----:B------:R-:W-:Y:S01]  /*8d20*/  SEL R66, R5, R66, !P4 ;  /* 0x0000004205427207 */ /* 0x000fe20006000000 */
[----:B------:R-:W-:Y:S01]  /*8d30*/  IMAD R70, R70, c[0x0][0x190], RZ ;  /* 0x0000640046467a24 */ /* 0x000fe200078e02ff */
[----:B-1----:R-:W-:Y:S01]  /*8d40*/  MOV R3, R214 ;  /* 0x000000d600037202 */ /* 0x002fe20000000f00 */
[----:B------:R-:W-:Y:S01]  /*8d50*/  IMAD.MOV.U32 R2, RZ, RZ, R215 ;  /* 0x000000ffff027224 */ /* 0x000fe200078e00d7 */
[----:B---3--:R-:W-:Y:S01]  /*8d60*/  LEA.HI.X.SX32 R215, R199, R0, 0x2, P3 ;  /* 0x00000000c7d77211 */ /* 0x008fe200018f16ff */
[----:B------:R-:W-:Y:S01]  /*8d70*/  IMAD R67, R67, c[0x0][0x190], RZ ;  /* 0x0000640043437a24 */ /* 0x000fe200078e02ff */
[----:B--2---:R-:W-:Y:S01]  /*8d80*/  LEA R214, P3, R198, R4, 0x2 ;  /* 0x00000004c6d67211 */ /* 0x004fe200078610ff */
[----:B------:R-:W-:Y:S01]  /*8d90*/  IMAD R66, R66, c[0x0][0x190], RZ ;  /* 0x0000640042427a24 */ /* 0x000fe200078e02ff */
[----:B------:R1:W-:Y:S01]  /*8da0*/  LDGSTS.E [R252+0x15000], [R2.64], P1 ;  /* 0x1500000002fc7fae */ /* 0x0003e20008921846 */
[----:B------:R-:W-:-:S02]  /*8db0*/  SEL R61, R5, R61, !P4 ;  /* 0x0000003d053d7207 */ /* 0x000fc40006000000 */
[----:B------:R-:W-:Y:S01]  /*8dc0*/  LEA.HI.X.SX32 R199, R198, R0, 0x2, P3 ;  /* 0x00000000c6c77211 */ /* 0x000fe200018f16ff */
[----:B------:R-:W-:Y:S01]  /*8dd0*/  STL [R1+0xbe4], R215 ;  /* 0x000be4d701007387 */ /* 0x000fe20000100800 */
[----:B------:R-:W-:Y:S01]  /*8de0*/  SEL R60, R5, R60, !P4 ;  /* 0x0000003c053c7207 */ /* 0x000fe20006000000 */
[----:B------:R-:W-:Y:S01]  /*8df0*/  IMAD R61, R61, c[0x0][0x190], RZ ;  /* 0x000064003d3d7a24 */ /* 0x000fe200078e02ff */
[C---:B------:R-:W-:Y:S01]  /*8e00*/  SEL R57, R5.reuse, R57, !P4 ;  /* 0x0000003905397207 */ /* 0x040fe20006000000 */
[----:B------:R-:W-:Y:S01]  /*8e10*/  STL [R1+0xc08], R214 ;  /* 0x000c08d601007387 */ /* 0x000fe20000100800 */
[C---:B------:R-:W-:Y:S01]  /*8e20*/  SEL R56, R5.reuse, R56, !P4 ;  /* 0x0000003805387207 */ /* 0x040fe20006000000 */
[----:B------:R-:W-:Y:S01]  /*8e30*/  IMAD R60, R60, c[0x0][0x190], RZ ;  /* 0x000064003c3c7a24 */ /* 0x000fe200078e02ff */
[----:B------:R-:W-:Y:S01]  /*8e40*/  SEL R53, R5, R53, !P4 ;  /* 0x0000003505357207 */ /* 0x000fe20006000000 */
[----:B-1----:R-:W-:Y:S01]  /*8e50*/  IMAD.MOV.U32 R2, RZ, RZ, R222 ;  /* 0x000000ffff027224 */ /* 0x002fe200078e00de */
[----:B------:R1:W-:Y:S01]  /*8e60*/  STL [R1+0xc04], R199 ;  /* 0x000c04c701007387 */ /* 0x0003e20000100800 */
        /* <DEDUP_REMOVED lines=12> */
[----:B------:R-:W-:Y:S02]  /*8f30*/  SEL R46, R5, R46, !P4 ;  /* 0x0000002e052e7207 */ /* 0x000fe40006000000 */
[----:B------:R-:W-:Y:S01]  /*8f40*/  IMAD R47, R47, c[0x0][0x190], RZ ;  /* 0x000064002f2f7a24 */ /* 0x000fe200078e02ff */
[----:B------:R-:W-:Y:S01]  /*8f50*/  SEL R45, R5, R45, !P4 ;  /* 0x0000002d052d7207 */ /* 0x000fe20006000000 */
[----:B--2---:R-:W-:Y:S01]  /*8f60*/  IMAD.MOV.U32 R2, RZ, RZ, R207 ;  /* 0x000000ffff027224 */ /* 0x004fe200078e00cf */
        /* <DEDUP_REMOVED lines=8> */
[C---:B------:R-:W-:Y:S01]  /*8ff0*/  SEL R43, R5.reuse, R43, !P4 ;  /* 0x0000002b052b7207 */ /* 0x040fe20006000000 */
[----:B------:R2:W-:Y:S01]  /*9000*/  LDGSTS.E [R252+0x16000], [R2.64], P1 ;  /* 0x1600000002fc7fae */ /* 0x0005e20008921846 */
[----:B------:R-:W-:Y:S01]  /*9010*/  IMAD R44, R44, c[0x0][0x190], RZ ;  /* 0x000064002c2c7a24 */ /* 0x000fe200078e02ff */
[----:B------:R-:W-:-:S02]  /*9020*/  SEL R42, R5, R42, !P4 ;  /* 0x0000002a052a7207 */ /* 0x000fc40006000000 */
[----:B------:R3:W-:Y:S01]  /*9030*/  STL [R1+0xcd0], R198 ;  /* 0x000cd0c601007387 */ /* 0x0007e20000100800 */
[----:B------:R-:W-:Y:S01]  /*9040*/  IMAD R43, R43, c[0x0][0x190], RZ ;  /* 0x000064002b2b7a24 */ /* 0x000fe200078e02ff */
[C---:B------:R-:W-:Y:S01]  /*9050*/  SEL R41, R5.reuse, R41, !P4 ;  /* 0x0000002905297207 */ /* 0x040fe20006000000 */
[----:B------:R-:W-:Y:S01]  /*9060*/  IMAD R42, R42, c[0x0][0x190], RZ ;  /* 0x000064002a2a7a24 */ /* 0x000fe200078e02ff */
[----:B------:R3:W-:Y:S01]  /*9070*/  STL [R1+0xc44], R191 ;  /* 0x000c44bf01007387 */ /* 0x0007e20000100800 */
[----:B------:R-:W-:Y:S02]  /*9080*/  SEL R40, R5, R40, !P4 ;  /* 0x0000002805287207 */ /* 0x000fe40006000000 */
[----:B------:R-:W-:Y:S01]  /*9090*/  IMAD R41, R41, c[0x0][0x190], RZ ;  /* 0x0000640029297a24 */ /* 0x000fe200078e02ff */
[C---:B------:R-:W-:Y:S01]  /*90a0*/  SEL R39, R5.reuse, R39, !P4 ;  /* 0x0000002705277207 */ /* 0x040fe20006000000 */
[----:B--2---:R-:W-:Y:S01]  /*90b0*/  IMAD.MOV.U32 R2, RZ, RZ, R214 ;  /* 0x000000ffff027224 */ /* 0x004fe200078e00d6 */
[----:B------:R-:W-:Y:S01]  /*90c0*/  SEL R38, R5, R38, !P4 ;  /* 0x0000002605267207 */ /* 0x000fe20006000000 */
[----:B------:R-:W-:Y:S01]  /*90d0*/  IMAD.MOV.U32 R3, RZ, RZ, R199 ;  /* 0x000000ffff037224 */ /* 0x000fe200078e00c7 */
[----:B-1----:R-:W-:Y:S01]  /*90e0*/  LEA R199, P3, R183, R4, 0x2 ;  /* 0x00000004b7c77211 */ /* 0x002fe200078610ff */
        /* <DEDUP_REMOVED lines=11> */
[C---:B------:R-:W-:Y:S02]  /*91a0*/  SEL R35, R5.reuse, R35, !P4 ;  /* 0x0000002305237207 */ /* 0x040fe40006000000 */
[----:B------:R-:W-:Y:S01]  /*91b0*/  IMAD R36, R36, c[0x0][0x190], RZ ;  /* 0x0000640024247a24 */ /* 0x000fe200078e02ff */
[----:B------:R2:W-:Y:S01]  /*91c0*/  STL [R1+0xd00], R190 ;  /* 0x000d00be01007387 */ /* 0x0005e20000100800 */
[----:B-1----:R-:W-:Y:S01]  /*91d0*/  IMAD.MOV.U32 R2, RZ, RZ, R206 ;  /* 0x000000ffff027224 */ /* 0x002fe200078e00ce */
[C---:B------:R-:W-:Y:S01]  /*91e0*/  SEL R34, R5.reuse, R34, !P4 ;  /* 0x0000002205227207 */ /* 0x040fe20006000000 */
[----:B------:R-:W-:Y:S01]  /*91f0*/  IMAD.MOV.U32 R3, RZ, RZ, R207 ;  /* 0x000000ffff037224 */ /* 0x000fe200078e00cf */
[----:B------:R-:W-:Y:S01]  /*9200*/  SEL R33, R5, R33, !P4 ;  /* 0x0000002105217207 */ /* 0x000fe20006000000 */
[----:B------:R-:W-:Y:S01]  /*9210*/  IMAD R35, R35, c[0x0][0x190], RZ ;  /* 0x0000640023237a24 */ /* 0x000fe200078e02ff */
[----:B------:R-:W-:Y:S01]  /*9220*/  SEL R32, R5, R32, !P4 ;  /* 0x0000002005207207 */ /* 0x000fe20006000000 */
[----:B------:R-:W-:Y:S01]  /*9230*/  IMAD R34, R34, c[0x0][0x190], RZ ;  /* 0x0000640022227a24 */ /* 0x000fe200078e02ff */
[----:B------:R1:W-:Y:S01]  /*9240*/  LDGSTS.E [R252+0x17000], [R2.64], P1 ;  /* 0x1700000002fc7fae */ /* 0x0003e20008921846 */
[----:B------:R-:W-:Y:S01]  /*9250*/  IMAD R33, R33, c[0x0][0x190], RZ ;  /* 0x0000640021217a24 */ /* 0x000fe200078e02ff */
[C---:B------:R-:W-:Y:S01]  /*9260*/  SEL R31, R5.reuse, R31, !P4 ;  /* 0x0000001f051f7207 */ /* 0x040fe20006000000 */
[----:B------:R-:W-:Y:S01]  /*9270*/  IMAD R32, R32, c[0x0][0x190], RZ ;  /* 0x0000640020207a24 */ /* 0x000fe200078e02ff */
[----:B------:R-:W-:-:S02]  /*9280*/  SEL R30, R5, R30, !P4 ;  /* 0x0000001e051e7207 */ /* 0x000fc40006000000 */
[----:B------:R-:W-:Y:S01]  /*9290*/  SEL R29, R5, R29, !P4 ;  /* 0x0000001d051d7207 */ /* 0x000fe20006000000 */
[----:B------:R-:W-:Y:S01]  /*92a0*/  IMAD R31, R31, c[0x0][0x190], RZ ;  /* 0x000064001f1f7a24 */ /* 0x000fe200078e02ff */
[C---:B------:R-:W-:Y:S01]  /*92b0*/  SEL R28, R5.reuse, R28, !P4 ;  /* 0x0000001c051c7207 */ /* 0x040fe20006000000 */
[----:B------:R-:W-:Y:S01]  /*92c0*/  IMAD R30, R30, c[0x0][0x190], RZ ;  /* 0x000064001e1e7a24 */ /* 0x000fe200078e02ff */
[----:B------:R-:W-:Y:S01]  /*92d0*/  SEL R27, R5, R27, !P4 ;  /* 0x0000001b051b7207 */ /* 0x000fe20006000000 */
        /* <DEDUP_REMOVED lines=14> */
[----:B------:R-:W-:Y:S01]  /*93c0*/  SEL R23, R5, R23, !P4 ;  /* 0x0000001705177207 */ /* 0x000fe20006000000 */
[----:B------:R-:W-:Y:S01]  /*93d0*/  IMAD R25, R25, c[0x0][0x190], RZ ;  /* 0x0000640019197a24 */ /* 0x000fe200078e02ff */
[----:B------:R-:W-:Y:S01]  /*93e0*/  STL [R1+0xd84], R191 ;  /* 0x000d84bf01007387 */ /* 0x000fe20000100800 */
[----:B------:R-:W-:Y:S01]  /*93f0*/  IMAD R24, R24, c[0x0][0x190], RZ ;  /* 0x0000640018187a24 */ /* 0x000fe200078e02ff */
[----:B------:R-:W-:Y:S01]  /*9400*/  SEL R22, R5, R22, !P4 ;  /* 0x0000001605167207 */ /* 0x000fe20006000000 */
[----:B------:R-:W-:Y:S01]  /*9410*/  IMAD R23, R23, c[0x0][0x190], RZ ;  /* 0x0000640017177a24 */ /* 0x000fe200078e02ff */
[----:B------:R3:W-:Y:S01]  /*9420*/  STL [R1+0xd14], R182 ;  /* 0x000d14b601007387 */ /* 0x0007e20000100800 */
[----:B------:R-:W-:-:S02]  /*9430*/  SEL R21, R5, R21, !P4 ;  /* 0x0000001505157207 */ /* 0x000fc40006000000 */
[----:B------:R-:W-:Y:S01]  /*9440*/  IMAD R22, R22, c[0x0][0x190], RZ ;  /* 0x0000640016167a24 */ /* 0x000fe200078e02ff */
[C---:B------:R-:W-:Y:S01]  /*9450*/  SEL R20, R5.reuse, R20, !P4 ;  /* 0x0000001405147207 */ /* 0x040fe20006000000 */
[----:B-1----:R-:W-:Y:S01]  /*9460*/  IMAD.MOV.U32 R2, RZ, RZ, R199 ;  /* 0x000000ffff027224 */ /* 0x002fe200078e00c7 */
[----:B------:R-:W-:Y:S01]  /*9470*/  SEL R19, R5, R19, !P4 ;  /* 0x0000001305137207 */ /* 0x000fe20006000000 */
[----:B------:R-:W-:Y:S01]  /*9480*/  IMAD.MOV.U32 R3, RZ, RZ, R183 ;  /* 0x000000ffff037224 */ /* 0x000fe200078e00b7 */
[----:B--2---:R-:W-:Y:S01]  /*9490*/  LEA R183, P3, R174, R4, 0x2 ;  /* 0x00000004aeb77211 */ /* 0x004fe200078610ff */
        /* <DEDUP_REMOVED lines=10> */
[----:B------:R-:W-:Y:S02]  /*9540*/  @!P6 IADD3 R11, -R11, RZ, RZ ;  /* 0x000000ff0b0be210 */ /* 0x000fe40007ffe1ff */
[----:B------:R-:W-:Y:S01]  /*9550*/  IMAD R16, R16, c[0x0][0x190], RZ ;  /* 0x0000640010107a24 */ /* 0x000fe200078e02ff */
[----:B-1----:R-:W-:Y:S01]  /*9560*/  MOV R2, R190 ;  /* 0x000000be00027202 */ /* 0x002fe20000000f00 */
[----:B------:R-:W-:Y:S01]  /*9570*/  IMAD.MOV.U32 R3, RZ, RZ, R198 ;  /* 0x000000ffff037224 */ /* 0x000fe200078e00c6 */
[----:B------:R-:W-:Y:S02]  /*9580*/  LEA.HI.X.SX32 R190, R174, R0, 0x2, P3 ;  /* 0x00000000aebe7211 */ /* 0x000fe400018f16ff */
[----:B------:R-:W-:Y:S02]  /*9590*/  LEA R175, P3, R167, R4, 0x2 ;  /* 0x00000004a7af7211 */ /* 0x000fe400078610ff */
[----:B------:R1:W-:Y:S01]  /*95a0*/  LDGSTS.E [R252+0x18800], [R2.64], P1 ;  /* 0x1880000002fc7fae */ /* 0x0003e20008921846 */
[----:B------:R-:W-:-:S02]  /*95b0*/  SEL R11, R5, R11, !P4 ;  /* 0x0000000b050b7207 */ /* 0x000fc40006000000 */
[----:B------:R-:W-:Y:S01]  /*95c0*/  LEA.HI.X.SX32 R174, R167, R0, 0x2, P3 ;  /* 0x00000000a7ae7211 */ /* 0x000fe200018f16ff */
[----:B------:R-:W-:Y:S02]  /*95d0*/  STL [R1+0xd94], R190 ;  /* 0x000d94be01007387 */ /* 0x000fe40000100800 */
[----:B------:R-:W-:Y:S02]  /*95e0*/  IMAD R11, R11, c[0x0][0x190], RZ ;  /* 0x000064000b0b7a24 */ /* 0x000fe400078e02ff */
[----:B------:R2:W-:Y:S01]  /*95f0*/  STL [R1+0xda8], R175 ;  /* 0x000da8af01007387 */ /* 0x0005e20000100800 */
[----:B-1----:R-:W-:-:S03]  /*9600*/  IMAD.MOV.U32 R2, RZ, RZ, R191 ;  /* 0x000000ffff027224 */ /* 0x002fc600078e00bf */
[----:B------:R1:W-:Y:S01]  /*9610*/  STL [R1+0xda4], R174 ;  /* 0x000da4ae01007387 */ /* 0x0003e20000100800 */
[----:B------:R-:W-:Y:S01]  /*9620*/  IMAD.MOV.U32 R3, RZ, RZ, R182 ;  /* 0x000000ffff037224 */ /* 0x000fe200078e00b6 */
[----:B---3--:R-:W-:-:S04]  /*9630*/  LEA R182, P3, R166, R4, 0x2 ;  /* 0x00000004a6b67211 */ /* 0x008fc800078610ff */
[----:B------:R3:W-:Y:S01]  /*9640*/  LDGSTS.E [R252+0x19000], [R2.64], P1 ;  /* 0x1900000002fc7fae */ /* 0x0007e20008921846 */
[----:B------:R-:W-:Y:S02]  /*9650*/  LEA.HI.X.SX32 R166, R166, R0, 0x2, P3 ;  /* 0x00000000a6a67211 */ /* 0x000fe400018f16ff */
[----:B------:R-:W-:Y:S01]  /*9660*/  LEA R167, P3, R159, R4, 0x2 ;  /* 0x000000049fa77211 */ /* 0x000fe200078610ff */
[----:B------:R-:W-:Y:S04]  /*9670*/  STL [R1+0xdb8], R182 ;  /* 0x000db8b601007387 */ /* 0x000fe80000100800 */
[----:B------:R1:W-:Y:S01]  /*9680*/  STL [R1+0xdb4], R166 ;  /* 0x000db4a601007387 */ /* 0x0003e20000100800 */
[----:B---3--:R-:W-:-:S03]  /*9690*/  IMAD.MOV.U32 R2, RZ, RZ, R183 ;  /* 0x000000ffff027224 */ /* 0x008fc600078e00b7 */
[----:B------:R3:W-:Y:S01]  /*96a0*/  STL [R1+0xdc8], R167 ;  /* 0x000dc8a701007387 */ /* 0x0007e20000100800 */
[----:B------:R-:W-:-:S05]  /*96b0*/  IMAD.MOV.U32 R3, RZ, RZ, R190 ;  /* 0x000000ffff037224 */ /* 0x000fca00078e00be */
[----:B------:R1:W-:Y:S02]  /*96c0*/  LDGSTS.E [R252+0x19800], [R2.64], P1 ;  /* 0x1980000002fc7fae */ /* 0x0003e40008921846 */
[----:B-1----:R-:W-:Y:S01]  /*96d0*/  IMAD.MOV.U32 R2, RZ, RZ, R175 ;  /* 0x000000ffff027224 */ /* 0x002fe200078e00af */
[----:B--2---:R-:W-:Y:S01]  /*96e0*/  LEA.HI.X.SX32 R175, R159, R0, 0x2, P3 ;  /* 0x000000009faf7211 */ /* 0x004fe200018f16ff */
[----:B------:R-:W-:Y:S01]  /*96f0*/  IMAD.MOV.U32 R3, RZ, RZ, R174 ;  /* 0x000000ffff037224 */ /* 0x000fe200078e00ae */
[----:B------:R-:W-:-:S03]  /*9700*/  LEA R174, P3, R158, R4, 0x2 ;  /* 0x000000049eae7211 */ /* 0x000fc600078610ff */
[----:B------:R-:W-:Y:S01]  /*9710*/  STL [R1+0xdc4], R175 ;  /* 0x000dc4af01007387 */ /* 0x000fe20000100800 */
[----:B------:R-:W-:-:S03]  /*9720*/  LEA.HI.X.SX32 R159, R158, R0, 0x2, P3 ;  /* 0x000000009e9f7211 */ /* 0x000fc600018f16ff */
[----:B------:R1:W-:Y:S04]  /*9730*/  LDGSTS.E [R252+0x1a000], [R2.64], P1 ;  /* 0x1a00000002fc7fae */ /* 0x0003e80008921846 */
[----:B------:R-:W-:Y:S04]  /*9740*/  STL [R1+0x1210], R174 ;  /* 0x001210ae01007387 */ /* 0x000fe80000100800 */
[----:B------:R2:W-:Y:S01]  /*9750*/  STL [R1+0x120c], R159 ;  /* 0x00120c9f01007387 */ /* 0x0005e20000100800 */
[----:B-1----:R-:W-:Y:S02]  /*9760*/  IMAD.MOV.U32 R2, RZ, RZ, R182 ;  /* 0x000000ffff027224 */ /* 0x002fe400078e00b6 */
[----:B------:R-:W-:Y:S01]  /*9770*/  IMAD.MOV.U32 R3, RZ, RZ, R166 ;  /* 0x000000ffff037224 */ /* 0x000fe200078e00a6 */
[----:B------:R-:W-:-:S04]  /*9780*/  LEA R166, P3, R155, R4, 0x2 ;  /* 0x000000049ba67211 */ /* 0x000fc800078610ff */
[----:B------:R1:W-:Y:S04]  /*9790*/  LDGSTS.E [R252+0x1a800], [R2.64], P1 ;  /* 0x1a80000002fc7fae */ /* 0x0003e80008921846 */
[----:B------:R-:W-:Y:S01]  /*97a0*/  STL [R1+0x1218], R166 ;  /* 0x001218a601007387 */ /* 0x000fe20000100800 */
[----:B-1----:R-:W-:Y:S01]  /*97b0*/  IMAD.MOV.U32 R2, RZ, RZ, R167 ;  /* 0x000000ffff027224 */ /* 0x002fe200078e00a7 */
[----:B---3--:R-:W-:Y:S01]  /*97c0*/  LEA.HI.X.SX32 R167, R155, R0, 0x2, P3 ;  /* 0x000000009ba77211 */ /* 0x008fe200018f16ff */
[----:B------:R-:W-:Y:S01]  /*97d0*/  IMAD.MOV.U32 R3, RZ, RZ, R175 ;  /* 0x000000ffff037224 */ /* 0x000fe200078e00af */
[----:B------:R-:W-:-:S03]  /*97e0*/  LEA R158, P3, R154, R4, 0x2 ;  /* 0x000000049a9e7211 */ /* 0x000fc600078610ff */
[----:B------:R-:W-:Y:S01]  /*97f0*/  STL [R1+0x1214], R167 ;  /* 0x001214a701007387 */ /* 0x000fe20000100800 */
[----:B------:R-:W-:-:S03]  /*9800*/  LEA.HI.X.SX32 R155, R154, R0, 0x2, P3 ;  /* 0x000000009a9b7211 */ /* 0x000fc600018f16ff */
[----:B------:R1:W-:Y:S04]  /*9810*/  LDGSTS.E [R252+0x1b000], [R2.64], P1 ;  /* 0x1b00000002fc7fae */ /* 0x0003e80008921846 */
[----:B------:R3:W-:Y:S04]  /*9820*/  STL [R1+0x1220], R158 ;  /* 0x0012209e01007387 */ /* 0x0007e80000100800 */
[----:B------:R3:W-:Y:S01]  /*9830*/  STL [R1+0x121c], R155 ;  /* 0x00121c9b01007387 */ /* 0x0007e20000100800 */
[----:B-1----:R-:W-:Y:S01]  /*9840*/  IMAD.MOV.U32 R2, RZ, RZ, R174 ;  /* 0x000000ffff027224 */ /* 0x002fe200078e00ae */
[----:B------:R-:W-:-:S02]  /*9850*/  MOV R3, R159 ;  /* 0x0000009f00037202 */ /* 0x000fc40000000f00 */
[----:B--2---:R-:W-:-:S03]  /*9860*/  LEA R159, P3, R147, R4, 0x2 ;  /* 0x00000004939f7211 */ /* 0x004fc600078610ff */
[----:B------:R1:W-:Y:S01]  /*9870*/  LDGSTS.E [R252+0x1b800], [R2.64], P1 ;  /* 0x1b80000002fc7fae */ /* 0x0003e20008921846 */
[----:B------:R-:W-:Y:S02]  /*9880*/  LEA.HI.X.SX32 R147, R147, R0, 0x2, P3 ;  /* 0x0000000093937211 */ /* 0x000fe400018f16ff */
[----:B------:R-:W-:Y:S01]  /*9890*/  LEA R154, P3, R146, R4, 0x2 ;  /* 0x00000004929a7211 */ /* 0x000fe200078610ff */
[----:B------:R-:W-:Y:S04]  /*98a0*/  STL [R1+0x122c], R159 ;  /* 0x00122c9f01007387 */ /* 0x000fe80000100800 */
[----:B------:R2:W-:Y:S01]  /*98b0*/  STL [R1+0x1224], R147 ;  /* 0x0012249301007387 */ /* 0x0005e20000100800 */
[----:B-1----:R-:W-:-:S03]  /*98c0*/  IMAD.MOV.U32 R2, RZ, RZ, R166 ;  /* 0x000000ffff027224 */ /* 0x002fc600078e00a6 */
[----:B------:R1:W-:Y:S01]  /*98d0*/  STL [R1+0x1234], R154 ;  /* 0x0012349a01007387 */ /* 0x0003e20000100800 */
[----:B------:R-:W-:-:S05]  /*98e0*/  IMAD.MOV.U32 R3, RZ, RZ, R167 ;  /* 0x000000ffff037224 */ /* 0x000fca00078e00a7 */
[----:B------:R1:W-:Y:S02]  /*98f0*/  LDGSTS.E [R252+0x1c000], [R2.64], P1 ;  /* 0x1c00000002fc7fae */ /* 0x0003e40008921846 */
[----:B-1----:R-:W-:Y:S01]  /*9900*/  IMAD.MOV.U32 R2, RZ, RZ, R158 ;  /* 0x000000ffff027224 */ /* 0x002fe200078e009e */
[----:B---3--:R-:W-:Y:S01]  /*9910*/  LEA.HI.X.SX32 R158, R146, R0, 0x2, P3 ;  /* 0x00000000929e7211 */ /* 0x008fe200018f16ff */
        /* <DEDUP_REMOVED lines=9> */
[----:B--2---:R-:W-:-:S04]  /*99b0*/  LEA R147, P3, R138, R4, 0x2 ;  /* 0x000000048a937211 */ /* 0x004fc800078610ff */
[----:B------:R1:W-:Y:S04]  /*99c0*/  LDGSTS.E [R252+0x1d000], [R2.64], P1 ;  /* 0x1d00000002fc7fae */ /* 0x0003e80008921846 */
[----:B------:R-:W-:Y:S01]  /*99d0*/  STL [R1+0x1244], R147 ;  /* 0x0012449301007387 */ /* 0x000fe20000100800 */
[----:B-1----:R-:W-:Y:S01]  /*99e0*/  IMAD.MOV.U32 R2, RZ, RZ, R154 ;  /* 0x000000ffff027224 */ /* 0x002fe200078e009a */
[----:B------:R-:W-:Y:S01]  /*99f0*/  LEA.HI.X.SX32 R154, R138, R0, 0x2, P3 ;  /* 0x000000008a9a7211 */ /* 0x000fe200018f16ff */
[----:B------:R-:W-:Y:S01]  /*9a00*/  IMAD.MOV.U32 R3, RZ, RZ, R158 ;  /* 0x000000ffff037224 */ /* 0x000fe200078e009e */
[----:B------:R-:W-:-:S03]  /*9a10*/  LEA R139, P3, R133, R4, 0x2 ;  /* 0x00000004858b7211 */ /* 0x000fc600078610ff */
[----:B------:R1:W-:Y:S04]  /*9a20*/  STL [R1+0x1240], R154 ;  /* 0x0012409a01007387 */ /* 0x0003e80000100800 */
[----:B------:R2:W-:Y:S04]  /*9a30*/  LDGSTS.E [R252+0x1d800], [R2.64], P1 ;  /* 0x1d80000002fc7fae */ /* 0x0005e80008921846 */
[----:B------:R-:W-:Y:S01]  /*9a40*/  STL [R1+0x124c], R139 ;  /* 0x00124c8b01007387 */ /* 0x000fe20000100800 */
[----:B--2---:R-:W-:Y:S02]  /*9a50*/  IMAD.MOV.U32 R2, RZ, RZ, R155 ;  /* 0x000000ffff027224 */ /* 0x004fe400078e009b */
[----:B------:R-:W-:Y:S01]  /*9a60*/  IMAD.MOV.U32 R3, RZ, RZ, R146 ;  /* 0x000000ffff037224 */ /* 0x000fe200078e0092 */
[----:B---3--:R-:W-:-:S02]  /*9a70*/  LEA.HI.X.SX32 R146, R133, R0, 0x2, P3 ;  /* 0x0000000085927211 */ /* 0x008fc400018f16ff */
[C---:B------:R-:W-:Y:S02]  /*9a80*/  LEA R138, P3, R132.reuse, R4, 0x2 ;  /* 0x00000004848a7211 */ /* 0x040fe400078610ff */
[----:B------:R2:W-:Y:S02]  /*9a90*/  LDGSTS.E [R252+0x1e000], [R2.64], P1 ;  /* 0x1e00000002fc7fae */ /* 0x0005e40008921846 */
[----:B------:R-:W-:Y:S02]  /*9aa0*/  LEA.HI.X.SX32 R133, R132, R0, 0x2, P3 ;  /* 0x0000000084857211 */ /* 0x000fe400018f16ff */
[----:B------:R3:W-:Y:S04]  /*9ab0*/  STL [R1+0x1248], R146 ;  /* 0x0012489201007387 */ /* 0x0007e80000100800 */
[----:B------:R3:W-:Y:S01]  /*9ac0*/  STL [R1+0x1254], R138 ;  /* 0x0012548a01007387 */ /* 0x0007e20000100800 */
[----:B--2---:R-:W-:-:S03]  /*9ad0*/  IMAD.MOV.U32 R2, RZ, RZ, R147 ;  /* 0x000000ffff027224 */ /* 0x004fc600078e0093 */
[----:B------:R2:W-:Y:S01]  /*9ae0*/  STL [R1+0x1250], R133 ;  /* 0x0012508501007387 */ /* 0x0005e20000100800 */
[----:B------:R-:W-:Y:S01]  /*9af0*/  IMAD.MOV.U32 R3, RZ, RZ, R154 ;  /* 0x000000ffff037224 */ /* 0x000fe200078e009a */
[----:B-1----:R-:W-:-:S04]  /*9b00*/  LEA R154, P3, R127, R4, 0x2 ;  /* 0x000000047f9a7211 */ /* 0x002fc800078610ff */
[----:B------:R1:W-:Y:S01]  /*9b10*/  LDGSTS.E [R252+0x1e800], [R2.64], P1 ;  /* 0x1e80000002fc7fae */ /* 0x0003e20008921846 */
[----:B------:R-:W-:Y:S02]  /*9b20*/  LEA.HI.X.SX32 R132, R127, R0, 0x2, P3 ;  /* 0x000000007f847211 */ /* 0x000fe400018f16ff */
[----:B------:R-:W-:Y:S01]  /*9b30*/  LOP3.LUT R127, R252, 0x20, RZ, 0x3c, !PT ;  /* 0x00000020fc7f7812 */ /* 0x000fe200078e3cff */
[----:B------:R-:W-:Y:S04]  /*9b40*/  STL [R1+0xa70], R154 ;  /* 0x000a709a01007387 */ /* 0x000fe80000100800 */
[----:B------:R2:W-:Y:S01]  /*9b50*/  STL [R1+0xa6c], R132 ;  /* 0x000a6c8401007387 */ /* 0x0005e20000100800 */
[----:B-1----:R-:W-:Y:S01]  /*9b60*/  MOV R2, R139 ;  /* 0x0000008b00027202 */ /* 0x002fe20000000f00 */
[----:B------:R-:W-:Y:S01]  /*9b70*/  IMAD.MOV.U32 R3, RZ, RZ, R146 ;  /* 0x000000ffff037224 */ /* 0x000fe200078e0092 */
[----:B---3--:R-:W-:-:S04]  /*9b80*/  LEA R146, P3, R126, R4, 0x2 ;  /* 0x000000047e927211 */ /* 0x008fc800078610ff */
[----:B------:R1:W-:Y:S01]  /*9b90*/  LDGSTS.E [R252+0x1f000], [R2.64], P1 ;  /* 0x1f00000002fc7fae */ /* 0x0003e20008921846 */
[----:B------:R-:W-:-:S03]  /*9ba0*/  LEA.HI.X.SX32 R147, R126, R0, 0x2, P3 ;  /* 0x000000007e937211 */ /* 0x000fc600018f16ff */
[----:B------:R-:W-:Y:S04]  /*9bb0*/  STL [R1+0xa90], R146 ;  /* 0x000a909201007387 */ /* 0x000fe80000100800 */
[----:B------:R-:W-:Y:S01]  /*9bc0*/  STL [R1+0xa8c], R147 ;  /* 0x000a8c9301007387 */ /* 0x000fe20000100800 */
[----:B-1----:R-:W-:Y:S01]  /*9bd0*/  IMAD.MOV.U32 R2, RZ, RZ, R138 ;  /* 0x000000ffff027224 */ /* 0x002fe200078e008a */
[----:B------:R-:W-:Y:S01]  /*9be0*/  LEA R138, P3, R123, R4, 0x2 ;  /* 0x000000047b8a7211 */ /* 0x000fe200078610ff */
[----:B------:R-:W-:-:S03]  /*9bf0*/  IMAD.MOV.U32 R3, RZ, RZ, R133 ;  /* 0x000000ffff037224 */ /* 0x000fc600078e0085 */
[----:B------:R-:W-:Y:S01]  /*9c00*/  LEA.HI.X.SX32 R139, R123, R0, 0x2, P3 ;  /* 0x000000007b8b7211 */ /* 0x000fe200018f16ff */
[----:B------:R-:W-:Y:S01]  /*9c10*/  STL [R1+0xab0], R138 ;  /* 0x000ab08a01007387 */ /* 0x000fe20000100800 */
[----:B--2---:R-:W-:-:S03]  /*9c20*/  LEA R133, P3, R122, R4, 0x2 ;  /* 0x000000047a857211 */ /* 0x004fc600078610ff */
[----:B------:R1:W-:Y:S01]  /*9c30*/  LDGSTS.E [R252+0x1f800], [R2.64], P1 ;  /* 0x1f80000002fc7fae */ /* 0x0003e20008921846 */
[----:B------:R-:W-:-:S03]  /*9c40*/  LEA.HI.X.SX32 R126, R122, R0, 0x2, P3 ;  /* 0x000000007a7e7211 */ /* 0x000fc600018f16ff */
[----:B------:R-:W-:Y:S04]  /*9c50*/  STL [R1+0xaac], R139 ;  /* 0x000aac8b01007387 */ /* 0x000fe80000100800 */
[----:B------:R-:W-:Y:S01]  /*9c60*/  STL [R1+0xad0], R133 ;  /* 0x000ad08501007387 */ /* 0x000fe20000100800 */
[----:B-1----:R-:W-:-:S03]  /*9c70*/  IMAD.MOV.U32 R2, RZ, RZ, R154 ;  /* 0x000000ffff027224 */ /* 0x002fc600078e009a */
[----:B------:R1:W-:Y:S01]  /*9c80*/  STL [R1+0xacc], R126 ;  /* 0x000acc7e01007387 */ /* 0x0003e20000100800 */
[----:B------:R-:W-:Y:S01]  /*9c90*/  IMAD.MOV.U32 R3, RZ, RZ, R132 ;  /* 0x000000ffff037224 */ /* 0x000fe200078e0084 */
[----:B------:R-:W-:-:S04]  /*9ca0*/  LEA R132, P3, R119, R4, 0x2 ;  /* 0x0000000477847211 */ /* 0x000fc800078610ff */
[----:B------:R2:W-:Y:S01]  /*9cb0*/  LDGSTS.E [R127+0x10200], [R2.64], P1 ;  /* 0x10200000027f7fae */ /* 0x0005e20008921846 */
[----:B------:R-:W-:Y:S02]  /*9cc0*/  LEA.HI.X.SX32 R122, R119, R0, 0x2, P3 ;  /* 0x00000000777a7211 */ /* 0x000fe400018f16ff */
[C---:B------:R-:W-:Y:S01]  /*9cd0*/  LEA R123, P3, R118.reuse, R4, 0x2 ;  /* 0x00000004767b7211 */ /* 0x040fe200078610ff */
[----:B------:R-:W-:Y:S03]  /*9ce0*/  STL [R1+0xaf0], R132 ;  /* 0x000af08401007387 */ /* 0x000fe60000100800 */
[----:B------:R-:W-:Y:S01]  /*9cf0*/  LEA.HI.X.SX32 R118, R118, R0, 0x2, P3 ;  /* 0x0000000076767211 */ /* 0x000fe200018f16ff */
[----:B------:R3:W-:Y:S01]  /*9d00*/  STL [R1+0xaec], R122 ;  /* 0x000aec7a01007387 */ /* 0x0007e20000100800 */
[----:B------:R-:W-:Y:S01]  /*9d10*/  LEA R119, P3, R115, R4, 0x2 ;  /* 0x0000000473777211 */ /* 0x000fe200078610ff */
[----:B--2---:R-:W-:-:S03]  /*9d20*/  IMAD.MOV.U32 R2, RZ, RZ, R146 ;  /* 0x000000ffff027224 */ /* 0x004fc600078e0092 */
[----:B------:R-:W-:Y:S01]  /*9d30*/  LEA.HI.X.SX32 R115, R115, R0, 0x2, P3 ;  /* 0x0000000073737211 */ /* 0x000fe200018f16ff */
[----:B------:R-:W-:Y:S01]  /*9d40*/  IMAD.MOV.U32 R3, RZ, RZ, R147 ;  /* 0x000000ffff037224 */ /* 0x000fe200078e0093 */
[----:B------:R2:W-:Y:S04]  /*9d50*/  STL [R1+0xb10], R123 ;  /* 0x000b107b01007387 */ /* 0x0005e80000100800 */
[----:B------:R1:W-:Y:S04]  /*9d60*/  LDGSTS.E [R127+0x10a00], [R2.64], P1 ;  /* 0x10a00000027f7fae */ /* 0x0003e80008921846 */
[----:B------:R2:W-:Y:S04]  /*9d70*/  STL [R1+0xb0c], R118 ;  /* 0x000b0c7601007387 */ /* 0x0005e80000100800 */
[----:B------:R2:W-:Y:S01]  /*9d80*/  STL [R1+0xb30], R119 ;  /* 0x000b307701007387 */ /* 0x0005e20000100800 */
[----:B-1----:R-:W-:-:S03]  /*9d90*/  IMAD.MOV.U32 R2, RZ, RZ, R138 ;  /* 0x000000ffff027224 */ /* 0x002fc600078e008a */
[----:B------:R1:W-:Y:S01]  /*9da0*/  STL [R1+0xb2c], R115 ;  /* 0x000b2c7301007387 */ /* 0x0003e20000100800 */
[----:B------:R-:W-:-:S05]  /*9db0*/  IMAD.MOV.U32 R3, RZ, RZ, R139 ;  /* 0x000000ffff037224 */ /* 0x000fca00078e008b */
[----:B------:R1:W-:Y:S02]  /*9dc0*/  LDGSTS.E [R127+0x11200], [R2.64], P1 ;  /* 0x11200000027f7fae */ /* 0x0003e40008921846 */
[----:B-1----:R-:W-:Y:S02]  /*9dd0*/  IMAD.MOV.U32 R2, RZ, RZ, R133 ;  /* 0x000000ffff027224 */ /* 0x002fe400078e0085 */
[----:B------:R-:W-:Y:S01]  /*9de0*/  IMAD.MOV.U32 R3, RZ, RZ, R126 ;  /* 0x000000ffff037224 */ /* 0x000fe200078e007e */
[----:B------:R-:W-:-:S04]  /*9df0*/  LEA R126, P3, R114, R4, 0x2 ;  /* 0x00000004727e7211 */ /* 0x000fc800078610ff */
[----:B------:R1:W-:Y:S01]  /*9e00*/  LDGSTS.E [R127+0x11a00], [R2.64], P1 ;  /* 0x11a00000027f7fae */ /* 0x0003e20008921846 */
[----:B------:R-:W-:-:S03]  /*9e10*/  LEA.HI.X.SX32 R114, R114, R0, 0x2, P3 ;  /* 0x0000000072727211 */ /* 0x000fc600018f16ff */
[----:B------:R-:W-:Y:S04]  /*9e20*/  STL [R1+0xb50], R126 ;  /* 0x000b507e01007387 */ /* 0x000fe80000100800 */
[----:B------:R2:W-:Y:S01]  /*9e30*/  STL [R1+0xb4c], R114 ;  /* 0x000b4c7201007387 */ /* 0x0005e20000100800 */
[----:B-1----:R-:W-:Y:S01]  /*9e40*/  IMAD.MOV.U32 R2, RZ, RZ, R132 ;  /* 0x000000ffff027224 */ /* 0x002fe200078e0084 */
[----:B------:R-:W-:Y:S02]  /*9e50*/  MOV R3, R122 ;  /* 0x0000007a00037202 */ /* 0x000fe40000000f00 */
[----:B---3--:R-:W-:-:S03]  /*9e60*/  LEA R122, P3, R111, R4, 0x2 ;  /* 0x000000046f7a7211 */ /* 0x008fc600078610ff */
[----:B------:R1:W-:Y:S04]  /*9e70*/  LDGSTS.E [R127+0x12200], [R2.64], P1 ;  /* 0x12200000027f7fae */ /* 0x0003e80008921846 */
[----:B------:R-:W-:Y:S01]  /*9e80*/  STL [R1+0xb70], R122 ;  /* 0x000b707a01007387 */ /* 0x000fe20000100800 */
[----:B-1----:R-:W-:Y:S01]  /*9e90*/  IMAD.MOV.U32 R2, RZ, RZ, R123 ;  /* 0x000000ffff027224 */ /* 0x002fe200078e007b */
[----:B--2---:R-:W-:Y:S01]  /*9ea0*/  LEA.HI.X.SX32 R123, R111, R0, 0x2, P3 ;  /* 0x000000006f7b7211 */ /* 0x004fe200018f16ff */
[----:B------:R-:W-:Y:S01]  /*9eb0*/  IMAD.MOV.U32 R3, RZ, RZ, R118 ;  /* 0x000000ffff037224 */ /* 0x000fe200078e0076 */
[----:B------:R-:W-:-:S03]  /*9ec0*/  LEA R118, P3, R110, R4, 0x2 ;  /* 0x000000046e767211 */ /* 0x000fc600078610ff */
[----:B------:R-:W-:Y:S04]  /*9ed0*/  STL [R1+0xb6c], R123 ;  /* 0x000b6c7b01007387 */ /* 0x000fe80000100800 */
[----:B------:R1:W-:Y:S04]  /*9ee0*/  LDGSTS.E [R127+0x12a00], [R2.64], P1 ;  /* 0x12a00000027f7fae */ /* 0x0003e80008921846 */
[----:B------:R-:W-:Y:S01]  /*9ef0*/  STL [R1+0xb90], R118 ;  /* 0x000b907601007387 */ /* 0x000fe20000100800 */
[----:B-1----:R-:W-:Y:S01]  /*9f00*/  IMAD.MOV.U32 R2, RZ, RZ, R119 ;  /* 0x000000ffff027224 */ /* 0x002fe200078e0077 */
[----:B------:R-:W-:Y:S01]  /*9f10*/  LEA.HI.X.SX32 R119, R110, R0, 0x2, P3 ;  /* 0x000000006e777211 */ /* 0x000fe200018f16ff */
[----:B------:R-:W-:Y:S01]  /*9f20*/  IMAD.MOV.U32 R3, RZ, RZ, R115 ;  /* 0x000000ffff037224 */ /* 0x000fe200078e0073 */
[----:B------:R-:W-:-:S03]  /*9f30*/  LEA R111, P3, R105, R4, 0x2 ;  /* 0x00000004696f7211 */ /* 0x000fc600078610ff */
[----:B------:R-:W-:Y:S01]  /*9f40*/  STL [R1+0xb8c], R119 ;  /* 0x000b8c7701007387 */ /* 0x000fe20000100800 */
[----:B------:R-:W-:-:S03]  /*9f50*/  LEA.HI.X.SX32 R115, R105, R0, 0x2, P3 ;  /* 0x0000000069737211 */ /* 0x000fc600018f16ff */
[----:B------:R1:W-:Y:S04]  /*9f60*/  LDGSTS.E [R127+0x13200], [R2.64], P1 ;  /* 0x13200000027f7fae */ /* 0x0003e80008921846 */
[----:B------:R2:W-:Y:S04]  /*9f70*/  STL [R1+0xbb0], R111 ;  /* 0x000bb06f01007387 */ /* 0x0005e80000100800 */
[----:B------:R-:W-:Y:S01]  /*9f80*/  STL [R1+0xbac], R115 ;  /* 0x000bac7301007387 */ /* 0x000fe20000100800 */
[----:B-1----:R-:W-:Y:S02]  /*9f90*/  IMAD.MOV.U32 R2, RZ, RZ, R126 ;  /* 0x000000ffff027224 */ /* 0x002fe400078e007e */
        /* <DEDUP_REMOVED lines=9> */
[----:B-1----:R-:W-:-:S03]  /*a030*/  IMAD.MOV.U32 R2, RZ, RZ, R122 ;  /* 0x000000ffff027224 */ /* 0x002fc600078e007a */
        /* <DEDUP_REMOVED lines=10> */
[----:B-1----:R-:W-:Y:S01]  /*a0e0*/  IMAD.MOV.U32 R2, RZ, RZ, R111 ;  /* 0x000000ffff027224 */ /* 0x002fe200078e006f */
[----:B--2---:R-:W-:Y:S01]  /*a0f0*/  LEA R111, P3, R99, R4, 0x2 ;  /* 0x00000004636f7211 */ /* 0x004fe200078610ff */
[----:B------:R-:W-:-:S03]  /*a100*/  IMAD.MOV.U32 R3, RZ, RZ, R115 ;  /* 0x000000ffff037224 */ /* 0x000fc600078e0073 */
[----:B------:R-:W-:Y:S01]  /*a110*/  LEA.HI.X.SX32 R99, R99, R0, 0x2, P3 ;  /* 0x0000000063637211 */ /* 0x000fe200018f16ff */
[----:B------:R-:W-:Y:S04]  /*a120*/  STL [R1+0xc30], R111 ;  /* 0x000c306f01007387 */ /* 0x000fe80000100800 */
[----:B------:R1:W-:Y:S04]  /*a130*/  LDGSTS.E [R127+0x15200], [R2.64], P1 ;  /* 0x15200000027f7fae */ /* 0x0003e80008921846 */
[----:B------:R2:W-:Y:S01]  /*a140*/  STL [R1+0xc2c], R99 ;  /* 0x000c2c6301007387 */ /* 0x0005e20000100800 */
[----:B-1----:R-:W-:Y:S01]  /*a150*/  MOV R2, R114 ;  /* 0x0000007200027202 */ /* 0x002fe20000000f00 */
[----:B------:R-:W-:Y:S01]  /*a160*/  IMAD.MOV.U32 R3, RZ, RZ, R105 ;  /* 0x000000ffff037224 */ /* 0x000fe200078e0069 */
[----:B---3--:R-:W-:-:S04]  /*a170*/  LEA R105, P3, R98, R4, 0x2 ;  /* 0x0000000462697211 */ /* 0x008fc800078610ff */
[----:B------:R1:W-:Y:S04]  /*a180*/  LDGSTS.E [R127+0x15a00], [R2.64], P1 ;  /* 0x15a00000027f7fae */ /* 0x0003e80008921846 */
[----:B------:R-:W-:Y:S01]  /*a190*/  STL [R1+0xcd8], R105 ;  /* 0x000cd86901007387 */ /* 0x000fe20000100800 */
[----:B-1----:R-:W-:Y:S01]  /*a1a0*/  IMAD.MOV.U32 R2, RZ, RZ, R110 ;  /* 0x000000ffff027224 */ /* 0x002fe200078e006e */
[----:B------:R-:W-:Y:S01]  /*a1b0*/  LEA.HI.X.SX32 R110, R98, R0, 0x2, P3 ;  /* 0x00000000626e7211 */ /* 0x000fe200018f16ff */
        /* <DEDUP_REMOVED lines=16> */
[----:B--2---:R-:W-:-:S04]  /*a2c0*/  LEA R99, P3, R89, R4, 0x2 ;  /* 0x0000000459637211 */ /* 0x004fc800078610ff */
        /* <DEDUP_REMOVED lines=19> */
[----:B------:R-:W-:Y:S02]  /*a400*/  MOV R3, R102 ;  /* 0x0000006600037202 */ /* 0x000fe40000000f00 */
[----:B---3--:R-:W-:-:S03]  /*a410*/  LEA R98, P3, R84, R4, 0x2 ;  /* 0x0000000454627211 */ /* 0x008fc600078610ff */
[----:B------:R1:W-:Y:S01]  /*a420*/  LDGSTS.E [R127+0x18a00], [R2.64], P1 ;  /* 0x18a00000027f7fae */ /* 0x0003e20008921846 */
[----:B------:R-:W-:-:S03]  /*a430*/  LEA.HI.X.SX32 R84, R84, R0, 0x2, P3 ;  /* 0x0000000054547211 */ /* 0x000fc600018f16ff */
        /* <DEDUP_REMOVED lines=25> */
[----:B---3--:R-:W-:-:S04]  /*a5d0*/  LEA R84, P3, R74, R4, 0x2 ;  /* 0x000000044a547211 */ /* 0x008fc800078610ff */
        /* <DEDUP_REMOVED lines=18> */
[----:B-1----:R-:W-:Y:S01]  /*a700*/  MOV R2, R81 ;  /* 0x0000005100027202 */ /* 0x002fe20000000f00 */
[----:B------:R-:W-:Y:S01]  /*a710*/  IMAD.MOV.U32 R3, RZ, RZ, R85 ;  /* 0x000000ffff037224 */ /* 0x000fe200078e0055 */
[----:B--2---:R-:W-:-:S04]  /*a720*/  LEA R81, P3, R67, R4, 0x2 ;  /* 0x0000000443517211 */ /* 0x004fc800078610ff */
[----:B------:R1:W-:Y:S01]  /*a730*/  LDGSTS.E [R127+0x1c200], [R2.64], P1 ;  /* 0x1c200000027f7fae */ /* 0x0003e20008921846 */
[----:B------:R-:W-:-:S03]  /*a740*/  LEA.HI.X.SX32 R67, R67, R0, 0x2, P3 ;  /* 0x0000000043437211 */ /* 0x000fc600018f16ff */
[----:B------:R-:W-:Y:S04]  /*a750*/  STL [R1+0x110c], R81 ;  /* 0x00110c5101007387 */ /* 0x000fe80000100800 */
[----:B------:R2:W-:Y:S01]  /*a760*/  STL [R1+0xde4], R67 ;  /* 0x000de44301007387 */ /* 0x0005e20000100800 */
[----:B-1----:R-:W-:Y:S02]  /*a770*/  IMAD.MOV.U32 R2, RZ, RZ, R84 ;  /* 0x000000ffff027224 */ /* 0x002fe400078e0054 */
        /* <DEDUP_REMOVED lines=15> */
[----:B------:R1:W-:Y:S01]  /*a870*/  STL [R1+0xdec], R74 ;  /* 0x000dec4a01007387 */ /* 0x0003e20000100800 */
[----:B------:R-:W-:-:S03]  /*a880*/  LEA.HI.X.SX32 R70, R60, R0, 0x2, P3 ;  /* 0x000000003c467211 */ /* 0x000fc600018f16ff */
[----:B------:R3:W-:Y:S04]  /*a890*/  LDGSTS.E [R127+0x1da00], [R2.64], P1 ;  /* 0x1da00000027f7fae */ /* 0x0007e80008921846 */
[----:B------:R-:W-:Y:S04]  /*a8a0*/  STL [R1+0xdf4], R66 ;  /* 0x000df44201007387 */ /* 0x000fe80000100800 */
[----:B------:R1:W-:Y:S01]  /*a8b0*/  STL [R1+0xdf0], R70 ;  /* 0x000df04601007387 */ /* 0x0003e20000100800 */
[----:B---3--:R-:W-:Y:S02]  /*a8c0*/  IMAD.MOV.U32 R2, RZ, RZ, R81 ;  /* 0x000000ffff027224 */ /* 0x008fe400078e0051 */
[----:B------:R-:W-:Y:S01]  /*a8d0*/  IMAD.MOV.U32 R3, RZ, RZ, R67 ;  /* 0x000000ffff037224 */ /* 0x000fe200078e0043 */
[----:B--2---:R-:W-:-:S04]  /*a8e0*/  LEA R67, P3, R57, R4, 0x2 ;  /* 0x0000000439437211 */ /* 0x004fc800078610ff */
[----:B------:R2:W-:Y:S01]  /*a8f0*/  LDGSTS.E [R127+0x1e200], [R2.64], P1 ;  /* 0x1e200000027f7fae */ /* 0x0005e20008921846 */
[----:B------:R-:W-:Y:S02]  /*a900*/  LEA.HI.X.SX32 R60, R57, R0, 0x2, P3 ;  /* 0x00000000393c7211 */ /* 0x000fe400018f16ff */
[----:B------:R-:W-:Y:S01]  /*a910*/  LEA R61, P3, R56, R4, 0x2 ;  /* 0x00000004383d7211 */ /* 0x000fe200078610ff */
[----:B------:R3:W-:Y:S04]  /*a920*/  STL [R1+0xa78], R67 ;  /* 0x000a784301007387 */ /* 0x0007e80000100800 */
[----:B------:R1:W-:Y:S01]  /*a930*/  STL [R1+0xa74], R60 ;  /* 0x000a743c01007387 */ /* 0x0003e20000100800 */
[----:B--2---:R-:W-:-:S03]  /*a940*/  IMAD.MOV.U32 R2, RZ, RZ, R75 ;  /* 0x000000ffff027224 */ /* 0x004fc600078e004b */
[----:B------:R2:W-:Y:S01]  /*a950*/  STL [R1+0xa98], R61 ;  /* 0x000a983d01007387 */ /* 0x0005e20000100800 */
[----:B------:R-:W-:-:S05]  /*a960*/  IMAD.MOV.U32 R3, RZ, RZ, R80 ;  /* 0x000000ffff037224 */ /* 0x000fca00078e0050 */
[----:B------:R1:W-:Y:S02]  /*a970*/  LDGSTS.E [R127+0x1ea00], [R2.64], P1 ;  /* 0x1ea00000027f7fae */ /* 0x0003e40008921846 */
[----:B-1----:R-:W-:Y:S01]  /*a980*/  IMAD.MOV.U32 R2, RZ, RZ, R71 ;  /* 0x000000ffff027224 */ /* 0x002fe200078e0047 */
[----:B------:R-:W-:Y:S02]  /*a990*/  MOV R3, R74 ;  /* 0x0000004a00037202 */ /* 0x000fe40000000f00 */
[----:B------:R-:W-:Y:S02]  /*a9a0*/  LEA.HI.X.SX32 R74, R56, R0, 0x2, P3 ;  /* 0x00000000384a7211 */ /* 0x000fe400018f16ff */
[----:B------:R-:W-:Y:S01]  /*a9b0*/  LOP3.LUT R56, R252, 0x40, RZ, 0x3c, !PT ;  /* 0x00000040fc387812 */ /* 0x000fe200078e3cff */
[----:B------:R1:W-:Y:S01]  /*a9c0*/  LDGSTS.E [R127+0x1f200], [R2.64], P1 ;  /* 0x1f200000027f7fae */ /* 0x0003e20008921846 */
[----:B------:R-:W-:-:S03]  /*a9d0*/  LEA R71, P3, R53, R4, 0x2 ;  /* 0x0000000435477211 */ /* 0x000fc600078610ff */
[----:B------:R-:W-:Y:S01]  /*a9e0*/  STL [R1+0xa94], R74 ;  /* 0x000a944a01007387 */ /* 0x000fe20000100800 */
[----:B------:R-:W-:Y:S02]  /*a9f0*/  LEA.HI.X.SX32 R53, R53, R0, 0x2, P3 ;  /* 0x0000000035357211 */ /* 0x000fe400018f16ff */
[----:B------:R-:W-:Y:S01]  /*aa00*/  LEA R57, P3, R52, R4, 0x2 ;  /* 0x0000000434397211 */ /* 0x000fe200078610ff */
[----:B------:R-:W-:Y:S01]  /*aa10*/  STL [R1+0xab8], R71 ;  /* 0x000ab84701007387 */ /* 0x000fe20000100800 */
[----:B-1----:R-:W-:-:S03]  /*aa20*/  IMAD.MOV.U32 R2, RZ, RZ, R66 ;  /* 0x000000ffff027224 */ /* 0x002fc600078e0042 */
[----:B------:R-:W-:Y:S01]  /*aa30*/  STL [R1+0xab4], R53 ;  /* 0x000ab43501007387 */ /* 0x000fe20000100800 */
[----:B------:R-:W-:Y:S01]  /*aa40*/  IMAD.MOV.U32 R3, RZ, RZ, R70 ;  /* 0x000000ffff037224 */ /* 0x000fe200078e0046 */
[----:B------:R-:W-:Y:S02]  /*aa50*/  LEA.HI.X.SX32 R70, R52, R0, 0x2, P3 ;  /* 0x0000000034467211 */ /* 0x000fe400018f16ff */
[C---:B------:R-:W-:Y:S01]  /*aa60*/  LEA R66, P3, R49.reuse, R4, 0x2 ;  /* 0x0000000431427211 */ /* 0x040fe200078610ff */
[----:B------:R1:W-:Y:S04]  /*aa70*/  STL [R1+0xad8], R57 ;  /* 0x000ad83901007387 */ /* 0x0003e80000100800 */
[----:B------:R1:W-:Y:S04]  /*aa80*/  LDGSTS.E [R127+0x1fa00], [R2.64], P1 ;  /* 0x1fa00000027f7fae */ /* 0x0003e80008921846 */
[----:B------:R-:W-:Y:S04]  /*aa90*/  STL [R1+0xad4], R70 ;  /* 0x000ad44601007387 */ /* 0x000fe80000100800 */
[----:B------:R-:W-:Y:S01]  /*aaa0*/  STL [R1+0xaf8], R66 ;  /* 0x000af84201007387 */ /* 0x000fe20000100800 */
[----:B-1----:R-:W-:Y:S01]  /*aab0*/  IMAD.MOV.U32 R2, RZ, RZ, R67 ;  /* 0x000000ffff027224 */ /* 0x002fe200078e0043 */
[----:B---3--:R-:W-:Y:S01]  /*aac0*/  LEA.HI.X.SX32 R67, R49, R0, 0x2, P3 ;  /* 0x0000000031437211 */ /* 0x008fe200018f16ff */
[----:B------:R-:W-:Y:S01]  /*aad0*/  IMAD.MOV.U32 R3, RZ, RZ, R60 ;  /* 0x000000ffff037224 */ /* 0x000fe200078e003c */
[----:B------:R-:W-:-:S03]  /*aae0*/  LEA R60, P3, R47, R4, 0x2 ;  /* 0x000000042f3c7211 */ /* 0x000fc600078610ff */
[----:B------:R-:W-:Y:S04]  /*aaf0*/  STL [R1+0xaf4], R67 ;  /* 0x000af44301007387 */ /* 0x000fe80000100800 */
[----:B------:R1:W-:Y:S04]  /*ab00*/  LDGSTS.E [R56+0x10400], [R2.64], P1 ;  /* 0x1040000002387fae */ /* 0x0003e80008921846 */
[----:B------:R-:W-:Y:S01]  /*ab10*/  STL [R1+0xb18], R60 ;  /* 0x000b183c01007387 */ /* 0x000fe20000100800 */
[----:B-1----:R-:W-:Y:S01]  /*ab20*/  IMAD.MOV.U32 R2, RZ, RZ, R61 ;  /* 0x000000ffff027224 */ /* 0x002fe200078e003d */
[----:B--2---:R-:W-:Y:S01]  /*ab30*/  LEA.HI.X.SX32 R61, R47, R0, 0x2, P3 ;  /* 0x000000002f3d7211 */ /* 0x004fe200018f16ff */
[----:B------:R-:W-:Y:S01]  /*ab40*/  IMAD.MOV.U32 R3, RZ, RZ, R74 ;  /* 0x000000ffff037224 */ /* 0x000fe200078e004a */
[----:B------:R-:W-:-:S03]  /*ab50*/  LEA R52, P3, R46, R4, 0x2 ;  /* 0x000000042e347211 */ /* 0x000fc600078610ff */
[----:B------:R-:W-:Y:S01]  /*ab60*/  STL [R1+0xb14], R61 ;  /* 0x000b143d01007387 */ /* 0x000fe20000100800 */
[----:B------:R-:W-:Y:S02]  /*ab70*/  LEA.HI.X.SX32 R47, R46, R0, 0x2, P3 ;  /* 0x000000002e2f7211 */ /* 0x000fe400018f16ff */
[----:B------:R-:W-:Y:S01]  /*ab80*/  LEA R49, P3, R45, R4, 0x2 ;  /* 0x000000042d317211 */ /* 0x000fe200078610ff */
        /* <DEDUP_REMOVED lines=8> */
[----:B------:R-:W-:Y:S01]  /*ac10*/  LEA.HI.X.SX32 R57, R45, R0, 0x2, P3 ;  /* 0x000000002d397211 */ /* 0x000fe200018f16ff */
[----:B------:R-:W-:Y:S01]  /*ac20*/  IMAD.MOV.U32 R3, RZ, RZ, R70 ;  /* 0x000000ffff037224 */ /* 0x000fe200078e0046 */
[----:B------:R-:W-:-:S03]  /*ac30*/  LEA R53, P3, R44, R4, 0x2 ;  /* 0x000000042c357211 */ /* 0x000fc600078610ff */
[----:B------:R-:W-:Y:S01]  /*ac40*/  STL [R1+0xb54], R57 ;  /* 0x000b543901007387 */ /* 0x000fe20000100800 */
[----:B------:R-:W-:Y:S02]  /*ac50*/  LEA.HI.X.SX32 R45, R44, R0, 0x2, P3 ;  /* 0x000000002c2d7211 */ /* 0x000fe400018f16ff */
[C---:B------:R-:W-:Y:S01]  /*ac60*/  LEA R46, P3, R43.reuse, R4, 0x2 ;  /* 0x000000042b2e7211 */ /* 0x040fe200078610ff */
[----:B------:R1:W-:Y:S03]  /*ac70*/  LDGSTS.E [R56+0x11c00], [R2.64], P1 ;  /* 0x11c0000002387fae */ /* 0x0003e60008921846 */
[----:B------:R-:W-:Y:S01]  /*ac80*/  LEA.HI.X.SX32 R43, R43, R0, 0x2, P3 ;  /* 0x000000002b2b7211 */ /* 0x000fe200018f16ff */
[----:B------:R-:W-:Y:S01]  /*ac90*/  STL [R1+0xb78], R53 ;  /* 0x000b783501007387 */ /* 0x000fe20000100800 */
[----:B------:R-:W-:-:S03]  /*aca0*/  LEA R44, P3, R42, R4, 0x2 ;  /* 0x000000042a2c7211 */ /* 0x000fc600078610ff */
[----:B------:R2:W-:Y:S01]  /*acb0*/  STL [R1+0xb74], R45 ;  /* 0x000b742d01007387 */ /* 0x0005e20000100800 */
[----:B-1----:R-:W-:-:S03]  /*acc0*/  IMAD.MOV.U32 R2, RZ, RZ, R66 ;  /* 0x000000ffff027224 */ /* 0x002fc600078e0042 */
[----:B------:R1:W-:Y:S01]  /*acd0*/  STL [R1+0xb98], R46 ;  /* 0x000b982e01007387 */ /* 0x0003e20000100800 */
[----:B------:R-:W-:-:S03]  /*ace0*/  IMAD.MOV.U32 R3, RZ, RZ, R67 ;  /* 0x000000ffff037224 */ /* 0x000fc600078e0043 */
[----:B------:R1:W-:Y:S04]  /*acf0*/  STL [R1+0xb94], R43 ;  /* 0x000b942b01007387 */ /* 0x0003e80000100800 */
[----:B------:R1:W-:Y:S04]  /*ad00*/  LDGSTS.E [R56+0x12400], [R2.64], P1 ;  /* 0x1240000002387fae */ /* 0x0003e80008921846 */
[----:B------:R2:W-:Y:S01]  /*ad10*/  STL [R1+0xbb8], R44 ;  /* 0x000bb82c01007387 */ /* 0x0005e20000100800 */
[----:B-1----:R-:W-:Y:S01]  /*ad20*/  MOV R2, R60 ;  /* 0x0000003c00027202 */ /* 0x002fe20000000f00 */
[----:B------:R-:W-:-:S05]  /*ad30*/  IMAD.MOV.U32 R3, RZ, RZ, R61 ;  /* 0x000000ffff037224 */ /* 0x000fca00078e003d */
[----:B------:R1:W-:Y:S02]  /*ad40*/  LDGSTS.E [R56+0x12c00], [R2.64], P1 ;  /* 0x12c0000002387fae */ /* 0x0003e40008921846 */
[----:B-1----:R-:W-:Y:S01]  /*ad50*/  IMAD.MOV.U32 R2, RZ, RZ, R52 ;  /* 0x000000ffff027224 */ /* 0x002fe200078e0034 */
[----:B--2---:R-:W-:Y:S01]  /*ad60*/  LEA.HI.X.SX32 R52, R42, R0, 0x2, P3 ;  /* 0x000000002a347211 */ /* 0x004fe200018f16ff */
[----:B------:R-:W-:Y:S01]  /*ad70*/  IMAD.MOV.U32 R3, RZ, RZ, R47 ;  /* 0x000000ffff037224 */ /* 0x000fe200078e002f */
[----:B---3--:R-:W-:-:S03]  /*ad80*/  LEA R47, P3, R41, R4, 0x2 ;  /* 0x00000004292f7211 */ /* 0x008fc600078610ff */
        /* <DEDUP_REMOVED lines=11> */
[----:B------:R3:W-:Y:S01]  /*ae40*/  STL [R1+0xbf4], R41 ;  /* 0x000bf42901007387 */ /* 0x0007e20000100800 */
[----:B-1----:R-:W-:Y:S02]  /*ae50*/  IMAD.MOV.U32 R2, RZ, RZ, R53 ;  /* 0x000000ffff027224 */ /* 0x002fe400078e0035 */
[----:B------:R-:W-:Y:S01]  /*ae60*/  IMAD.MOV.U32 R3, RZ, RZ, R45 ;  /* 0x000000ffff037224 */ /* 0x000fe200078e002d */
[----:B------:R-:W-:-:S04]  /*ae70*/  LEA R45, P3, R39, R4, 0x2 ;  /* 0x00000004272d7211 */ /* 0x000fc800078610ff */
        /* <DEDUP_REMOVED lines=19> */
[----:B-1----:R-:W-:Y:S01]  /*afb0*/  IMAD.MOV.U32 R2, RZ, RZ, R47 ;  /* 0x000000ffff027224 */ /* 0x002fe200078e002f */
[----:B------:R-:W-:-:S02]  /*afc0*/  MOV R3, R49 ;  /* 0x0000003100037202 */ /* 0x000fc40000000f00 */
[----:B------:R1:W-:Y:S04]  /*afd0*/  STL [R1+0xcf8], R39 ;  /* 0x000cf82701007387 */ /* 0x0003e80000100800 */
[----:B------:R1:W-:Y:S02]  /*afe0*/  LDGSTS.E [R56+0x15c00], [R2.64], P1 ;  /* 0x15c0000002387fae */ /* 0x0003e40008921846 */
[----:B-1----:R-:W-:Y:S01]  /*aff0*/  IMAD.MOV.U32 R2, RZ, RZ, R42 ;  /* 0x000000ffff027224 */ /* 0x002fe200078e002a */
[----:B--2---:R-:W-:Y:S01]  /*b000*/  LEA.HI.X.SX32 R42, R36, R0, 0x2, P3 ;  /* 0x00000000242a7211 */ /* 0x004fe200018f16ff */
[----:B------:R-:W-:Y:S01]  /*b010*/  IMAD.MOV.U32 R3, RZ, RZ, R41 ;  /* 0x000000ffff037224 */ /* 0x000fe200078e0029 */
[----:B---3--:R-:W-:-:S03]  /*b020*/  LEA R41, P3, R35, R4, 0x2 ;  /* 0x0000000423297211 */ /* 0x008fc600078610ff */
        /* <DEDUP_REMOVED lines=14> */
[----:B-1----:R-:W-:Y:S02]  /*b110*/  IMAD.MOV.U32 R2, RZ, RZ, R43 ;  /* 0x000000ffff027224 */ /* 0x002fe400078e002b */
[----:B------:R-:W-:-:S05]  /*b120*/  IMAD.MOV.U32 R3, RZ, RZ, R44 ;  /* 0x000000ffff037224 */ /* 0x000fca00078e002c */
[----:B------:R1:W-:Y:S02]  /*b130*/  LDGSTS.E [R56+0x17400], [R2.64], P1 ;  /* 0x1740000002387fae */ /* 0x0003e40008921846 */
        /* <DEDUP_REMOVED lines=18> */
[----:B--2---:R-:W-:-:S04]  /*b260*/  LEA R36, P3, R30, R4, 0x2 ;  /* 0x000000041e247211 */ /* 0x004fc800078610ff */
[----:B------:R1:W-:Y:S04]  /*b270*/  LDGSTS.E [R56+0x18c00], [R2.64], P1 ;  /* 0x18c0000002387fae */ /* 0x0003e80008921846 */
[----:B------:R-:W-:Y:S01]  /*b280*/  STL [R1+0xd70], R36 ;  /* 0x000d702401007387 */ /* 0x000fe20000100800 */
[----:B-1----:R-:W-:Y:S01]  /*b290*/  MOV R2, R37 ;  /* 0x0000002500027202 */ /* 0x002fe20000000f00 */
[----:B------:R-:W-:Y:S01]  /*b2a0*/  IMAD.MOV.U32 R3, RZ, RZ, R34 ;  /* 0x000000ffff037224 */ /* 0x000fe200078e0022 */
[----:B------:R-:W-:Y:S02]  /*b2b0*/  LEA.HI.X.SX32 R37, R30, R0, 0x2, P3 ;  /* 0x000000001e257211 */ /* 0x000fe400018f16ff */
[C---:B---3--:R-:W-:Y:S02]  /*b2c0*/  LEA R34, P3, R29.reuse, R4, 0x2 ;  /* 0x000000041d227211 */ /* 0x048fe400078610ff */
[----:B------:R1:W-:Y:S04]  /*b2d0*/  LDGSTS.E [R56+0x19400], [R2.64], P1 ;  /* 0x1940000002387fae */ /* 0x0003e80008921846 */
[----:B------:R-:W-:Y:S04]  /*b2e0*/  STL [R1+0xd24], R37 ;  /* 0x000d242501007387 */ /* 0x000fe80000100800 */
        /* <DEDUP_REMOVED lines=9> */
[----:B------:R-:W-:Y:S04]  /*b380*/  STL [R1+0xd6c], R30 ;  /* 0x000d6c1e01007387 */ /* 0x000fe80000100800 */
[----:B------:R2:W-:Y:S01]  /*b390*/  STL [R1+0xd64], R31 ;  /* 0x000d641f01007387 */ /* 0x0005e20000100800 */
[----:B-1----:R-:W-:-:S03]  /*b3a0*/  IMAD.MOV.U32 R2, RZ, RZ, R38 ;  /* 0x000000ffff027224 */ /* 0x002fc600078e0026 */
[----:B------:R1:W-:Y:S01]  /*b3b0*/  STL [R1+0xd68], R29 ;  /* 0x000d681d01007387 */ /* 0x0003e20000100800 */
[----:B------:R-:W-:-:S05]  /*b3c0*/  IMAD.MOV.U32 R3, RZ, RZ, R39 ;  /* 0x000000ffff037224 */ /* 0x000fca00078e0027 */
[----:B------:R3:W-:Y:S02]  /*b3d0*/  LDGSTS.E [R56+0x1a400], [R2.64], P1 ;  /* 0x1a40000002387fae */ /* 0x0007e40008921846 */
[----:B---3--:R-:W-:Y:S01]  /*b3e0*/  IMAD.MOV.U32 R2, RZ, RZ, R33 ;  /* 0x000000ffff027224 */ /* 0x008fe200078e0021 */
        /* <DEDUP_REMOVED lines=11> */
[----:B---3--:R-:W-:-:S03]  /*b4a0*/  IMAD.MOV.U32 R2, RZ, RZ, R36 ;  /* 0x000000ffff027224 */ /* 0x008fc600078e0024 */
        /* <DEDUP_REMOVED lines=9> */
[----:B------:R-:W-:Y:S02]  /*b540*/  MOV R3, R31 ;  /* 0x0000001f00037202 */ /* 0x000fe40000000f00 */
[----:B--2---:R-:W-:Y:S02]  /*b550*/  LEA.HI.X.SX32 R31, R24, R0, 0x2, P3 ;  /* 0x00000000181f7211 */ /* 0x004fe400018f16ff */
[C---:B------:R-:W-:Y:S01]  /*b560*/  LEA R30, P3, R23.reuse, R4, 0x2 ;  /* 0x00000004171e7211 */ /* 0x040fe200078610ff */
[----:B------:R1:W-:Y:S03]  /*b570*/  LDGSTS.E [R56+0x1c400], [R2.64], P1 ;  /* 0x1c40000002387fae */ /* 0x0003e60008921846 */
[----:B------:R-:W-:Y:S01]  /*b580*/  LEA.HI.X.SX32 R24, R23, R0, 0x2, P3 ;  /* 0x0000000017187211 */ /* 0x000fe200018f16ff */
[----:B------:R-:W-:Y:S04]  /*b590*/  STL [R1+0xd44], R31 ;  /* 0x000d441f01007387 */ /* 0x000fe80000100800 */
[----:B------:R-:W-:Y:S01]  /*b5a0*/  STL [R1+0xd48], R30 ;  /* 0x000d481e01007387 */ /* 0x000fe20000100800 */
[----:B-1----:R-:W-:Y:S01]  /*b5b0*/  IMAD.MOV.U32 R2, RZ, RZ, R29 ;  /* 0x000000ffff027224 */ /* 0x002fe200078e001d */
[C---:B------:R-:W-:Y:S01]  /*b5c0*/  LEA R29, P3, R22.reuse, R4, 0x2 ;  /* 0x00000004161d7211 */ /* 0x040fe200078610ff */
[----:B------:R-:W-:Y:S01]  /*b5d0*/  IMAD.MOV.U32 R3, RZ, RZ, R33 ;  /* 0x000000ffff037224 */ /* 0x000fe200078e0021 */
[----:B------:R1:W-:Y:S02]  /*b5e0*/  STL [R1+0xd3c], R24 ;  /* 0x000d3c1801007387 */ /* 0x0003e40000100800 */
[----:B------:R-:W-:-:S02]  /*b5f0*/  LEA.HI.X.SX32 R22, R22, R0, 0x2, P3 ;  /* 0x0000000016167211 */ /* 0x000fc400018f16ff */
[----:B------:R2:W-:Y:S04]  /*b600*/  LDGSTS.E [R56+0x1cc00], [R2.64], P1 ;  /* 0x1cc0000002387fae */ /* 0x0005e80008921846 */
[----:B------:R-:W-:Y:S04]  /*b610*/  STL [R1+0xd40], R29 ;  /* 0x000d401d01007387 */ /* 0x000fe80000100800 */
[----:B------:R1:W-:Y:S01]  /*b620*/  STL [R1+0xd34], R22 ;  /* 0x000d341601007387 */ /* 0x0003e20000100800 */
[----:B--2---:R-:W-:Y:S02]  /*b630*/  IMAD.MOV.U32 R2, RZ, RZ, R32 ;  /* 0x000000ffff027224 */ /* 0x004fe400078e0020 */
[----:B------:R-:W-:Y:S01]  /*b640*/  IMAD.MOV.U32 R3, RZ, RZ, R27 ;  /* 0x000000ffff037224 */ /* 0x000fe200078e001b */
[----:B------:R-:W-:-:S04]  /*b650*/  LEA R27, P3, R21, R4, 0x2 ;  /* 0x00000004151b7211 */ /* 0x000fc800078610ff */
[----:B------:R2:W-:Y:S04]  /*b660*/  LDGSTS.E [R56+0x1d400], [R2.64], P1 ;  /* 0x1d40000002387fae */ /* 0x0005e80008921846 */
[----:B------:R-:W-:Y:S01]  /*b670*/  STL [R1+0xd38], R27 ;  /* 0x000d381b01007387 */ /* 0x000fe20000100800 */
[----:B--2---:R-:W-:Y:S01]  /*b680*/  IMAD.MOV.U32 R2, RZ, RZ, R28 ;  /* 0x000000ffff027224 */ /* 0x004fe200078e001c */
[----:B---3--:R-:W-:Y:S01]  /*b690*/  LEA.HI.X.SX32 R28, R21, R0, 0x2, P3 ;  /* 0x00000000151c7211 */ /* 0x008fe200018f16ff */
[----:B------:R-:W-:Y:S01]  /*b6a0*/  IMAD.MOV.U32 R3, RZ, RZ, R25 ;  /* 0x000000ffff037224 */ /* 0x000fe200078e0019 */
[----:B------:R-:W-:-:S03]  /*b6b0*/  LEA R25, P3, R20, R4, 0x2 ;  /* 0x0000000414197211 */ /* 0x000fc600078610ff */
[----:B------:R-:W-:Y:S04]  /*b6c0*/  STL [R1+0xd30], R28 ;  /* 0x000d301c01007387 */ /* 0x000fe80000100800 */
[----:B------:R2:W-:Y:S04]  /*b6d0*/  LDGSTS.E [R56+0x1dc00], [R2.64], P1 ;  /* 0x1dc0000002387fae */ /* 0x0005e80008921846 */
[----:B------:R-:W-:Y:S01]  /*b6e0*/  STL [R1+0xa80], R25 ;  /* 0x000a801901007387 */ /* 0x000fe20000100800 */
[----:B--2---:R-:W-:Y:S01]  /*b6f0*/  IMAD.MOV.U32 R2, RZ, RZ, R26 ;  /* 0x000000ffff027224 */ /* 0x004fe200078e001a */
[----:B------:R-:W-:Y:S01]  /*b700*/  LEA.HI.X.SX32 R26, R20, R0, 0x2, P3 ;  /* 0x00000000141a7211 */ /* 0x000fe200018f16ff */
[----:B------:R-:W-:Y:S01]  /*b710*/  IMAD.MOV.U32 R3, RZ, RZ, R31 ;  /* 0x000000ffff037224 */ /* 0x000fe200078e001f */
[----:B------:R-:W-:-:S03]  /*b720*/  LEA R23, P3, R19, R4, 0x2 ;  /* 0x0000000413177211 */ /* 0x000fc600078610ff */
[----:B------:R-:W-:Y:S04]  /*b730*/  STL [R1+0xa7c], R26 ;  /* 0x000a7c1a01007387 */ /* 0x000fe80000100800 */
[----:B------:R2:W-:Y:S04]  /*b740*/  LDGSTS.E [R56+0x1e400], [R2.64], P1 ;  /* 0x1e40000002387fae */ /* 0x0005e80008921846 */
[----:B------:R-:W-:Y:S01]  /*b750*/  STL [R1+0xaa0], R23 ;  /* 0x000aa01701007387 */ /* 0x000fe20000100800 */
[----:B--2---:R-:W-:Y:S02]  /*b760*/  IMAD.MOV.U32 R2, RZ, RZ, R30 ;  /* 0x000000ffff027224 */ /* 0x004fe400078e001e */
[----:B------:R-:W-:Y:S01]  /*b770*/  IMAD.MOV.U32 R3, RZ, RZ, R24 ;  /* 0x000000ffff037224 */ /* 0x000fe200078e0018 */
[----:B-1----:R-:W-:-:S02]  /*b780*/  LEA.HI.X.SX32 R24, R19, R0, 0x2, P3 ;  /* 0x0000000013187211 */ /* 0x002fc400018f16ff */
[----:B------:R-:W-:Y:S02]  /*b790*/  LOP3.LUT R19, R252, 0x60, RZ, 0x3c, !PT ;  /* 0x00000060fc137812 */ /* 0x000fe400078e3cff */
[----:B------:R1:W-:Y:S01]  /*b7a0*/  LDGSTS.E [R56+0x1ec00], [R2.64], P1 ;  /* 0x1ec0000002387fae */ /* 0x0003e20008921846 */
[----:B------:R-:W-:-:S03]  /*b7b0*/  LEA R21, P3, R18, R4, 0x2 ;  /* 0x0000000412157211 */ /* 0x000fc600078610ff */
[----:B------:R-:W-:Y:S04]  /*b7c0*/  STL [R1+0xa9c], R24 ;  /* 0x000a9c1801007387 */ /* 0x000fe80000100800 */
[----:B------:R2:W-:Y:S01]  /*b7d0*/  STL [R1+0xac0], R21 ;  /* 0x000ac01501007387 */ /* 0x0005e20000100800 */
[----:B-1----:R-:W-:Y:S02]  /*b7e0*/  IMAD.MOV.U32 R2, RZ, RZ, R29 ;  /* 0x000000ffff027224 */ /* 0x002fe400078e001d */
[----:B------:R-:W-:Y:S01]  /*b7f0*/  IMAD.MOV.U32 R3, RZ, RZ, R22 ;  /* 0x000000ffff037224 */ /* 0x000fe200078e0016 */
[----:B------:R-:W-:Y:S02]  /*b800*/  LEA.HI.X.SX32 R22, R18, R0, 0x2, P3 ;  /* 0x0000000012167211 */ /* 0x000fe400018f16ff */
[----:B------:R-:W-:-:S02]  /*b810*/  LEA R20, P3, R17, R4, 0x2 ;  /* 0x0000000411147211 */ /* 0x000fc400078610ff */
[----:B------:R1:W-:Y:S02]  /*b820*/  LDGSTS.E [R56+0x1f400], [R2.64], P1 ;  /* 0x1f40000002387fae */ /* 0x0003e40008921846 */
[----:B------:R-:W-:Y:S02]  /*b830*/  LEA.HI.X.SX32 R17, R17, R0, 0x2, P3 ;  /* 0x0000000011117211 */ /* 0x000fe400018f16ff */
[C---:B------:R-:W-:Y:S01]  /*b840*/  LEA R18, P3, R16.reuse, R4, 0x2 ;  /* 0x0000000410127211 */ /* 0x040fe200078610ff */
[----:B------:R-:W-:Y:S03]  /*b850*/  STL [R1+0xabc], R22 ;  /* 0x000abc1601007387 */ /* 0x000fe60000100800 */
[----:B------:R-:W-:Y:S01]  /*b860*/  LEA.HI.X.SX32 R16, R16, R0, 0x2, P3 ;  /* 0x0000000010107211 */ /* 0x000fe200018f16ff */
[----:B------:R-:W-:Y:S01]  /*b870*/  STL [R1+0xae0], R20 ;  /* 0x000ae01401007387 */ /* 0x000fe20000100800 */
[----:B------:R-:W-:-:S02]  /*b880*/  ISETP.GT.U32.AND P3, PT, R6, R10, PT ;  /* 0x0000000a0600720c */ /* 0x000fc40003f64070 */
[----:B-1----:R-:W-:Y:S01]  /*b890*/  MOV R2, R27 ;  /* 0x0000001b00027202 */ /* 0x002fe20000000f00 */
[----:B------:R-:W-:Y:S01]  /*b8a0*/  IMAD.MOV.U32 R3, RZ, RZ, R28 ;  /* 0x000000ffff037224 */ /* 0x000fe200078e001c */
[----:B------:R-:W-:Y:S04]  /*b8b0*/  STL [R1+0xadc], R17 ;  /* 0x000adc1101007387 */ /* 0x000fe80000100800 */
[----:B------:R1:W-:Y:S04]  /*b8c0*/  LDGSTS.E [R56+0x1fc00], [R2.64], P1 ;  /* 0x1fc0000002387fae */ /* 0x0003e80008921846 */
[----:B------:R3:W-:Y:S01]  /*b8d0*/  STL [R1+0xb00], R18 ;  /* 0x000b001201007387 */ /* 0x0007e20000100800 */
[----:B------:R-:W-:Y:S01]  /*b8e0*/  @!P3 IMAD.IADD R10, R10, 0x1, -R6 ;  /* 0x000000010a0ab824 */ /* 0x000fe200078e0a06 */
[----:B------:R-:W-:-:S02]  /*b8f0*/  ISETP.GT.U32.AND P3, PT, R6, R9, PT ;  /* 0x000000090600720c */ /* 0x000fc40003f64070 */
[----:B------:R2:W-:Y:S01]  /*b900*/  STL [R1+0xafc], R16 ;  /* 0x000afc1001007387 */ /* 0x0005e20000100800 */
[----:B------:R-:W-:Y:S02]  /*b910*/  @!P2 IMAD.MOV R10, RZ, RZ, -R10 ;  /* 0x000000ffff0aa224 */ /* 0x000fe400078e0a0a */
[----:B-1----:R-:W-:Y:S02]  /*b920*/  IMAD.MOV.U32 R2, RZ, RZ, R25 ;  /* 0x000000ffff027224 */ /* 0x002fe400078e0019 */
[----:B------:R-:W-:-:S05]  /*b930*/  IMAD.MOV.U32 R3, RZ, RZ, R26 ;  /* 0x000000ffff037224 */ /* 0x000fca00078e001a */
[----:B------:R1:W-:Y:S01]  /*b940*/  LDGSTS.E [R19+0x10600], [R2.64], P1 ;  /* 0x1060000002137fae */ /* 0x0003e20008921846 */
[----:B------:R-:W-:Y:S01]  /*b950*/  @!P3 IMAD.IADD R9, R9, 0x1, -R6 ;  /* 0x000000010909b824 */ /* 0x000fe200078e0a06 */
[----:B------:R-:W-:-:S04]  /*b960*/  ISETP.GE.AND P3, PT, R48, RZ, PT ;  /* 0x000000ff3000720c */ /* 0x000fc80003f66270 */
[----:B------:R-:W-:Y:S01]  /*b970*/  ISETP.GT.U32.AND P2, PT, R6, R9, PT ;  /* 0x000000090600720c */ /* 0x000fe20003f44070 */
[----:B-1----:R-:W-:Y:S02]  /*b980*/  IMAD.MOV.U32 R2, RZ, RZ, R23 ;  /* 0x000000ffff027224 */ /* 0x002fe400078e0017 */
[----:B------:R-:W-:-:S05]  /*b990*/  IMAD.MOV.U32 R3, RZ, RZ, R24 ;  /* 0x000000ffff037224 */ /* 0x000fca00078e0018 */
[----:B------:R1:W-:Y:S05]  /*b9a0*/  LDGSTS.E [R19+0x10e00], [R2.64], P1 ;  /* 0x10e0000002137fae */ /* 0x0003ea0008921846 */
[----:B------:R-:W-:-:S04]  /*b9b0*/  @!P2 IMAD.IADD R9, R9, 0x1, -R6 ;  /* 0x000000010909a824 */ /* 0x000fc800078e0a06 */
[----:B------:R-:W-:Y:S02]  /*b9c0*/  @!P3 IMAD.MOV R9, RZ, RZ, -R9 ;  /* 0x000000ffff09b224 */ /* 0x000fe400078e0a09 */
[----:B-1----:R-:W-:Y:S02]  /*b9d0*/  IMAD.MOV.U32 R2, RZ, RZ, R21 ;  /* 0x000000ffff027224 */ /* 0x002fe400078e0015 */
[----:B------:R-:W-:-:S05]  /*b9e0*/  IMAD.MOV.U32 R3, RZ, RZ, R22 ;  /* 0x000000ffff037224 */ /* 0x000fca00078e0016 */
[----:B------:R1:W-:Y:S02]  /*b9f0*/  LDGSTS.E [R19+0x11600], [R2.64], P1 ;  /* 0x1160000002137fae */ /* 0x0003e40008921846 */
[----:B-1----:R-:W-:Y:S02]  /*ba00*/  IMAD.MOV.U32 R2, RZ, RZ, R20 ;  /* 0x000000ffff027224 */ /* 0x002fe400078e0014 */
[----:B------:R-:W-:-:S05]  /*ba10*/  IMAD.MOV.U32 R3, RZ, RZ, R17 ;  /* 0x000000ffff037224 */ /* 0x000fca00078e0011 */
[----:B------:R1:W-:Y:S02]  /*ba20*/  LDGSTS.E [R19+0x11e00], [R2.64], P1 ;  /* 0x11e0000002137fae */ /* 0x0003e40008921846 */
[----:B-1----:R-:W-:Y:S02]  /*ba30*/  IMAD.MOV.U32 R2, RZ, RZ, R18 ;  /* 0x000000ffff027224 */ /* 0x002fe400078e0012 */
[----:B------:R-:W-:-:S05]  /*ba40*/  IMAD.MOV.U32 R3, RZ, RZ, R16 ;  /* 0x000000ffff037224 */ /* 0x000fca00078e0010 */
[----:B------:R1:W-:Y:S02]  /*ba50*/  LDGSTS.E [R19+0x12600], [R2.64], P1 ;  /* 0x1260000002137fae */ /* 0x0003e40008921846 */
[C---:B-1----:R-:W-:Y:S02]  /*ba60*/  SEL R3, R5.reuse, R12, !P4 ;  /* 0x0000000c05037207 */ /* 0x042fe40006000000 */
[C---:B------:R-:W-:Y:S02]  /*ba70*/  SEL R2, R5.reuse, R13, !P4 ;  /* 0x0000000d05027207 */ /* 0x040fe40006000000 */
[----:B------:R-:W-:Y:S01]  /*ba80*/  SEL R13, R5, R14, !P4 ;  /* 0x0000000e050d7207 */ /* 0x000fe20006000000 */
[----:B------:R-:W-:Y:S01]  /*ba90*/  IMAD R3, R3, c[0x0][0x190], RZ ;  /* 0x0000640003037a24 */ /* 0x000fe200078e02ff */
[----:B------:R-:W-:Y:S01]  /*baa0*/  SEL R12, R5, R15, !P4 ;  /* 0x0000000f050c7207 */ /* 0x000fe20006000000 */
[----:B------:R-:W-:Y:S02]  /*bab0*/  IMAD R2, R2, c[0x0][0x190], RZ ;  /* 0x0000640002027a24 */ /* 0x000fe400078e02ff */
[----:B------:R-:W-:Y:S01]  /*bac0*/  IMAD R13, R13, c[0x0][0x190], RZ ;  /* 0x000064000d0d7a24 */ /* 0x000fe200078e02ff */
[-C--:B--2---:R-:W-:Y:S01]  /*bad0*/  LEA R21, P6, R3, R4.reuse, 0x2 ;  /* 0x0000000403157211 */ /* 0x084fe200078c10ff */
[----:B------:R-:W-:Y:S01]  /*bae0*/  IMAD R12, R12, c[0x0][0x190], RZ ;  /* 0x000064000c0c7a24 */ /* 0x000fe200078e02ff */
[----:B---3--:R-:W-:-:S02]  /*baf0*/  LEA R18, P5, R2, R4, 0x2 ;  /* 0x0000000402127211 */ /* 0x008fc400078a10ff */
[-C--:B------:R-:W-:Y:S01]  /*bb00*/  LEA.HI.X.SX32 R22, R3, R0.reuse, 0x2, P6 ;  /* 0x0000000003167211 */ /* 0x080fe200030f16ff */
[----:B------:R-:W-:Y:S01]  /*bb10*/  STL [R1+0xb20], R21 ;  /* 0x000b201501007387 */ /* 0x000fe20000100800 */
[----:B------:R-:W-:Y:S01]  /*bb20*/  LEA.HI.X.SX32 R20, R2, R0, 0x2, P5 ;  /* 0x0000000002147211 */ /* 0x000fe200028f16ff */
[----:B------:R-:W-:Y:S01]  /*bb30*/  IMAD.MOV.U32 R2, RZ, RZ, R21 ;  /* 0x000000ffff027224 */ /* 0x000fe200078e0015 */
[CC--:B------:R-:W-:Y:S01]  /*bb40*/  LEA R17, P6, R13.reuse, R4.reuse, 0x2 ;  /* 0x000000040d117211 */ /* 0x0c0fe200078c10ff */
[----:B------:R-:W-:Y:S01]  /*bb50*/  IMAD.MOV.U32 R3, RZ, RZ, R22 ;  /* 0x000000ffff037224 */ /* 0x000fe200078e0016 */
[C---:B------:R-:W-:Y:S01]  /*bb60*/  LEA R16, P5, R12.reuse, R4, 0x2 ;  /* 0x000000040c107211 */ /* 0x040fe200078a10ff */
[----:B------:R-:W-:Y:S01]  /*bb70*/  STL [R1+0xb40], R18 ;  /* 0x000b401201007387 */ /* 0x000fe20000100800 */
[-C--:B------:R-:W-:Y:S02]  /*bb80*/  LEA.HI.X.SX32 R13, R13, R0.reuse, 0x2, P6 ;  /* 0x000000000d0d7211 */ /* 0x080fe400030f16ff */
[----:B------:R-:W-:Y:S01]  /*bb90*/  LEA.HI.X.SX32 R12, R12, R0, 0x2, P5 ;  /* 0x000000000c0c7211 */ /* 0x000fe200028f16ff */
[----:B------:R1:W-:Y:S01]  /*bba0*/  LDGSTS.E [R19+0x12e00], [R2.64], P1 ;  /* 0x12e0000002137fae */ /* 0x0003e20008921846 */
[----:B------:R-:W-:-:S03]  /*bbb0*/  LEA R14, P5, R11, R4, 0x2 ;  /* 0x000000040b0e7211 */ /* 0x000fc600078a10ff */
[----:B------:R-:W-:Y:S01]  /*bbc0*/  STL [R1+0xb1c], R22 ;  /* 0x000b1c1601007387 */ /* 0x000fe20000100800 */
[----:B------:R-:W-:-:S03]  /*bbd0*/  LEA.HI.X.SX32 R11, R11, R0, 0x2, P5 ;  /* 0x000000000b0b7211 */ /* 0x000fc600028f16ff */
[----:B------:R-:W-:Y:S01]  /*bbe0*/  STL [R1+0xb60], R17 ;  /* 0x000b601101007387 */ /* 0x000fe20000100800 */
[----:B-1----:R-:W-:-:S03]  /*bbf0*/  IMAD.MOV.U32 R2, RZ, RZ, R18 ;  /* 0x000000ffff027224 */ /* 0x002fc600078e0012 */
[----:B------:R-:W-:Y:S01]  /*bc00*/  STL [R1+0xb3c], R20 ;  /* 0x000b3c1401007387 */ /* 0x000fe20000100800 */
[----:B------:R-:W-:-:S03]  /*bc10*/  IMAD.MOV.U32 R3, RZ, RZ, R20 ;  /* 0x000000ffff037224 */ /* 0x000fc600078e0014 */
[----:B------:R-:W-:Y:S04]  /*bc20*/  STL [R1+0xb80], R16 ;  /* 0x000b801001007387 */ /* 0x000fe80000100800 */
[----:B------:R1:W-:Y:S04]  /*bc30*/  LDGSTS.E [R19+0x13600], [R2.64], P1 ;  /* 0x1360000002137fae */ /* 0x0003e80008921846 */
[----:B------:R2:W-:Y:S04]  /*bc40*/  STL [R1+0xb5c], R13 ;  /* 0x000b5c0d01007387 */ /* 0x0005e80000100800 */
[----:B------:R3:W-:Y:S01]  /*bc50*/  STL [R1+0xb7c], R12 ;  /* 0x000b7c0c01007387 */ /* 0x0007e20000100800 */
[----:B-1----:R-:W-:-:S03]  /*bc60*/  IMAD.MOV.U32 R2, RZ, RZ, R17 ;  /* 0x000000ffff027224 */ /* 0x002fc600078e0011 */
[----:B------:R1:W-:Y:S01]  /*bc70*/  STL [R1+0xba0], R14 ;  /* 0x000ba00e01007387 */ /* 0x0003e20000100800 */
[----:B------:R-:W-:Y:S01]  /*bc80*/  IMAD.MOV.U32 R3, RZ, RZ, R13 ;  /* 0x000000ffff037224 */ /* 0x000fe200078e000d */
[----:B--2---:R-:W-:Y:S02]  /*bc90*/  LOP3.LUT R13, R8, 0x66, RZ, 0xfc, !PT ;  /* 0x00000066080d7812 */ /* 0x004fe400078efcff */
[----:B------:R2:W-:Y:S02]  /*bca0*/  STL [R1+0xb9c], R11 ;  /* 0x000b9c0b01007387 */ /* 0x0005e40000100800 */
[----:B------:R-:W-:Y:S02]  /*bcb0*/  ISETP.GE.AND P2, PT, R13, RZ, PT ;  /* 0x000000ff0d00720c */ /* 0x000fe40003f46270 */
[----:B------:R1:W-:Y:S02]  /*bcc0*/  LDGSTS.E [R19+0x13e00], [R2.64], P1 ;  /* 0x13e0000002137fae */ /* 0x0003e40008921846 */
[----:B-1----:R-:W-:-:S02]  /*bcd0*/  IMAD.MOV.U32 R2, RZ, RZ, R16 ;  /* 0x000000ffff027224 */ /* 0x002fc400078e0010 */
[----:B------:R-:W-:Y:S01]  /*bce0*/  IMAD.MOV.U32 R3, RZ, RZ, R12 ;  /* 0x000000ffff037224 */ /* 0x000fe200078e000c */
[----:B---3--:R-:W-:-:S04]  /*bcf0*/  LOP3.LUT R12, R8, 0x6e, RZ, 0xfc, !PT ;  /* 0x0000006e080c7812 */ /* 0x008fc800078efcff */
[----:B------:R1:W-:Y:S02]  /*bd00*/  LDGSTS.E [R19+0x14600], [R2.64], P1 ;  /* 0x1460000002137fae */ /* 0x0003e40008921846 */
[----:B-1----:R-:W-:Y:S01]  /*bd10*/  IMAD.MOV.U32 R2, RZ, RZ, R14 ;  /* 0x000000ffff027224 */ /* 0x002fe200078e000e */
[----:B------:R-:W-:Y:S01]  /*bd20*/  SEL R14, R5, R10, !P4 ;  /* 0x0000000a050e7207 */ /* 0x000fe20006000000 */
[----:B------:R-:W-:Y:S01]  /*bd30*/  IMAD.MOV.U32 R3, RZ, RZ, R11 ;  /* 0x000000ffff037224 */ /* 0x000fe200078e000b */
[----:B--2---:R-:W-:-:S03]  /*bd40*/  IABS R11, R13 ;  /* 0x0000000d000b7213 */ /* 0x004fc60000000000 */
[----:B------:R-:W-:Y:S01]  /*bd50*/  IMAD R14, R14, c[0x0][0x190], RZ ;  /* 0x000064000e0e7a24 */ /* 0x000fe200078e02ff */
[----:B------:R1:W-:Y:S04]  /*bd60*/  LDGSTS.E [R19+0x14e00], [R2.64], P1 ;  /* 0x14e0000002137fae */ /* 0x0003e80008921846 */
[----:B------:R-:W-:-:S04]  /*bd70*/  LEA R15, P5, R14, R4, 0x2 ;  /* 0x000000040e0f7211 */ /* 0x000fc800078a10ff */
[----:B------:R-:W-:Y:S01]  /*bd80*/  LEA.HI.X.SX32 R16, R14, R0, 0x2, P5 ;  /* 0x000000000e107211 */ /* 0x000fe200028f16ff */
[----:B------:R2:W-:Y:S01]  /*bd90*/  STL [R1+0xbc0], R15 ;  /* 0x000bc00f01007387 */ /* 0x0005e20000100800 */
[----:B------:R-:W-:Y:S02]  /*bda0*/  LOP3.LUT R14, R8, 0x76, RZ, 0xfc, !PT ;  /* 0x00000076080e7812 */ /* 0x000fe400078efcff */
[----:B-1----:R-:W-:Y:S01]  /*bdb0*/  IABS R2, R12 ;  /* 0x0000000c00027213 */ /* 0x002fe20000000000 */
[----:B------:R-:W-:Y:S01]  /*bdc0*/  IMAD.HI.U32 R3, R7, R11, RZ ;  /* 0x0000000b07037227 */ /* 0x000fe200078e00ff */
[----:B------:R1:W-:Y:S02]  /*bdd0*/  STL [R1+0xbbc], R16 ;  /* 0x000bbc1001007387 */ /* 0x0003e40000100800 */
[----:B------:R-:W-:Y:S01]  /*bde0*/  MOV R10, R2 ;  /* 0x00000002000a7202 */ /* 0x000fe20000000f00 */
[----:B------:R-:W-:-:S04]  /*bdf0*/  IMAD.MOV R3, RZ, RZ, -R3 ;  /* 0x000000ffff037224 */ /* 0x000fc800078e0a03 */
[----:B------:R-:W-:-:S04]  /*be00*/  IMAD.HI.U32 R2, R7, R10, RZ ;  /* 0x0000000a07027227 */ /* 0x000fc800078e00ff */
[----:B------:R-:W-:Y:S02]  /*be10*/  IMAD.MOV R2, RZ, RZ, -R2 ;  /* 0x000000ffff027224 */ /* 0x000fe400078e0a02 */
[C---:B------:R-:W-:Y:S02]  /*be20*/  IMAD R11, R6.reuse, R3, R11 ;  /* 0x00000003060b7224 */ /* 0x040fe400078e020b */
[C---:B------:R-:W-:Y:S02]  /*be30*/  IMAD R10, R6.reuse, R2, R10 ;  /* 0x00000002060a7224 */ /* 0x040fe400078e020a */
[----:B------:R-:W-:Y:S01]  /*be40*/  IMAD.MOV.U32 R2, RZ, RZ, R15 ;  /* 0x000000ffff027224 */ /* 0x000fe200078e000f */
[C---:B------:R-:W-:Y:S01]  /*be50*/  ISETP.GT.U32.AND P5, PT, R6.reuse, R11, PT ;  /* 0x0000000b0600720c */ /* 0x040fe20003fa4070 */
[----:B------:R-:W-:Y:S01]  /*be60*/  IMAD.MOV.U32 R3, RZ, RZ, R16 ;  /* 0x000000ffff037224 */ /* 0x000fe200078e0010 */
[----:B------:R-:W-:-:S04]  /*be70*/  ISETP.GT.U32.AND P6, PT, R6, R10, PT ;  /* 0x0000000a0600720c */ /* 0x000fc80003fc4070 */
[----:B------:R3:W-:Y:S07]  /*be80*/  LDGSTS.E [R19+0x15600], [R2.64], P1 ;  /* 0x1560000002137fae */ /* 0x0007ee0008921846 */
[--C-:B------:R-:W-:Y:S02]  /*be90*/  @!P5 IMAD.IADD R11, R11, 0x1, -R6.reuse ;  /* 0x000000010b0bd824 */ /* 0x100fe400078e0a06 */
[----:B------:R-:W-:Y:S01]  /*bea0*/  @!P6 IMAD.IADD R10, R10, 0x1, -R6 ;  /* 0x000000010a0ae824 */ /* 0x000fe200078e0a06 */
[----:B---3--:R-:W-:-:S02]  /*beb0*/  SEL R3, R5, R9, !P4 ;  /* 0x0000000905037207 */ /* 0x008fc40006000000 */
[----:B------:R-:W-:Y:S02]  /*bec0*/  IABS R2, R14 ;  /* 0x0000000e00027213 */ /* 0x000fe40000000000 */
[C---:B------:R-:W-:Y:S01]  /*bed0*/  ISETP.GT.U32.AND P6, PT, R6.reuse, R11, PT ;  /* 0x0000000b0600720c */ /* 0x040fe20003fc4070 */
[----:B------:R-:W-:Y:S01]  /*bee0*/  IMAD R3, R3, c[0x0][0x190], RZ ;  /* 0x0000640003037a24 */ /* 0x000fe200078e02ff */
[----:B------:R-:W-:Y:S01]  /*bef0*/  ISETP.GT.U32.AND P3, PT, R6, R10, PT ;  /* 0x0000000a0600720c */ /* 0x000fe20003f64070 */
[----:B------:R-:W-:-:S03]  /*bf00*/  IMAD.MOV.U32 R9, RZ, RZ, R2 ;  /* 0x000000ffff097224 */ /* 0x000fc600078e0002 */
[----:B--2---:R-:W-:Y:S01]  /*bf10*/  LEA R15, P5, R3, R4, 0x2 ;  /* 0x00000004030f7211 */ /* 0x004fe200078a10ff */
[----:B------:R-:W-:-:S03]  /*bf20*/  IMAD.HI.U32 R2, R7, R9, RZ ;  /* 0x0000000907027227 */ /* 0x000fc600078e00ff */
[----:B-1----:R-:W-:Y:S01]  /*bf30*/  LEA.HI.X.SX32 R16, R3, R0, 0x2, P5 ;  /* 0x0000000003107211 */ /* 0x002fe200028f16ff */
[----:B------:R-:W-:Y:S01]  /*bf40*/  IMAD.MOV R2, RZ, RZ, -R2 ;  /* 0x000000ffff027224 */ /* 0x000fe200078e0a02 */
[----:B------:R-:W-:Y:S01]  /*bf50*/  ISETP.GE.AND P5, PT, R12, RZ, PT ;  /* 0x000000ff0c00720c */ /* 0x000fe20003fa6270 */
[--C-:B------:R-:W-:Y:S01]  /*bf60*/  @!P6 IMAD.IADD R11, R11, 0x1, -R6.reuse ;  /* 0x000000010b0be824 */ /* 0x100fe200078e0a06 */
[----:B------:R-:W-:Y:S01]  /*bf70*/  MOV R3, R16 ;  /* 0x0000001000037202 */ /* 0x000fe20000000f00 */
[----:B------:R-:W-:Y:S01]  /*bf80*/  IMAD R9, R6, R2, R9 ;  /* 0x0000000206097224 */ /* 0x000fe200078e0209 */
[----:B------:R1:W-:Y:S01]  /*bf90*/  STL [R1+0xbe0], R15 ;  /* 0x000be00f01007387 */ /* 0x0003e20000100800 */
[----:B------:R-:W-:Y:S01]  /*bfa0*/  IMAD.MOV.U32 R2, RZ, RZ, R15 ;  /* 0x000000ffff027224 */ /* 0x000fe200078e000f */
[----:B------:R-:W-:Y:S01]  /*bfb0*/  ISETP.GE.AND P6, PT, R14, RZ, PT ;  /* 0x000000ff0e00720c */ /* 0x000fe20003fc6270 */
[----:B------:R-:W-:Y:S01]  /*bfc0*/  @!P3 IMAD.IADD R10, R10, 0x1, -R6 ;  /* 0x000000010a0ab824 */ /* 0x000fe200078e0a06 */
[----:B------:R-:W-:Y:S01]  /*bfd0*/  ISETP.GT.U32.AND P3, PT, R6, R9, PT ;  /* 0x000000090600720c */ /* 0x000fe20003f64070 */
[----:B------:R-:W-:Y:S01]  /*bfe0*/  @!P2 IMAD.MOV R11, RZ, RZ, -R11 ;  /* 0x000000ffff0ba224 */ /* 0x000fe200078e0a0b */
[----:B------:R2:W-:Y:S03]  /*bff0*/  LDGSTS.E [R19+0x15e00], [R2.64], P1 ;  /* 0x15e0000002137fae */ /* 0x0005e60008921846 */
[----:B------:R-:W-:Y:S01]  /*c000*/  @!P5 IMAD.MOV R10, RZ, RZ, -R10 ;  /* 0x000000ffff0ad224 */ /* 0x000fe200078e0a0a */
[----:B------:R3:W-:Y:S07]  /*c010*/  STL [R1+0xbdc], R16 ;  /* 0x000bdc1001007387 */ /* 0x0007ee0000100800 */
[----:B------:R-:W-:Y:S01]  /*c020*/  @!P3 IMAD.IADD R9, R9, 0x1, -R6 ;  /* 0x000000010909b824 */ /* 0x000fe200078e0a06 */
[----:B--2---:R-:W-:-:S02]  /*c030*/  SEL R3, R5, R11, !P4 ;  /* 0x0000000b05037207 */ /* 0x004fc40006000000 */
[----:B------:R-:W-:Y:S02]  /*c040*/  SEL R2, R5, R10, !P4 ;  /* 0x0000000a05027207 */ /* 0x000fe40006000000 */
[----:B------:R-:W-:Y:S01]  /*c050*/  ISETP.GT.U32.AND P2, PT, R6, R9, PT ;  /* 0x000000090600720c */ /* 0x000fe20003f44070 */
[----:B------:R-:W-:Y:S01]  /*c060*/  IMAD R3, R3, c[0x0][0x190], RZ ;  /* 0x0000640003037a24 */ /* 0x000fe200078e02ff */
[----:B------:R-:W-:Y:S01]  /*c070*/  LOP3.LUT R10, R8, 0x7e, RZ, 0xfc, !PT ;  /* 0x0000007e080a7812 */ /* 0x000fe200078efcff */
[----:B------:R-:W-:-:S03]  /*c080*/  IMAD R2, R2, c[0x0][0x190], RZ ;  /* 0x0000640002027a24 */ /* 0x000fc600078e02ff */
[CC--:B-1----:R-:W-:Y:S02]  /*c090*/  LEA R15, P3, R3.reuse, R4.reuse, 0x2 ;  /* 0x00000004030f7211 */ /* 0x0c2fe400078610ff */
[C---:B------:R-:W-:Y:S02]  /*c0a0*/  LEA R12, P5, R2.reuse, R4, 0x2 ;  /* 0x00000004020c7211 */ /* 0x040fe400078a10ff */
[-C--:B---3--:R-:W-:Y:S01]  /*c0b0*/  LEA.HI.X.SX32 R16, R3, R0.reuse, 0x2, P3 ;  /* 0x0000000003107211 */ /* 0x088fe200018f16ff */
[----:B------:R-:W-:Y:S01]  /*c0c0*/  STL [R1+0xc00], R15 ;  /* 0x000c000f01007387 */ /* 0x000fe20000100800 */
[----:B------:R-:W-:Y:S01]  /*c0d0*/  LEA.HI.X.SX32 R13, R2, R0, 0x2, P5 ;  /* 0x00000000020d7211 */ /* 0x000fe200028f16ff */
[----:B------:R-:W-:Y:S02]  /*c0e0*/  IMAD.MOV.U32 R2, RZ, RZ, R15 ;  /* 0x000000ffff027224 */ /* 0x000fe400078e000f */
[----:B------:R-:W-:Y:S01]  /*c0f0*/  IMAD.MOV.U32 R3, RZ, RZ, R16 ;  /* 0x000000ffff037224 */ /* 0x000fe200078e0010 */
[----:B------:R-:W-:Y:S01]  /*c100*/  STL [R1+0xbfc], R16 ;  /* 0x000bfc1001007387 */ /* 0x000fe20000100800 */
[----:B------:R-:W-:-:S03]  /*c110*/  @!P2 IMAD.IADD R9, R9, 0x1, -R6 ;  /* 0x000000010909a824 */ /* 0x000fc600078e0a06 */
[----:B------:R1:W-:Y:S04]  /*c120*/  LDGSTS.E [R19+0x16600], [R2.64], P1 ;  /* 0x1660000002137fae */ /* 0x0003e80008921846 */
[----:B------:R2:W-:Y:S04]  /*c130*/  STL [R1+0xc20], R12 ;  /* 0x000c200c01007387 */ /* 0x0005e80000100800 */
[----:B------:R-:W-:Y:S01]  /*c140*/  STL [R1+0xc1c], R13 ;  /* 0x000c1c0d01007387 */ /* 0x000fe20000100800 */
[----:B-1----:R-:W-:Y:S02]  /*c150*/  IMAD.MOV.U32 R2, RZ, RZ, R12 ;  /* 0x000000ffff027224 */ /* 0x002fe400078e000c */
[----:B------:R-:W-:-:S05]  /*c160*/  IMAD.MOV.U32 R3, RZ, RZ, R13 ;  /* 0x000000ffff037224 */ /* 0x000fca00078e000d */
[----:B------:R1:W-:Y:S02]  /*c170*/  LDGSTS.E [R19+0x16e00], [R2.64], P1 ;  /* 0x16e0000002137fae */ /* 0x0003e40008921846 */
[----:B-1----:R-:W-:Y:S01]  /*c180*/  IMAD.MOV.U32 R3, RZ, RZ, R9 ;  /* 0x000000ffff037224 */ /* 0x002fe200078e0009 */
[----:B------:R-:W-:-:S03]  /*c190*/  IABS R9, R10 ;  /* 0x0000000a00097213 */ /* 0x000fc60000000000 */
[----:B------:R-:W-:Y:S02]  /*c1a0*/  @!P6 IMAD.MOV R3, RZ, RZ, -R3 ;  /* 0x000000ffff03e224 */ /* 0x000fe400078e0a03 */
[----:B------:R-:W-:-:S03]  /*c1b0*/  IMAD.HI.U32 R2, R7, R9, RZ ;  /* 0x0000000907027227 */ /* 0x000fc600078e00ff */
[----:B------:R-:W-:Y:S02]  /*c1c0*/  SEL R3, R5, R3, !P4 ;  /* 0x0000000305037207 */ /* 0x000fe40006000000 */
[----:B------:R-:W-:-:S03]  /*c1d0*/  IADD3 R2, -R2, RZ, RZ ;  /* 0x000000ff02027210 */ /* 0x000fc60007ffe1ff */
[----:B------:R-:W-:Y:S02]  /*c1e0*/  IMAD R3, R3, c[0x0][0x190], RZ ;  /* 0x0000640003037a24 */ /* 0x000fe400078e02ff */
[----:B------:R-:W-:-:S03]  /*c1f0*/  IMAD R9, R6, R2, R9 ;  /* 0x0000000206097224 */ /* 0x000fc600078e0209 */
[C---:B------:R-:W-:Y:S02]  /*c200*/  LEA R11, P2, R3.reuse, R4, 0x2 ;  /* 0x00000004030b7211 */ /* 0x040fe400078410ff */
[----:B------:R-:W-:Y:S02]  /*c210*/  ISETP.GT.U32.AND P3, PT, R6, R9, PT ;  /* 0x000000090600720c */ /* 0x000fe40003f64070 */
[----:B--2---:R-:W-:Y:S01]  /*c220*/  LEA.HI.X.SX32 R12, R3, R0, 0x2, P2 ;  /* 0x00000000030c7211 */ /* 0x004fe200010f16ff */
[----:B------:R-:W-:Y:S01]  /*c230*/  IMAD.MOV.U32 R2, RZ, RZ, R11 ;  /* 0x000000ffff027224 */ /* 0x000fe200078e000b */
[----:B------:R-:W-:Y:S01]  /*c240*/  STL [R1+0xc40], R11 ;  /* 0x000c400b01007387 */ /* 0x000fe20000100800 */
[----:B------:R-:W-:Y:S02]  /*c250*/  ISETP.GE.AND P2, PT, R10, RZ, PT ;  /* 0x000000ff0a00720c */ /* 0x000fe40003f46270 */
[----:B------:R-:W-:Y:S01]  /*c260*/  IMAD.MOV.U32 R3, RZ, RZ, R12 ;  /* 0x000000ffff037224 */ /* 0x000fe200078e000c */
[----:B------:R1:W-:Y:S04]  /*c270*/  STL [R1+0xc3c], R12 ;  /* 0x000c3c0c01007387 */ /* 0x0003e80000100800 */
[----:B------:R2:W-:Y:S01]  /*c280*/  LDGSTS.E [R19+0x17600], [R2.64], P1 ;  /* 0x1760000002137fae */ /* 0x0005e20008921846 */
[----:B------:R-:W-:-:S05]  /*c290*/  @!P3 IMAD.IADD R9, R9, 0x1, -R6 ;  /* 0x000000010909b824 */ /* 0x000fca00078e0a06 */
[----:B------:R-:W-:Y:S02]  /*c2a0*/  ISETP.GT.U32.AND P5, PT, R6, R9, PT ;  /* 0x000000090600720c */ /* 0x000fe40003fa4070 */
[C---:B--2---:R-:W-:Y:S02]  /*c2b0*/  LOP3.LUT R3, R8.reuse, 0x86, RZ, 0xfc, !PT ;  /* 0x0000008608037812 */ /* 0x044fe400078efcff */
[----:B------:R-:W-:Y:S02]  /*c2c0*/  LOP3.LUT R2, R8, 0x8e, RZ, 0xfc, !PT ;  /* 0x0000008e08027812 */ /* 0x000fe400078efcff */
[----:B-1----:R-:W-:Y:S02]  /*c2d0*/  IABS R12, R3 ;  /* 0x00000003000c7213 */ /* 0x002fe40000000000 */
[----:B------:R-:W-:-:S05]  /*c2e0*/  IABS R11, R2 ;  /* 0x00000002000b7213 */ /* 0x000fca0000000000 */
[----:B------:R-:W-:Y:S01]  /*c2f0*/  @!P5 IMAD.IADD R9, R9, 0x1, -R6 ;  /* 0x000000010909d824 */ /* 0x000fe200078e0a06 */
[----:B------:R-:W-:Y:S01]  /*c300*/  ISETP.GE.AND P3, PT, R3, RZ, PT ;  /* 0x000000ff0300720c */ /* 0x000fe20003f66270 */
[----:B------:R-:W-:Y:S01]  /*c310*/  IMAD.HI.U32 R10, R7, R12, RZ ;  /* 0x0000000c070a7227 */ /* 0x000fe200078e00ff */
[----:B------:R-:W-:-:S03]  /*c320*/  ISETP.GE.AND P5, PT, R2, RZ, PT ;  /* 0x000000ff0200720c */ /* 0x000fc60003fa6270 */
[----:B------:R-:W-:Y:S02]  /*c330*/  IMAD.MOV R10, RZ, RZ, -R10 ;  /* 0x000000ffff0a7224 */ /* 0x000fe400078e0a0a */
[----:B------:R-:W-:-:S04]  /*c340*/  IMAD.HI.U32 R3, R7, R11, RZ ;  /* 0x0000000b07037227 */ /* 0x000fc800078e00ff */
[C---:B------:R-:W-:Y:S02]  /*c350*/  IMAD R12, R6.reuse, R10, R12 ;  /* 0x0000000a060c7224 */ /* 0x040fe400078e020c */
[----:B------:R-:W-:Y:S02]  /*c360*/  IMAD.MOV R3, RZ, RZ, -R3 ;  /* 0x000000ffff037224 */ /* 0x000fe400078e0a03 */
[----:B------:R-:W-:Y:S01]  /*c370*/  @!P2 IMAD.MOV R9, RZ, RZ, -R9 ;  /* 0x000000ffff09a224 */ /* 0x000fe200078e0a09 */
[C---:B------:R-:W-:Y:S01]  /*c380*/  ISETP.GT.U32.AND P2, PT, R6.reuse, R12, PT ;  /* 0x0000000c0600720c */ /* 0x040fe20003f44070 */
[----:B------:R-:W-:-:S03]  /*c390*/  IMAD R11, R6, R3, R11 ;  /* 0x00000003060b7224 */ /* 0x000fc600078e020b */
[----:B------:R-:W-:Y:S02]  /*c3a0*/  SEL R2, R5, R9, !P4 ;  /* 0x0000000905027207 */ /* 0x000fe40006000000 */
[----:B------:R-:W-:Y:S02]  /*c3b0*/  ISETP.GT.U32.AND P6, PT, R6, R11, PT ;  /* 0x0000000b0600720c */ /* 0x000fe40003fc4070 */
[----:B------:R-:W-:Y:S01]  /*c3c0*/  LOP3.LUT R9, R8, 0x96, RZ, 0xfc, !PT ;  /* 0x0000009608097812 */ /* 0x000fe200078efcff */
[----:B------:R-:W-:-:S03]  /*c3d0*/  IMAD R2, R2, c[0x0][0x190], RZ ;  /* 0x0000640002027a24 */ /* 0x000fc600078e02ff */
[----:B------:R-:W-:Y:S01]  /*c3e0*/  IABS R10, R9 ;  /* 0x00000009000a7213 */ /* 0x000fe20000000000 */
[----:B------:R-:W-:-:S04]  /*c3f0*/  @!P2 IMAD.IADD R12, R12, 0x1, -R6 ;  /* 0x000000010c0ca824 */ /* 0x000fc800078e0a06 */
[----:B------:R-:W-:Y:S01]  /*c400*/  IMAD.HI.U32 R13, R7, R10, RZ ;  /* 0x0000000a070d7227 */ /* 0x000fe200078e00ff */
[----:B------:R-:W-:-:S03]  /*c410*/  ISETP.GT.U32.AND P2, PT, R6, R12, PT ;  /* 0x0000000c0600720c */ /* 0x000fc60003f44070 */
[----:B------:R-:W-:Y:S01]  /*c420*/  @!P6 IMAD.IADD R11, R11, 0x1, -R6 ;  /* 0x000000010b0be824 */ /* 0x000fe200078e0a06 */
[----:B------:R-:W-:Y:S01]  /*c430*/  LEA R14, P6, R2, R4, 0x2 ;  /* 0x00000004020e7211 */ /* 0x000fe200078c10ff */
[----:B------:R-:W-:-:S03]  /*c440*/  IMAD.MOV R13, RZ, RZ, -R13 ;  /* 0x000000ffff0d7224 */ /* 0x000fc600078e0a0d */
[----:B------:R-:W-:Y:S01]  /*c450*/  LEA.HI.X.SX32 R15, R2, R0, 0x2, P6 ;  /* 0x00000000020f7211 */ /* 0x000fe200030f16ff */
[----:B------:R-:W-:Y:S01]  /*c460*/  IMAD.MOV.U32 R2, RZ, RZ, R14 ;  /* 0x000000ffff027224 */ /* 0x000fe200078e000e */
[C---:B------:R-:W-:Y:S01]  /*c470*/  ISETP.GT.U32.AND P6, PT, R6.reuse, R11, PT ;  /* 0x0000000b0600720c */ /* 0x040fe20003fc4070 */
[----:B------:R1:W-:Y:S01]  /*c480*/  STL [R1+0xc4c], R14 ;  /* 0x000c4c0e01007387 */ /* 0x0003e20000100800 */
[----:B------:R-:W-:Y:S01]  /*c490*/  IMAD R10, R6, R13, R10 ;  /* 0x0000000d060a7224 */ /* 0x000fe200078e020a */
[----:B------:R-:W-:Y:S01]  /*c4a0*/  @!P2 IADD3 R12, R12, -R6, RZ ;  /* 0x800000060c0ca210 */ /* 0x000fe20007ffe0ff */
[----:B------:R-:W-:Y:S01]  /*c4b0*/  IMAD.MOV.U32 R3, RZ, RZ, R15 ;  /* 0x000000ffff037224 */ /* 0x000fe200078e000f */
[----:B------:R2:W-:Y:S01]  /*c4c0*/  STL [R1+0xc48], R15 ;  /* 0x000c480f01007387 */ /* 0x0005e20000100800 */
[----:B------:R-:W-:Y:S02]  /*c4d0*/  LOP3.LUT R13, R8, 0xae, RZ, 0xfc, !PT ;  /* 0x000000ae080d7812 */ /* 0x000fe400078efcff */
[----:B------:R-:W-:Y:S01]  /*c4e0*/  @!P3 IMAD.MOV R12, RZ, RZ, -R12 ;  /* 0x000000ffff0cb224 */ /* 0x000fe200078e0a0c */
[----:B------:R3:W-:Y:S01]  /*c4f0*/  LDGSTS.E [R19+0x17e00], [R2.64], P1 ;  /* 0x17e0000002137fae */ /* 0x0007e20008921846 */
[----:B------:R-:W-:-:S03]  /*c500*/  ISETP.GT.U32.AND P2, PT, R6, R10, PT ;  /* 0x0000000a0600720c */ /* 0x000fc60003f44070 */
[----:B------:R-:W-:-:S04]  /*c510*/  @!P6 IMAD.IADD R11, R11, 0x1, -R6 ;  /* 0x000000010b0be824 */ /* 0x000fc800078e0a06 */
[----:B------:R-:W-:Y:S01]  /*c520*/  @!P5 IMAD.MOV R11, RZ, RZ, -R11 ;  /* 0x000000ffff0bd224 */ /* 0x000fe200078e0a0b */
[----:B---3--:R-:W-:-:S04]  /*c530*/  SEL R3, R5, R12, !P4 ;  /* 0x0000000c05037207 */ /* 0x008fc80006000000 */
[----:B------:R-:W-:Y:S01]  /*c540*/  SEL R2, R5, R11, !P4 ;  /* 0x0000000b05027207 */ /* 0x000fe20006000000 */
[----:B------:R-:W-:Y:S01]  /*c550*/  @!P2 IMAD.IADD R10, R10, 0x1, -R6 ;  /* 0x000000010a0aa824 */ /* 0x000fe200078e0a06 */
[----:B------:R-:W-:Y:S01]  /*c560*/  LOP3.LUT R12, R8, 0xa6, RZ, 0xfc, !PT ;  /* 0x000000a6080c7812 */ /* 0x000fe200078efcff */
[----:B------:R-:W-:Y:S02]  /*c570*/  IMAD R3, R3, c[0x0][0x190], RZ ;  /* 0x0000640003037a24 */ /* 0x000fe400078e02ff */
[----:B------:R-:W-:Y:S01]  /*c580*/  IMAD R2, R2, c[0x0][0x190], RZ ;  /* 0x0000640002027a24 */ /* 0x000fe200078e02ff */
[----:B------:R-:W-:Y:S02]  /*c590*/  ISETP.GT.U32.AND P2, PT, R6, R10, PT ;  /* 0x0000000a0600720c */ /* 0x000fe40003f44070 */
[-C--:B------:R-:W-:Y:S02]  /*c5a0*/  LEA R16, P3, R3, R4.reuse, 0x2 ;  /* 0x0000000403107211 */ /* 0x080fe400078610ff */
[----:B-1----:R-:W-:-:S02]  /*c5b0*/  LEA R14, P5, R2, R4, 0x2 ;  /* 0x00000004020e7211 */ /* 0x002fc400078a10ff */
[-C--:B------:R-:W-:Y:S01]  /*c5c0*/  LEA.HI.X.SX32 R17, R3, R0.reuse, 0x2, P3 ;  /* 0x0000000003117211 */ /* 0x080fe200018f16ff */
[----:B------:R-:W-:Y:S01]  /*c5d0*/  STL [R1+0xc54], R16 ;  /* 0x000c541001007387 */ /* 0x000fe20000100800 */
[----:B--2---:R-:W-:Y:S01]  /*c5e0*/  LEA.HI.X.SX32 R15, R2, R0, 0x2, P5 ;  /* 0x00000000020f7211 */ /* 0x004fe200028f16ff */
[----:B------:R-:W-:Y:S01]  /*c5f0*/  IMAD.MOV.U32 R2, RZ, RZ, R16 ;  /* 0x000000ffff027224 */ /* 0x000fe200078e0010 */
[----:B------:R-:W-:Y:S01]  /*c600*/  ISETP.GE.AND P5, PT, R9, RZ, PT ;  /* 0x000000ff0900720c */ /* 0x000fe20003fa6270 */
[----:B------:R-:W-:Y:S01]  /*c610*/  IMAD.MOV.U32 R3, RZ, RZ, R17 ;  /* 0x000000ffff037224 */ /* 0x000fe200078e0011 */
[----:B------:R1:W-:Y:S01]  /*c620*/  STL [R1+0xc50], R17 ;  /* 0x000c501101007387 */ /* 0x0003e20000100800 */
[----:B------:R-:W-:-:S03]  /*c630*/  @!P2 IMAD.IADD R10, R10, 0x1, -R6 ;  /* 0x000000010a0aa824 */ /* 0x000fc600078e0a06 */
[----:B------:R2:W-:Y:S04]  /*c640*/  LDGSTS.E [R19+0x18600], [R2.64], P1 ;  /* 0x1860000002137fae */ /* 0x0005e80008921846 */
[----:B------:R3:W-:Y:S01]  /*c650*/  STL [R1+0xc5c], R14 ;  /* 0x000c5c0e01007387 */ /* 0x0007e20000100800 */
[----:B-1----:R-:W-:Y:S02]  /*c660*/  LOP3.LUT R17, R8, 0xfe, RZ, 0xfc, !PT ;  /* 0x000000fe08117812 */ /* 0x002fe400078efcff */
[----:B------:R-:W-:Y:S01]  /*c670*/  @!P5 IMAD.MOV R10, RZ, RZ, -R10 ;  /* 0x000000ffff0ad224 */ /* 0x000fe200078e0a0a */
[----:B------:R1:W-:Y:S01]  /*c680*/  STL [R1+0xc58], R15 ;  /* 0x000c580f01007387 */ /* 0x0003e20000100800 */
[----:B--2---:R-:W-:Y:S02]  /*c690*/  IMAD.MOV.U32 R2, RZ, RZ, R14 ;  /* 0x000000ffff027224 */ /* 0x004fe400078e000e */
[----:B------:R-:W-:Y:S01]  /*c6a0*/  IMAD.MOV.U32 R3, RZ, RZ, R15 ;  /* 0x000000ffff037224 */ /* 0x000fe200078e000f */
[----:B---3--:R-:W-:-:S04]  /*c6b0*/  SEL R14, R5, R10, !P4 ;  /* 0x0000000a050e7207 */ /* 0x008fc80006000000 */
[----:B------:R2:W-:Y:S01]  /*c6c0*/  LDGSTS.E [R19+0x18e00], [R2.64], P1 ;  /* 0x18e0000002137fae */ /* 0x0005e20008921846 */
[----:B------:R-:W-:Y:S01]  /*c6d0*/  IMAD R14, R14, c[0x0][0x190], RZ ;  /* 0x000064000e0e7a24 */ /* 0x000fe200078e02ff */
[----:B--2---:R-:W-:-:S04]  /*c6e0*/  LOP3.LUT R3, R8, 0x9e, RZ, 0xfc, !PT ;  /* 0x0000009e08037812 */ /* 0x004fc800078efcff */
[----:B------:R-:W-:Y:S02]  /*c6f0*/  IABS R2, R3 ;  /* 0x0000000300027213 */ /* 0x000fe40000000000 */
[----:B------:R-:W-:Y:S02]  /*c700*/  ISETP.GE.AND P3, PT, R3, RZ, PT ;  /* 0x000000ff0300720c */ /* 0x000fe40003f66270 */
[----:B------:R-:W-:Y:S01]  /*c710*/  IABS R3, R13 ;  /* 0x0000000d00037213 */ /* 0x000fe20000000000 */
[----:B------:R-:W-:-:S04]  /*c720*/  IMAD.HI.U32 R9, R7, R2, RZ ;  /* 0x0000000207097227 */ /* 0x000fc800078e00ff */
[----:B------:R-:W-:Y:S02]  /*c730*/  IMAD.MOV R9, RZ, RZ, -R9 ;  /* 0x000000ffff097224 */ /* 0x000fe400078e0a09 */
[----:B------:R-:W-:-:S04]  /*c740*/  IMAD.HI.U32 R10, R7, R3, RZ ;  /* 0x00000003070a7227 */ /* 0x000fc800078e00ff */
[----:B------:R-:W-:Y:S01]  /*c750*/  IMAD R2, R6, R9, R2 ;  /* 0x0000000906027224 */ /* 0x000fe200078e0202 */
[----:B------:R-:W-:Y:S01]  /*c760*/  IABS R9, R12 ;  /* 0x0000000c00097213 */ /* 0x000fe20000000000 */
[----:B------:R-:W-:-:S03]  /*c770*/  IMAD.MOV R10, RZ, RZ, -R10 ;  /* 0x000000ffff0a7224 */ /* 0x000fc600078e0a0a */
[----:B------:R-:W-:Y:S01]  /*c780*/  ISETP.GT.U32.AND P2, PT, R6, R2, PT ;  /* 0x000000020600720c */ /* 0x000fe20003f44070 */
[----:B------:R-:W-:-:S04]  /*c790*/  IMAD.HI.U32 R11, R7, R9, RZ ;  /* 0x00000009070b7227 */ /* 0x000fc800078e00ff */
[----:B------:R-:W-:Y:S01]  /*c7a0*/  IMAD R3, R6, R10, R3 ;  /* 0x0000000a06037224 */ /* 0x000fe200078e0203 */
[----:B------:R-:W-:-:S04]  /*c7b0*/  IADD3 R11, -R11, RZ, RZ ;  /* 0x000000ff0b0b7210 */ /* 0x000fc80007ffe1ff */
[C---:B------:R-:W-:Y:S01]  /*c7c0*/  ISETP.GT.U32.AND P6, PT, R6.reuse, R3, PT ;  /* 0x000000030600720c */ /* 0x040fe20003fc4070 */
[----:B------:R-:W-:Y:S02]  /*c7d0*/  IMAD R9, R6, R11, R9 ;  /* 0x0000000b06097224 */ /* 0x000fe400078e0209 */
[----:B------:R-:W-:Y:S01]  /*c7e0*/  @!P2 IMAD.IADD R2, R2, 0x1, -R6 ;  /* 0x000000010202a824 */ /* 0x000fe200078e0a06 */
[----:B-1----:R-:W-:-:S04]  /*c7f0*/  LEA R15, P2, R14, R4, 0x2 ;  /* 0x000000040e0f7211 */ /* 0x002fc800078410ff */
[----:B------:R-:W-:Y:S01]  /*c800*/  ISETP.GT.U32.AND P5, PT, R6, R2, PT ;  /* 0x000000020600720c */ /* 0x000fe20003fa4070 */
[----:B------:R-:W-:Y:S01]  /*c810*/  IMAD.MOV.U32 R10, RZ, RZ, R15 ;  /* 0x000000ffff0a7224 */ /* 0x000fe200078e000f */
[----:B------:R-:W-:Y:S01]  /*c820*/  LEA.HI.X.SX32 R16, R14, R0, 0x2, P2 ;  /* 0x000000000e107211 */ /* 0x000fe200010f16ff */
[----:B------:R1:W-:Y:S01]  /*c830*/  STL [R1+0xc64], R15 ;  /* 0x000c640f01007387 */ /* 0x0003e20000100800 */
[----:B------:R-:W-:Y:S01]  /*c840*/  ISETP.GE.AND P2, PT, R12, RZ, PT ;  /* 0x000000ff0c00720c */ /* 0x000fe20003f46270 */
[----:B------:R-:W-:Y:S01]  /*c850*/  @!P6 IMAD.IADD R3, R3, 0x1, -R6 ;  /* 0x000000010303e824 */ /* 0x000fe200078e0a06 */
[----:B------:R-:W-:Y:S01]  /*c860*/  LOP3.LUT R12, R8, 0xb6, RZ, 0xfc, !PT ;  /* 0x000000b6080c7812 */ /* 0x000fe200078efcff */
[----:B------:R-:W-:Y:S01]  /*c870*/  IMAD.MOV.U32 R11, RZ, RZ, R16 ;  /* 0x000000ffff0b7224 */ /* 0x000fe200078e0010 */
[----:B------:R-:W-:Y:S04]  /*c880*/  STL [R1+0xc60], R16 ;  /* 0x000c601001007387 */ /* 0x000fe80000100800 */
[----:B------:R2:W-:Y:S01]  /*c890*/  LDGSTS.E [R19+0x19600], [R10.64], P1 ;  /* 0x196000000a137fae */ /* 0x0005e20008921846 */
[----:B------:R-:W-:Y:S01]  /*c8a0*/  @!P5 IMAD.IADD R2, R2, 0x1, -R6 ;  /* 0x000000010202d824 */ /* 0x000fe200078e0a06 */
[----:B------:R-:W-:-:S03]  /*c8b0*/  ISETP.GT.U32.AND P5, PT, R6, R9, PT ;  /* 0x000000090600720c */ /* 0x000fc60003fa4070 */
[----:B------:R-:W-:Y:S01]  /*c8c0*/  @!P3 IMAD.MOV R2, RZ, RZ, -R2 ;  /* 0x000000ffff02b224 */ /* 0x000fe200078e0a02 */
[----:B------:R-:W-:Y:S02]  /*c8d0*/  ISETP.GT.U32.AND P3, PT, R6, R3, PT ;  /* 0x000000030600720c */ /* 0x000fe40003f64070 */
[----:B--2---:R-:W-:Y:S02]  /*c8e0*/  IABS R11, R12 ;  /* 0x0000000c000b7213 */ /* 0x004fe40000000000 */
[----:B------:R-:W-:-:S05]  /*c8f0*/  SEL R10, R5, R2, !P4 ;  /* 0x00000002050a7207 */ /* 0x000fca0006000000 */
[----:B------:R-:W-:Y:S02]  /*c900*/  @!P5 IMAD.IADD R9, R9, 0x1, -R6 ;  /* 0x000000010909d824 */ /* 0x000fe400078e0a06 */
[----:B------:R-:W-:Y:S02]  /*c910*/  IMAD.MOV.U32 R2, RZ, RZ, R11 ;  /* 0x000000ffff027224 */ /* 0x000fe400078e000b */
[----:B------:R-:W-:Y:S01]  /*c920*/  IMAD R11, R10, c[0x0][0x190], RZ ;  /* 0x000064000a0b7a24 */ /* 0x000fe200078e02ff */
[----:B------:R-:W-:Y:S01]  /*c930*/  ISETP.GT.U32.AND P6, PT, R6, R9, PT ;  /* 0x000000090600720c */ /* 0x000fe20003fc4070 */
[----:B------:R-:W-:Y:S01]  /*c940*/  IMAD.HI.U32 R10, R7, R2, RZ ;  /* 0x00000002070a7227 */ /* 0x000fe200078e00ff */
[----:B------:R-:W-:Y:S02]  /*c950*/  @!P3 IADD3 R3, R3, -R6, RZ ;  /* 0x800000060303b210 */ /* 0x000fe40007ffe0ff */
[----:B------:R-:W-:Y:S01]  /*c960*/  LEA R14, P5, R11, R4, 0x2 ;  /* 0x000000040b0e7211 */ /* 0x000fe200078a10ff */
[----:B------:R-:W-:-:S03]  /*c970*/  IMAD.MOV R10, RZ, RZ, -R10 ;  /* 0x000000ffff0a7224 */ /* 0x000fc600078e0a0a */
[----:B-1----:R-:W-:Y:S01]  /*c980*/  LEA.HI.X.SX32 R15, R11, R0, 0x2, P5 ;  /* 0x000000000b0f7211 */ /* 0x002fe200028f16ff */
[C---:B------:R-:W-:Y:S01]  /*c990*/  IMAD R2, R6.reuse, R10, R2 ;  /* 0x0000000a06027224 */ /* 0x040fe200078e0202 */
[----:B------:R-:W-:Y:S01]  /*c9a0*/  ISETP.GE.AND P5, PT, R13, RZ, PT ;  /* 0x000000ff0d00720c */ /* 0x000fe20003fa6270 */
[----:B------:R-:W-:Y:S01]  /*c9b0*/  STL [R1+0xc6c], R14 ;  /* 0x000c6c0e01007387 */ /* 0x000fe20000100800 */
[----:B------:R-:W-:Y:S02]  /*c9c0*/  IMAD.MOV.U32 R10, RZ, RZ, R14 ;  /* 0x000000ffff0a7224 */ /* 0x000fe400078e000e */
[----:B------:R-:W-:Y:S01]  /*c9d0*/  @!P6 IMAD.IADD R9, R9, 0x1, -R6 ;  /* 0x000000010909e824 */ /* 0x000fe200078e0a06 */
[----:B------:R-:W-:Y:S01]  /*c9e0*/  ISETP.GT.U32.AND P3, PT, R6, R2, PT ;  /* 0x000000020600720c */ /* 0x000fe20003f64070 */
[----:B------:R1:W-:Y:S01]  /*c9f0*/  STL [R1+0xc68], R15 ;  /* 0x000c680f01007387 */ /* 0x0003e20000100800 */
[----:B------:R-:W-:Y:S01]  /*ca00*/  IMAD.MOV.U32 R11, RZ, RZ, R15 ;  /* 0x000000ffff0b7224 */ /* 0x000fe200078e000f */
[----:B------:R-:W-:Y:S01]  /*ca10*/  ISETP.GE.AND P6, PT, R12, RZ, PT ;  /* 0x000000ff0c00720c */ /* 0x000fe20003fc6270 */
[----:B------:R-:W-:-:S03]  /*ca20*/  @!P2 IMAD.MOV R9, RZ, RZ, -R9 ;  /* 0x000000ffff09a224 */ /* 0x000fc600078e0a09 */
[----:B------:R2:W-:Y:S01]  /*ca30*/  LDGSTS.E [R19+0x19e00], [R10.64], P1 ;  /* 0x19e000000a137fae */ /* 0x0005e20008921846 */
[----:B------:R-:W-:Y:S01]  /*ca40*/  @!P5 IMAD.MOV R3, RZ, RZ, -R3 ;  /* 0x000000ffff03d224 */ /* 0x000fe200078e0a03 */
[----:B------:R-:W-:-:S04]  /*ca50*/  SEL R9, R5, R9, !P4 ;  /* 0x0000000905097207 */ /* 0x000fc80006000000 */
[----:B------:R-:W-:Y:S01]  /*ca60*/  SEL R3, R5, R3, !P4 ;  /* 0x0000000305037207 */ /* 0x000fe20006000000 */
[----:B------:R-:W-:Y:S02]  /*ca70*/  IMAD R9, R9, c[0x0][0x190], RZ ;  /* 0x0000640009097a24 */ /* 0x000fe400078e02ff */
[----:B------:R-:W-:Y:S02]  /*ca80*/  @!P3 IMAD.IADD R2, R2, 0x1, -R6 ;  /* 0x000000010202b824 */ /* 0x000fe400078e0a06 */
[----:B------:R-:W-:Y:S01]  /*ca90*/  IMAD R3, R3, c[0x0][0x190], RZ ;  /* 0x0000640003037a24 */ /* 0x000fe200078e02ff */
[C---:B-1----:R-:W-:Y:S02]  /*caa0*/  LEA R15, P3, R9.reuse, R4, 0x2 ;  /* 0x00000004090f7211 */ /* 0x042fe400078610ff */
[----:B------:R-:W-:Y:S02]  /*cab0*/  ISETP.GT.U32.AND P2, PT, R6, R2, PT ;  /* 0x000000020600720c */ /* 0x000fe40003f44070 */
[----:B------:R-:W-:Y:S01]  /*cac0*/  LEA.HI.X.SX32 R16, R9, R0, 0x2, P3 ;  /* 0x0000000009107211 */ /* 0x000fe200018f16ff */
[----:B--2---:R-:W-:Y:S01]  /*cad0*/  IMAD.MOV.U32 R10, RZ, RZ, R15 ;  /* 0x000000ffff0a7224 */ /* 0x004fe200078e000f */
[C---:B------:R-:W-:Y:S01]  /*cae0*/  LEA R13, P5, R3.reuse, R4, 0x2 ;  /* 0x00000004030d7211 */ /* 0x040fe200078a10ff */
[----:B------:R-:W-:Y:S02]  /*caf0*/  STL [R1+0xc74], R15 ;  /* 0x000c740f01007387 */ /* 0x000fe40000100800 */
[----:B------:R-:W-:Y:S01]  /*cb00*/  IMAD.MOV.U32 R11, RZ, RZ, R16 ;  /* 0x000000ffff0b7224 */ /* 0x000fe200078e0010 */
[----:B------:R-:W-:Y:S01]  /*cb10*/  LEA.HI.X.SX32 R14, R3, R0, 0x2, P5 ;  /* 0x00000000030e7211 */ /* 0x000fe200028f16ff */
[----:B------:R-:W-:Y:S04]  /*cb20*/  STL [R1+0xc70], R16 ;  /* 0x000c701001007387 */ /* 0x000fe80000100800 */
[----:B------:R1:W-:Y:S01]  /*cb30*/  LDGSTS.E [R19+0x1a600], [R10.64], P1 ;  /* 0x1a6000000a137fae */ /* 0x0003e20008921846 */
[----:B------:R-:W-:-:S03]  /*cb40*/  @!P2 IMAD.IADD R2, R2, 0x1, -R6 ;  /* 0x000000010202a824 */ /* 0x000fc600078e0a06 */
[----:B------:R2:W-:Y:S01]  /*cb50*/  STL [R1+0xc7c], R13 ;  /* 0x000c7c0d01007387 */ /* 0x0005e20000100800 */
[----:B------:R-:W-:-:S03]  /*cb60*/  @!P6 IMAD.MOV R2, RZ, RZ, -R2 ;  /* 0x000000ffff02e224 */ /* 0x000fc600078e0a02 */
[----:B------:R3:W-:Y:S02]  /*cb70*/  STL [R1+0xc78], R14 ;  /* 0x000c780e01007387 */ /* 0x0007e40000100800 */
[----:B------:R-:W-:Y:S01]  /*cb80*/  SEL R2, R5, R2, !P4 ;  /* 0x0000000205027207 */ /* 0x000fe20006000000 */
[----:B-1----:R-:W-:Y:S02]  /*cb90*/  IMAD.MOV.U32 R10, RZ, RZ, R13 ;  /* 0x000000ffff0a7224 */ /* 0x002fe400078e000d */
[----:B------:R-:W-:Y:S01]  /*cba0*/  IMAD.MOV.U32 R11, RZ, RZ, R14 ;  /* 0x000000ffff0b7224 */ /* 0x000fe200078e000e */
[----:B--2---:R-:W-:Y:S01]  /*cbb0*/  LOP3.LUT R13, R8, 0xce, RZ, 0xfc, !PT ;  /* 0x000000ce080d7812 */ /* 0x004fe200078efcff */
[----:B------:R-:W-:Y:S01]  /*cbc0*/  IMAD R2, R2, c[0x0][0x190], RZ ;  /* 0x0000640002027a24 */ /* 0x000fe200078e02ff */
[----:B---3--:R-:W-:Y:S02]  /*cbd0*/  LOP3.LUT R14, R8, 0xc6, RZ, 0xfc, !PT ;  /* 0x000000c6080e7812 */ /* 0x008fe400078efcff */
[----:B------:R1:W-:Y:S02]  /*cbe0*/  LDGSTS.E [R19+0x1ae00], [R10.64], P1 ;  /* 0x1ae000000a137fae */ /* 0x0003e40008921846 */
[----:B------:R-:W-:-:S04]  /*cbf0*/  LEA R3, P2, R2, R4, 0x2 ;  /* 0x0000000402037211 */ /* 0x000fc800078410ff */
[----:B------:R-:W-:Y:S01]  /*cc00*/  LEA.HI.X.SX32 R12, R2, R0, 0x2, P2 ;  /* 0x00000000020c7211 */ /* 0x000fe200010f16ff */
[----:B------:R2:W-:Y:S01]  /*cc10*/  STL [R1+0xc84], R3 ;  /* 0x000c840301007387 */ /* 0x0005e20000100800 */
[----:B------:R-:W-:-:S03]  /*cc20*/  IMAD.MOV.U32 R2, RZ, RZ, R3 ;  /* 0x000000ffff027224 */ /* 0x000fc600078e0003 */
[----:B------:R3:W-:Y:S01]  /*cc30*/  STL [R1+0xc80], R12 ;  /* 0x000c800c01007387 */ /* 0x0007e20000100800 */
[----:B-1----:R-:W-:-:S04]  /*cc40*/  LOP3.LUT R11, R8, 0xbe, RZ, 0xfc, !PT ;  /* 0x000000be080b7812 */ /* 0x002fc800078efcff */
[----:B------:R-:W-:Y:S01]  /*cc50*/  IABS R9, R11 ;  /* 0x0000000b00097213 */ /* 0x000fe20000000000 */
[----:B--2---:R-:W-:Y:S01]  /*cc60*/  IMAD.MOV.U32 R3, RZ, RZ, R12 ;  /* 0x000000ffff037224 */ /* 0x004fe200078e000c */
[----:B------:R-:W-:-:S03]  /*cc70*/  ISETP.GE.AND P3, PT, R11, RZ, PT ;  /* 0x000000ff0b00720c */ /* 0x000fc60003f66270 */
[----:B------:R-:W-:Y:S01]  /*cc80*/  IMAD.HI.U32 R10, R7, R9, RZ ;  /* 0x00000009070a7227 */ /* 0x000fe200078e00ff */
[----:B------:R1:W-:Y:S01]  /*cc90*/  LDGSTS.E [R19+0x1b600], [R2.64], P1 ;  /* 0x1b60000002137fae */ /* 0x0003e20008921846 */
[----:B---3--:R-:W-:Y:S02]  /*cca0*/  IABS R12, R13 ;  /* 0x0000000d000c7213 */ /* 0x008fe40000000000 */
[----:B------:R-:W-:-:S04]  /*ccb0*/  IMAD.MOV R10, RZ, RZ, -R10 ;  /* 0x000000ffff0a7224 */ /* 0x000fc800078e0a0a */
[----:B------:R-:W-:-:S05]  /*ccc0*/  IMAD R9, R6, R10, R9 ;  /* 0x0000000a06097224 */ /* 0x000fca00078e0209 */
[----:B------:R-:W-:Y:S02]  /*ccd0*/  ISETP.GT.U32.AND P2, PT, R6, R9, PT ;  /* 0x000000090600720c */ /* 0x000fe40003f44070 */
[----:B-1----:R-:W-:Y:S02]  /*cce0*/  IABS R3, R17 ;  /* 0x0000001100037213 */ /* 0x002fe40000000000 */
[----:B------:R-:W-:-:S03]  /*ccf0*/  IABS R2, R14 ;  /* 0x0000000e00027213 */ /* 0x000fc60000000000 */
[----:B------:R-:W-:-:S05]  /*cd00*/  IMAD.HI.U32 R10, R7, R3, RZ ;  /* 0x00000003070a7227 */ /* 0x000fca00078e00ff */
[----:B------:R-:W-:Y:S01]  /*cd10*/  IADD3 R10, -R10, RZ, RZ ;  /* 0x000000ff0a0a7210 */ /* 0x000fe20007ffe1ff */
[----:B------:R-:W-:-:S04]  /*cd20*/  @!P2 IMAD.IADD R9, R9, 0x1, -R6 ;  /* 0x000000010909a824 */ /* 0x000fc800078e0a06 */
[C---:B------:R-:W-:Y:S01]  /*cd30*/  IMAD R3, R6.reuse, R10, R3 ;  /* 0x0000000a06037224 */ /* 0x040fe200078e0203 */
[----:B------:R-:W-:Y:S01]  /*cd40*/  ISETP.GT.U32.AND P2, PT, R6, R9, PT ;  /* 0x000000090600720c */ /* 0x000fe20003f44070 */
[----:B------:R-:W-:-:S03]  /*cd50*/  IMAD.HI.U32 R10, R7, R2, RZ ;  /* 0x00000002070a7227 */ /* 0x000fc600078e00ff */
[----:B------:R-:W-:Y:S01]  /*cd60*/  ISETP.GT.U32.AND P6, PT, R6, R3, PT ;  /* 0x000000030600720c */ /* 0x000fe20003fc4070 */
[----:B------:R-:W-:-:S04]  /*cd70*/  IMAD.MOV R10, RZ, RZ, -R10 ;  /* 0x000000ffff0a7224 */ /* 0x000fc800078e0a0a */
[----:B------:R-:W-:Y:S02]  /*cd80*/  IMAD R2, R6, R10, R2 ;  /* 0x0000000a06027224 */ /* 0x000fe400078e0202 */
[----:B------:R-:W-:-:S04]  /*cd90*/  IMAD.HI.U32 R10, R7, R12, RZ ;  /* 0x0000000c070a7227 */ /* 0x000fc800078e00ff */
[----:B------:R-:W-:Y:S01]  /*cda0*/  @!P2 IMAD.IADD R9, R9, 0x1, -R6 ;  /* 0x000000010909a824 */ /* 0x000fe200078e0a06 */
[C---:B------:R-:W-:Y:S01]  /*cdb0*/  ISETP.GT.U32.AND P2, PT, R6.reuse, R2, PT ;  /* 0x000000020600720c */ /* 0x040fe20003f44070 */
[----:B------:R-:W-:Y:S02]  /*cdc0*/  IMAD.MOV R10, RZ, RZ, -R10 ;  /* 0x000000ffff0a7224 */ /* 0x000fe400078e0a0a */
[----:B------:R-:W-:Y:S02]  /*cdd0*/  @!P3 IMAD.MOV R9, RZ, RZ, -R9 ;  /* 0x000000ffff09b224 */ /* 0x000fe400078e0a09 */
[----:B------:R-:W-:Y:S02]  /*cde0*/  IMAD R12, R6, R10, R12 ;  /* 0x0000000a060c7224 */ /* 0x000fe400078e020c */
[----:B------:R-:W-:Y:S01]  /*cdf0*/  @!P6 IMAD.IADD R3, R3, 0x1, -R6 ;  /* 0x000000010303e824 */ /* 0x000fe200078e0a06 */
[----:B------:R-:W-:-:S05]  /*ce00*/  SEL R9, R5, R9, !P4 ;  /* 0x0000000905097207 */ /* 0x000fca0006000000 */
[----:B------:R-:W-:Y:S02]  /*ce10*/  IMAD R9, R9, c[0x0][0x190], RZ ;  /* 0x0000640009097a24 */ /* 0x000fe400078e02ff */
[----:B------:R-:W-:Y:S01]  /*ce20*/  @!P2 IMAD.IADD R2, R2, 0x1, -R6 ;  /* 0x000000010202a824 */ /* 0x000fe200078e0a06 */
[C---:B------:R-:W-:Y:S02]  /*ce30*/  ISETP.GT.U32.AND P2, PT, R6.reuse, R12, PT ;  /* 0x0000000c0600720c */ /* 0x040fe40003f44070 */
[C---:B------:R-:W-:Y:S02]  /*ce40*/  LEA R15, P3, R9.reuse, R4, 0x2 ;  /* 0x00000004090f7211 */ /* 0x040fe400078610ff */
[----:B------:R-:W-:Y:S02]  /*ce50*/  ISETP.GT.U32.AND P5, PT, R6, R2, PT ;  /* 0x000000020600720c */ /* 0x000fe40003fa4070 */
[----:B------:R-:W-:Y:S01]  /*ce60*/  LEA.HI.X.SX32 R16, R9, R0, 0x2, P3 ;  /* 0x0000000009107211 */ /* 0x000fe200018f16ff */
[----:B------:R-:W-:Y:S01]  /*ce70*/  IMAD.MOV.U32 R10, RZ, RZ, R15 ;  /* 0x000000ffff0a7224 */ /* 0x000fe200078e000f */
[----:B------:R-:W-:Y:S01]  /*ce80*/  ISETP.GE.AND P3, PT, R14, RZ, PT ;  /* 0x000000ff0e00720c */ /* 0x000fe20003f66270 */
[----:B------:R-:W-:Y:S01]  /*ce90*/  STL [R1+0xc8c], R15 ;  /* 0x000c8c0f01007387 */ /* 0x000fe20000100800 */
[----:B------:R-:W-:Y:S01]  /*cea0*/  LOP3.LUT R9, R8, 0xde, RZ, 0xfc, !PT ;  /* 0x000000de08097812 */ /* 0x000fe200078efcff */
[----:B------:R-:W-:-:S02]  /*ceb0*/  IMAD.MOV.U32 R11, RZ, RZ, R16 ;  /* 0x000000ffff0b7224 */ /* 0x000fc400078e0010 */
[--C-:B------:R-:W-:Y:S01]  /*cec0*/  @!P2 IMAD.IADD R12, R12, 0x1, -R6.reuse ;  /* 0x000000010c0ca824 */ /* 0x100fe200078e0a06 */
[----:B------:R1:W-:Y:S03]  /*ced0*/  STL [R1+0xc88], R16 ;  /* 0x000c881001007387 */ /* 0x0003e60000100800 */
[----:B------:R-:W-:Y:S01]  /*cee0*/  @!P5 IMAD.IADD R2, R2, 0x1, -R6 ;  /* 0x000000010202d824 */ /* 0x000fe200078e0a06 */
[----:B------:R2:W-:Y:S01]  /*cef0*/  LDGSTS.E [R19+0x1be00], [R10.64], P1 ;  /* 0x1be000000a137fae */ /* 0x0005e20008921846 */
[----:B------:R-:W-:Y:S02]  /*cf00*/  ISETP.GT.U32.AND P2, PT, R6, R12, PT ;  /* 0x0000000c0600720c */ /* 0x000fe40003f44070 */
[----:B------:R-:W-:Y:S01]  /*cf10*/  ISETP.GE.AND P5, PT, R13, RZ, PT ;  /* 0x000000ff0d00720c */ /* 0x000fe20003fa6270 */
[----:B------:R-:W-:Y:S01]  /*cf20*/  @!P3 IMAD.MOV R2, RZ, RZ, -R2 ;  /* 0x000000ffff02b224 */ /* 0x000fe200078e0a02 */
[----:B------:R-:W-:-:S02]  /*cf30*/  ISETP.GE.AND P3, PT, R9, RZ, PT ;  /* 0x000000ff0900720c */ /* 0x000fc40003f66270 */
[C---:B-1----:R-:W-:Y:S02]  /*cf40*/  LOP3.LUT R16, R8.reuse, 0xee, RZ, 0xfc, !PT ;  /* 0x000000ee08107812 */ /* 0x042fe400078efcff */
[----:B------:R-:W-:Y:S02]  /*cf50*/  SEL R2, R5, R2, !P4 ;  /* 0x0000000205027207 */ /* 0x000fe40006000000 */
[----:B--2---:R-:W-:-:S03]  /*cf60*/  LOP3.LUT R10, R8, 0xd6, RZ, 0xfc, !PT ;  /* 0x000000d6080a7812 */ /* 0x004fc600078efcff */
[----:B------:R-:W-:Y:S02]  /*cf70*/  @!P2 IADD3 R12, R12, -R6, RZ ;  /* 0x800000060c0ca210 */ /* 0x000fe40007ffe0ff */
[----:B------:R-:W-:Y:S02]  /*cf80*/  IABS R11, R10 ;  /* 0x0000000a000b7213 */ /* 0x000fe40000000000 */
[----:B------:R-:W-:Y:S01]  /*cf90*/  ISETP.GE.AND P6, PT, R10, RZ, PT ;  /* 0x000000ff0a00720c */ /* 0x000fe20003fc6270 */
[----:B------:R-:W-:Y:S01]  /*cfa0*/  @!P5 IMAD.MOV R12, RZ, RZ, -R12 ;  /* 0x000000ffff0cd224 */ /* 0x000fe200078e0a0c */
[----:B------:R-:W-:Y:S01]  /*cfb0*/  IABS R10, R9 ;  /* 0x00000009000a7213 */ /* 0x000fe20000000000 */
[----:B------:R-:W-:Y:S01]  /*cfc0*/  IMAD.HI.U32 R13, R7, R11, RZ ;  /* 0x0000000b070d7227 */ /* 0x000fe200078e00ff */
[----:B------:R-:W-:-:S03]  /*cfd0*/  LOP3.LUT R9, R8, 0xe6, RZ, 0xfc, !PT ;  /* 0x000000e608097812 */ /* 0x000fc600078efcff */
[----:B------:R-:W-:Y:S01]  /*cfe0*/  IMAD.MOV R13, RZ, RZ, -R13 ;  /* 0x000000ffff0d7224 */ /* 0x000fe200078e0a0d */
[----:B------:R-:W-:Y:S01]  /*cff0*/  ISETP.GE.AND P2, PT, R9, RZ, PT ;  /* 0x000000ff0900720c */ /* 0x000fe20003f46270 */
[----:B------:R-:W-:Y:S01]  /*d000*/  IMAD.HI.U32 R14, R7, R10, RZ ;  /* 0x0000000a070e7227 */ /* 0x000fe200078e00ff */
[----:B------:R-:W-:-:S03]  /*d010*/  IABS R9, R9 ;  /* 0x0000000900097213 */ /* 0x000fc60000000000 */
[----:B------:R-:W-:Y:S02]  /*d020*/  IMAD R11, R6, R13, R11 ;  /* 0x0000000d060b7224 */ /* 0x000fe400078e020b */
[----:B------:R-:W-:-:S03]  /*d030*/  IMAD.HI.U32 R13, R7, R9, RZ ;  /* 0x00000009070d7227 */ /* 0x000fc600078e00ff */
[C---:B------:R-:W-:Y:S01]  /*d040*/  ISETP.GT.U32.AND P5, PT, R6.reuse, R11, PT ;  /* 0x0000000b0600720c */ /* 0x040fe20003fa4070 */
[----:B------:R-:W-:Y:S02]  /*d050*/  IMAD.MOV R13, RZ, RZ, -R13 ;  /* 0x000000ffff0d7224 */ /* 0x000fe400078e0a0d */
[----:B------:R-:W-:Y:S02]  /*d060*/  IMAD.MOV R14, RZ, RZ, -R14 ;  /* 0x000000ffff0e7224 */ /* 0x000fe400078e0a0e */
[----:B------:R-:W-:Y:S02]  /*d070*/  IMAD R9, R6, R13, R9 ;  /* 0x0000000d06097224 */ /* 0x000fe400078e0209 */
[----:B------:R-:W-:Y:S01]  /*d080*/  IMAD R13, R2, c[0x0][0x190], RZ ;  /* 0x00006400020d7a24 */ /* 0x000fe200078e02ff */
[----:B------:R-:W-:Y:S01]  /*d090*/  IABS R2, R16 ;  /* 0x0000001000027213 */ /* 0x000fe20000000000 */
[----:B------:R-:W-:-:S04]  /*d0a0*/  IMAD R10, R6, R14, R10 ;  /* 0x0000000e060a7224 */ /* 0x000fc800078e020a */
[----:B------:R-:W-:Y:S01]  /*d0b0*/  @!P5 IMAD.IADD R11, R11, 0x1, -R6 ;  /* 0x000000010b0bd824 */ /* 0x000fe200078e0a06 */
[----:B------:R-:W-:-:S04]  /*d0c0*/  LEA R15, P5, R13, R4, 0x2 ;  /* 0x000000040d0f7211 */ /* 0x000fc800078a10ff */
[----:B------:R-:W-:Y:S01]  /*d0d0*/  LEA.HI.X.SX32 R18, R13, R0, 0x2, P5 ;  /* 0x000000000d127211 */ /* 0x000fe200028f16ff */
[----:B------:R1:W-:Y:S01]  /*d0e0*/  STL [R1+0xc94], R15 ;  /* 0x000c940f01007387 */ /* 0x0003e20000100800 */
[----:B------:R-:W-:Y:S01]  /*d0f0*/  ISETP.GT.U32.AND P5, PT, R6, R11, PT ;  /* 0x0000000b0600720c */ /* 0x000fe20003fa4070 */
[----:B------:R-:W-:Y:S02]  /*d100*/  IMAD.MOV.U32 R14, RZ, RZ, R15 ;  /* 0x000000ffff0e7224 */ /* 0x000fe400078e000f */
[----:B------:R-:W-:Y:S01]  /*d110*/  IMAD.HI.U32 R13, R7, R2, RZ ;  /* 0x00000002070d7227 */ /* 0x000fe200078e00ff */
[----:B------:R2:W-:Y:S03]  /*d120*/  STL [R1+0xc90], R18 ;  /* 0x000c901201007387 */ /* 0x0005e60000100800 */
[----:B------:R-:W-:Y:S02]  /*d130*/  IMAD.MOV R13, RZ, RZ, -R13 ;  /* 0x000000ffff0d7224 */ /* 0x000fe400078e0a0d */
[----:B-1----:R-:W-:-:S02]  /*d140*/  IMAD.MOV.U32 R15, RZ, RZ, R18 ;  /* 0x000000ffff0f7224 */ /* 0x002fc400078e0012 */
[C---:B------:R-:W-:Y:S01]  /*d150*/  IMAD R2, R6.reuse, R13, R2 ;  /* 0x0000000d06027224 */ /* 0x040fe200078e0202 */
[----:B------:R-:W-:Y:S01]  /*d160*/  SEL R13, R5, R12, !P4 ;  /* 0x0000000c050d7207 */ /* 0x000fe20006000000 */
[----:B------:R-:W-:Y:S01]  /*d170*/  @!P5 IMAD.IADD R11, R11, 0x1, -R6 ;  /* 0x000000010b0bd824 */ /* 0x000fe200078e0a06 */
[----:B------:R1:W-:Y:S01]  /*d180*/  LDGSTS.E [R19+0x1c600], [R14.64], P1 ;  /* 0x1c6000000e137fae */ /* 0x0003e20008921846 */
[----:B------:R-:W-:Y:S02]  /*d190*/  ISETP.GT.U32.AND P5, PT, R6, R10, PT ;  /* 0x0000000a0600720c */ /* 0x000fe40003fa4070 */
[----:B------:R-:W-:Y:S01]  /*d1a0*/  IMAD R13, R13, c[0x0][0x190], RZ ;  /* 0x000064000d0d7a24 */ /* 0x000fe200078e02ff */
[----:B-1----:R-:W-:-:S10]  /*d1b0*/  LOP3.LUT R14, R8, 0xf6, RZ, 0xfc, !PT ;  /* 0x000000f6080e7812 */ /* 0x002fd400078efcff */
[----:B------:R-:W-:Y:S02]  /*d1c0*/  @!P5 IADD3 R10, R10, -R6, RZ ;  /* 0x800000060a0ad210 */ /* 0x000fe40007ffe0ff */
[----:B------:R-:W-:Y:S02]  /*d1d0*/  IABS R8, R14 ;  /* 0x0000000e00087213 */ /* 0x000fe40000000000 */
[----:B--2---:R-:W-:-:S03]  /*d1e0*/  LEA R18, P5, R13, R4, 0x2 ;  /* 0x000000040d127211 */ /* 0x004fc600078a10ff */
[----:B------:R-:W-:Y:S01]  /*d1f0*/  IMAD.MOV.U32 R12, RZ, RZ, R8 ;  /* 0x000000ffff0c7224 */ /* 0x000fe200078e0008 */
[----:B------:R-:W-:Y:S01]  /*d200*/  LEA.HI.X.SX32 R20, R13, R0, 0x2, P5 ;  /* 0x000000000d147211 */ /* 0x000fe200028f16ff */
[----:B------:R-:W-:Y:S01]  /*d210*/  IMAD.MOV.U32 R8, RZ, RZ, R11 ;  /* 0x000000ffff087224 */ /* 0x000fe200078e000b */
[C---:B------:R-:W-:Y:S01]  /*d220*/  ISETP.GT.U32.AND P5, PT, R6.reuse, R10, PT ;  /* 0x0000000a0600720c */ /* 0x040fe20003fa4070 */
[----:B------:R-:W-:Y:S01]  /*d230*/  IMAD.HI.U32 R7, R7, R12, RZ ;  /* 0x0000000c07077227 */ /* 0x000fe200078e00ff */
[----:B------:R-:W-:Y:S03]  /*d240*/  STL [R1+0xc9c], R18 ;  /* 0x000c9c1201007387 */ /* 0x000fe60000100800 */
[----:B------:R-:W-:Y:S01]  /*d250*/  @!P6 IMAD.MOV R8, RZ, RZ, -R8 ;  /* 0x000000ffff08e224 */ /* 0x000fe200078e0a08 */
[C---:B------:R-:W-:Y:S01]  /*d260*/  ISETP.GT.U32.AND P6, PT, R6.reuse, R9, PT ;  /* 0x000000090600720c */ /* 0x040fe20003fc4070 */
[----:B------:R-:W-:Y:S01]  /*d270*/  IMAD.MOV R7, RZ, RZ, -R7 ;  /* 0x000000ffff077224 */ /* 0x000fe200078e0a07 */
[----:B------:R-:W-:Y:S01]  /*d280*/  STL [R1+0xc98], R20 ;  /* 0x000c981401007387 */ /* 0x000fe20000100800 */
[----:B------:R-:W-:Y:S01]  /*d290*/  IMAD.MOV.U32 R13, RZ, RZ, R20 ;  /* 0x000000ffff0d7224 */ /* 0x000fe200078e0014 */
[----:B------:R-:W-:Y:S01]  /*d2a0*/  SEL R8, R5, R8, !P4 ;  /* 0x0000000805087207 */ /* 0x000fe20006000000 */
[----:B------:R-:W-:-:S02]  /*d2b0*/  IMAD R7, R6, R7, R12 ;  /* 0x0000000706077224 */ /* 0x000fc400078e020c */
[----:B------:R-:W-:Y:S01]  /*d2c0*/  @!P5 IMAD.IADD R10, R10, 0x1, -R6 ;  /* 0x000000010a0ad824 */ /* 0x000fe200078e0a06 */
[----:B------:R-:W-:Y:S01]  /*d2d0*/  ISETP.GT.U32.AND P5, PT, R6, R2, PT ;  /* 0x000000020600720c */ /* 0x000fe20003fa4070 */
[----:B------:R-:W-:Y:S02]  /*d2e0*/  IMAD R8, R8, c[0x0][0x190], RZ ;  /* 0x0000640008087a24 */ /* 0x000fe400078e02ff */
[----:B------:R-:W-:Y:S01]  /*d2f0*/  @!P3 IMAD.MOV R10, RZ, RZ, -R10 ;  /* 0x000000ffff0ab224 */ /* 0x000fe200078e0a0a */
[C---:B------:R-:W-:Y:S01]  /*d300*/  ISETP.GT.U32.AND P3, PT, R6.reuse, R7, PT ;  /* 0x000000070600720c */ /* 0x040fe20003f64070 */
[----:B------:R-:W-:Y:S02]  /*d310*/  @!P6 IMAD.IADD R9, R9, 0x1, -R6 ;  /* 0x000000010909e824 */ /* 0x000fe400078e0a06 */
[----:B------:R-:W-:Y:S01]  /*d320*/  IMAD.MOV.U32 R12, RZ, RZ, R18 ;  /* 0x000000ffff0c7224 */ /* 0x000fe200078e0012 */
[----:B------:R-:W-:Y:S02]  /*d330*/  SEL R10, R5, R10, !P4 ;  /* 0x0000000a050a7207 */ /* 0x000fe40006000000 */
[----:B------:R-:W-:-:S02]  /*d340*/  ISETP.GT.U32.AND P6, PT, R6, R9, PT ;  /* 0x000000090600720c */ /* 0x000fc40003fc4070 */
[----:B------:R1:W-:Y:S01]  /*d350*/  LDGSTS.E [R19+0x1ce00], [R12.64], P1 ;  /* 0x1ce000000c137fae */ /* 0x0003e20008921846 */
[--C-:B------:R-:W-:Y:S01]  /*d360*/  @!P5 IMAD.IADD R2, R2, 0x1, -R6.reuse ;  /* 0x000000010202d824 */ /* 0x100fe200078e0a06 */
[----:B------:R-:W-:Y:S01]  /*d370*/  ISETP.GE.AND P5, PT, R17, RZ, PT ;  /* 0x000000ff1100720c */ /* 0x000fe20003fa6270 */
[----:B------:R-:W-:Y:S02]  /*d380*/  IMAD R10, R10, c[0x0][0x190], RZ ;  /* 0x000064000a0a7a24 */ /* 0x000fe400078e02ff */
[----:B------:R-:W-:Y:S01]  /*d390*/  @!P3 IMAD.IADD R7, R7, 0x1, -R6 ;  /* 0x000000010707b824 */ /* 0x000fe200078e0a06 */
[----:B------:R-:W-:-:S05]  /*d3a0*/  ISETP.GT.U32.AND P3, PT, R6, R2, PT ;  /* 0x000000020600720c */ /* 0x000fca0003f64070 */
[----:B------:R-:W-:Y:S01]  /*d3b0*/  @!P6 IMAD.IADD R9, R9, 0x1, -R6 ;  /* 0x000000010909e824 */ /* 0x000fe200078e0a06 */
[----:B------:R-:W-:-:S04]  /*d3c0*/  LEA R11, P6, R8, R4, 0x2 ;  /* 0x00000004080b7211 */ /* 0x000fc800078c10ff */
[----:B------:R-:W-:Y:S01]  /*d3d0*/  LEA.HI.X.SX32 R15, R8, R0, 0x2, P6 ;  /* 0x00000000080f7211 */ /* 0x000fe200030f16ff */
[----:B------:R2:W-:Y:S01]  /*d3e0*/  STL [R1+0xca4], R11 ;  /* 0x000ca40b01007387 */ /* 0x0005e20000100800 */
[----:B------:R-:W-:Y:S01]  /*d3f0*/  ISETP.GT.U32.AND P6, PT, R6, R3, PT ;  /* 0x000000030600720c */ /* 0x000fe20003fc4070 */
[----:B-1----:R-:W-:Y:S01]  /*d400*/  IMAD.MOV.U32 R12, RZ, RZ, R11 ;  /* 0x000000ffff0c7224 */ /* 0x002fe200078e000b */
[----:B------:R-:W-:Y:S01]  /*d410*/  @!P2 IADD3 R9, -R9, RZ, RZ ;  /* 0x000000ff0909a210 */ /* 0x000fe20007ffe1ff */
[----:B------:R-:W-:Y:S01]  /*d420*/  @!P3 IMAD.IADD R2, R2, 0x1, -R6 ;  /* 0x000000010202b824 */ /* 0x000fe200078e0a06 */
[----:B------:R-:W-:Y:S01]  /*d430*/  LEA R8, P2, R10, R4, 0x2 ;  /* 0x000000040a087211 */ /* 0x000fe200078410ff */
[----:B------:R-:W-:Y:S01]  /*d440*/  STL [R1+0xca0], R15 ;  /* 0x000ca00f01007387 */ /* 0x000fe20000100800 */
[----:B------:R-:W-:Y:S01]  /*d450*/  ISETP.GE.AND P3, PT, R14, RZ, PT ;  /* 0x000000ff0e00720c */ /* 0x000fe20003f66270 */
[----:B------:R-:W-:Y:S01]  /*d460*/  IMAD.MOV.U32 R13, RZ, RZ, R15 ;  /* 0x000000ffff0d7224 */ /* 0x000fe200078e000f */
[----:B------:R-:W-:Y:S01]  /*d470*/  SEL R9, R5, R9, !P4 ;  /* 0x0000000905097207 */ /* 0x000fe20006000000 */
[----:B------:R1:W-:Y:S01]  /*d480*/  STL [R1+0xcac], R8 ;  /* 0x000cac0801007387 */ /* 0x0003e20000100800 */
[----:B--2---:R-:W-:Y:S01]  /*d490*/  LEA.HI.X.SX32 R11, R10, R0, 0x2, P2 ;  /* 0x000000000a0b7211 */ /* 0x004fe200010f16ff */
[----:B------:R-:W-:Y:S01]  /*d4a0*/  IMAD.MOV.U32 R10, RZ, RZ, R8 ;  /* 0x000000ffff0a7224 */ /* 0x000fe200078e0008 */
[----:B------:R-:W-:Y:S01]  /*d4b0*/  ISETP.GE.AND P2, PT, R16, RZ, PT ;  /* 0x000000ff1000720c */ /* 0x000fe20003f46270 */
[----:B------:R-:W-:Y:S01]  /*d4c0*/  @!P6 IMAD.IADD R3, R3, 0x1, -R6 ;  /* 0x000000010303e824 */ /* 0x000fe200078e0a06 */
[----:B------:R-:W-:Y:S01]  /*d4d0*/  ISETP.GT.U32.AND P6, PT, R6, R7, PT ;  /* 0x000000070600720c */ /* 0x000fe20003fc4070 */
[----:B------:R-:W-:Y:S01]  /*d4e0*/  IMAD R9, R9, c[0x0][0x190], RZ ;  /* 0x0000640009097a24 */ /* 0x000fe200078e02ff */
[----:B------:R2:W-:Y:S01]  /*d4f0*/  LDGSTS.E [R19+0x1d600], [R12.64], P1 ;  /* 0x1d6000000c137fae */ /* 0x0005e20008921846 */
[----:B------:R-:W-:-:S03]  /*d500*/  @!P5 IMAD.MOV R3, RZ, RZ, -R3 ;  /* 0x000000ffff03d224 */ /* 0x000fc600078e0a03 */
[----:B------:R-:W-:Y:S04]  /*d510*/  STL [R1+0xca8], R11 ;  /* 0x000ca80b01007387 */ /* 0x000fe80000100800 */
[----:B------:R3:W-:Y:S01]  /*d520*/  LDGSTS.E [R19+0x1de00], [R10.64], P1 ;  /* 0x1de000000a137fae */ /* 0x0007e20008921846 */
[----:B------:R-:W-:Y:S02]  /*d530*/  @!P2 IMAD.MOV R2, RZ, RZ, -R2 ;  /* 0x000000ffff02a224 */ /* 0x000fe400078e0a02 */
[----:B------:R-:W-:Y:S01]  /*d540*/  @!P6 IMAD.IADD R7, R7, 0x1, -R6 ;  /* 0x000000010707e824 */ /* 0x000fe200078e0a06 */
[C---:B------:R-:W-:Y:S02]  /*d550*/  SEL R6, R5.reuse, R3, !P4 ;  /* 0x0000000305067207 */ /* 0x040fe40006000000 */
[----:B-1----:R-:W-:Y:S01]  /*d560*/  SEL R8, R5, R2, !P4 ;  /* 0x0000000205087207 */ /* 0x002fe20006000000 */
[----:B------:R-:W-:Y:S01]  /*d570*/  @!P3 IMAD.MOV R7, RZ, RZ, -R7 ;  /* 0x000000ffff07b224 */ /* 0x000fe200078e0a07 */
[----:B--2---:R-:W-:Y:S01]  /*d580*/  LEA R12, P5, R9, R4, 0x2 ;  /* 0x00000004090c7211 */ /* 0x004fe200078a10ff */
[----:B------:R-:W-:-:S02]  /*d590*/  IMAD R6, R6, c[0x0][0x190], RZ ;  /* 0x0000640006067a24 */ /* 0x000fc400078e02ff */
[----:B------:R-:W-:Y:S01]  /*d5a0*/  IMAD R8, R8, c[0x0][0x190], RZ ;  /* 0x0000640008087a24 */ /* 0x000fe200078e02ff */
[----:B------:R-:W-:Y:S01]  /*d5b0*/  SEL R5, R5, R7, !P4 ;  /* 0x0000000705057207 */ /* 0x000fe20006000000 */
[----:B------:R1:W-:Y:S01]  /*d5c0*/  STL [R1+0xcb4], R12 ;  /* 0x000cb40c01007387 */ /* 0x0003e20000100800 */
[----:B------:R-:W-:Y:S01]  /*d5d0*/  LEA.HI.X.SX32 R13, R9, R0, 0x2, P5 ;  /* 0x00000000090d7211 */ /* 0x000fe200028f16ff */
[----:B------:R-:W-:Y:S01]  /*d5e0*/  IMAD.MOV.U32 R2, RZ, RZ, R12 ;  /* 0x000000ffff027224 */ /* 0x000fe200078e000c */
[C---:B------:R-:W-:Y:S01]  /*d5f0*/  LEA R7, P4, R6.reuse, R4, 0x2 ;  /* 0x0000000406077211 */ /* 0x040fe200078810ff */
[----:B------:R-:W-:Y:S02]  /*d600*/  IMAD R5, R5, c[0x0][0x190], RZ ;  /* 0x0000640005057a24 */ /* 0x000fe400078e02ff */
[----:B------:R2:W-:Y:S01]  /*d610*/  STL [R1+0xcb0], R13 ;  /* 0x000cb00d01007387 */ /* 0x0005e20000100800 */
[----:B------:R-:W-:Y:S01]  /*d620*/  IMAD.MOV.U32 R3, RZ, RZ, R13 ;  /* 0x000000ffff037224 */ /* 0x000fe200078e000d */
[----:B------:R-:W-:-:S02]  /*d630*/  LEA.HI.X.SX32 R9, R6, R0, 0x2, P4 ;  /* 0x0000000006097211 */ /* 0x000fc400020f16ff */
[CC--:B-1----:R-:W-:Y:S02]  /*d640*/  LEA R12, P2, R8.reuse, R4.reuse, 0x2 ;  /* 0x00000004080c7211 */ /* 0x0c2fe400078410ff */
[C---:B---3--:R-:W-:Y:S01]  /*d650*/  LEA R10, P3, R5.reuse, R4, 0x2 ;  /* 0x00000004050a7211 */ /* 0x048fe200078610ff */
[----:B------:R-:W-:Y:S01]  /*d660*/  IMAD.MOV.U32 R230, RZ, RZ, R220 ;  /* 0x000000ffffe67224 */ /* 0x000fe200078e00dc */
[----:B------:R1:W-:Y:S01]  /*d670*/  LDGSTS.E [R19+0x1e600], [R2.64], P1 ;  /* 0x1e60000002137fae */ /* 0x0003e20008921846 */
[-C--:B--2---:R-:W-:Y:S02]  /*d680*/  LEA.HI.X.SX32 R13, R8, R0.reuse, 0x2, P2 ;  /* 0x00000000080d7211 */ /* 0x084fe400010f16ff */
[----:B------:R-:W-:Y:S01]  /*d690*/  LEA.HI.X.SX32 R11, R5, R0, 0x2, P3 ;  /* 0x00000000050b7211 */ /* 0x000fe200018f16ff */
[----:B------:R-:W-:Y:S04]  /*d6a0*/  STL [R1+0xcbc], R12 ;  /* 0x000cbc0c01007387 */ /* 0x000fe80000100800 */
[----:B------:R-:W-:Y:S01]  /*d6b0*/  STL [R1+0xcc4], R10 ;  /* 0x000cc40a01007387 */ /* 0x000fe20000100800 */
[----:B------:R-:W-:-:S02]  /*d6c0*/  IMAD.MOV.U32 R231, RZ, RZ, R221 ;  /* 0x000000ffffe77224 */ /* 0x000fc400078e00dd */
[----:B------:R-:W-:Y:S01]  /*d6d0*/  IMAD.MOV.U32 R236, RZ, RZ, R242 ;  /* 0x000000ffffec7224 */ /* 0x000fe200078e00f2 */
[----:B------:R-:W-:Y:S01]  /*d6e0*/  STL [R1+0xcb8], R13 ;  /* 0x000cb80d01007387 */ /* 0x000fe20000100800 */
[----:B------:R-:W-:Y:S02]  /*d6f0*/  IMAD.MOV.U32 R237, RZ, RZ, R243 ;  /* 0x000000ffffed7224 */ /* 0x000fe400078e00f3 */
[----:B-1----:R-:W-:Y:S01]  /*d700*/  IMAD.MOV.U32 R2, RZ, RZ, R12 ;  /* 0x000000ffff027224 */ /* 0x002fe200078e000c */
[----:B------:R-:W-:Y:S01]  /*d710*/  STL [R1+0xccc], R7 ;  /* 0x000ccc0701007387 */ /* 0x000fe20000100800 */
[----:B------:R-:W-:-:S03]  /*d720*/  IMAD.MOV.U32 R3, RZ, RZ, R13 ;  /* 0x000000ffff037224 */ /* 0x000fc600078e000d */
[----:B------:R-:W-:Y:S04]  /*d730*/  STL [R1+0xcc0], R11 ;  /* 0x000cc00b01007387 */ /* 0x000fe80000100800 */
[----:B------:R-:W-:Y:S04]  /*d740*/  STL [R1+0xcc8], R9 ;  /* 0x000cc80901007387 */ /* 0x000fe80000100800 */
[----:B------:R-:W-:Y:S04]  /*d750*/  STL [R1+0xe00], R192 ;  /* 0x000e00c001007387 */ /* 0x000fe80000100800 */
[----:B------:R-:W-:Y:S04]  /*d760*/  STL [R1+0xdfc], R193 ;  /* 0x000dfcc101007387 */ /* 0x000fe80000100800 */
[----:B------:R-:W-:Y:S04]  /*d770*/  STL [R1+0xe10], R50 ;  /* 0x000e103201007387 */ /* 0x000fe80000100800 */
[----:B------:R-:W-:Y:S04]  /*d780*/  STL [R1+0xe0c], R51 ;  /* 0x000e0c3301007387 */ /* 0x000fe80000100800 */
[----:B------:R-:W-:Y:S04]  /*d790*/  STL [R1+0xe20], R54 ;  /* 0x000e203601007387 */ /* 0x000fe80000100800 */
[----:B------:R-:W-:Y:S04]  /*d7a0*/  STL [R1+0xe1c], R55 ;  /* 0x000e1c3701007387 */ /* 0x000fe80000100800 */
[----:B-----5:R-:W-:Y:S04]  /*d7b0*/  STL [R1+0xe30], R58 ;  /* 0x000e303a01007387 */ /* 0x020fe80000100800 */
[----:B------:R-:W-:Y:S04]  /*d7c0*/  STL [R1+0xe2c], R59 ;  /* 0x000e2c3b01007387 */ /* 0x000fe80000100800 */
[----:B------:R-:W-:Y:S04]  /*d7d0*/  STL [R1+0xe40], R62 ;  /* 0x000e403e01007387 */ /* 0x000fe80000100800 */
[----:B------:R-:W-:Y:S04]  /*d7e0*/  STL [R1+0xe3c], R63 ;  /* 0x000e3c3f01007387 */ /* 0x000fe80000100800 */
[----:B------:R-:W-:Y:S04]  /*d7f0*/  STL [R1+0xe50], R64 ;  /* 0x000e504001007387 */ /* 0x000fe80000100800 */
[----:B------:R-:W-:Y:S04]  /*d800*/  STL [R1+0xe4c], R65 ;  /* 0x000e4c4101007387 */ /* 0x000fe80000100800 */
[----:B------:R-:W-:Y:S04]  /*d810*/  STL [R1+0xe60], R68 ;  /* 0x000e604401007387 */ /* 0x000fe80000100800 */
[----:B------:R-:W-:Y:S04]  /*d820*/  STL [R1+0xe5c], R69 ;  /* 0x000e5c4501007387 */ /* 0x000fe80000100800 */
[----:B----4-:R-:W-:Y:S04]  /*d830*/  STL [R1+0xe70], R72 ;  /* 0x000e704801007387 */ /* 0x010fe80000100800 */
        /* <DEDUP_REMOVED lines=85> */
[----:B------:R-:W2:Y:S04]  /*dd90*/  LDL.LU.64 R222, [R1+0x1e0] ;  /* 0x0001e00001de7983 */ /* 0x000ea80000300a00 */
[----:B------:R-:W-:Y:S04]  /*dda0*/  STL [R1+0x1128], R208 ;  /* 0x001128d001007387 */ /* 0x000fe80000100800 */
[----:B------:R-:W-:Y:S04]  /*ddb0*/  STL [R1+0x1124], R209 ;  /* 0x001124d101007387 */ /* 0x000fe80000100800 */
[----:B------:R-:W-:Y:S04]  /*ddc0*/  STL [R1+0x1138], R210 ;  /* 0x001138d201007387 */ /* 0x000fe80000100800 */
[----:B------:R-:W-:Y:S04]  /*ddd0*/  STL [R1+0x1134], R211 ;  /* 0x001134d301007387 */ /* 0x000fe80000100800 */
[----:B------:R-:W-:Y:S04]  /*dde0*/  STL [R1+0x1148], R212 ;  /* 0x001148d401007387 */ /* 0x000fe80000100800 */
[----:B------:R-:W3:Y:S04]  /*ddf0*/  LDL.LU.64 R226, [R1] ;  /* 0x0000000001e27983 */ /* 0x000ee80000300a00 */
[----:B------:R-:W-:Y:S04]  /*de00*/  STL [R1+0x1144], R213 ;  /* 0x001144d501007387 */ /* 0x000fe80000100800 */
[----:B------:R-:W4:Y:S04]  /*de10*/  LDL.LU.64 R220, [R1+0x1288] ;  /* 0x0012880001dc7983 */ /* 0x000f280000300a00 */
[----:B------:R-:W-:Y:S04]  /*de20*/  STL [R1+0x1158], R216 ;  /* 0x001158d801007387 */ /* 0x000fe80000100800 */
[----:B------:R-:W5:Y:S04]  /*de30*/  LDL.LU.64 R242, [R1+0x1280] ;  /* 0x0012800001f27983 */ /* 0x000f680000300a00 */
[----:B------:R-:W3:Y:S04]  /*de40*/  LDL.LU.64 R238, [R1+0x10] ;  /* 0x0000100001ee7983 */ /* 0x000ee80000300a00 */
[----:B------:R-:W-:Y:S04]  /*de50*/  STL [R1+0x1154], R217 ;  /* 0x001154d901007387 */ /* 0x000fe80000100800 */
[----:B------:R-:W-:Y:S04]  /*de60*/  STL [R1+0x1168], R218 ;  /* 0x001168da01007387 */ /* 0x000fe80000100800 */
[----:B------:R-:W-:Y:S01]  /*de70*/  STL [R1+0x1164], R219 ;  /* 0x001164db01007387 */ /* 0x000fe20000100800 */
[----:B------:R-:W-:-:S02]  /*de80*/  IMAD.MOV.U32 R80, RZ, RZ, R236 ;  /* 0x000000ffff507224 */ /* 0x000fc400078e00ec */
[----:B------:R-:W-:Y:S01]  /*de90*/  IMAD.MOV.U32 R81, RZ, RZ, R237 ;  /* 0x000000ffff517224 */ /* 0x000fe200078e00ed */
[----:B------:R1:W-:Y:S02]  /*dea0*/  LDGSTS.E [R19+0x1ee00], [R2.64], P1 ;  /* 0x1ee0000002137fae */ /* 0x0003e40008921846 */
[----:B-1----:R-:W-:Y:S02]  /*deb0*/  IMAD.MOV.U32 R2, RZ, RZ, R10 ;  /* 0x000000ffff027224 */ /* 0x002fe400078e000a */
[----:B------:R-:W-:-:S05]  /*dec0*/  IMAD.MOV.U32 R3, RZ, RZ, R11 ;  /* 0x000000ffff037224 */ /* 0x000fca00078e000b */
[----:B------:R1:W-:Y:S02]  /*ded0*/  LDGSTS.E [R19+0x1f600], [R2.64], P1 ;  /* 0x1f60000002137fae */ /* 0x0003e40008921846 */
[----:B-1----:R-:W-:Y:S01]  /*dee0*/  MOV R2, R7 ;  /* 0x0000000700027202 */ /* 0x002fe20000000f00 */
[----:B------:R-:W-:-:S05]  /*def0*/  IMAD.MOV.U32 R3, RZ, RZ, R9 ;  /* 0x000000ffff037224 */ /* 0x000fca00078e0009 */
[----:B------:R1:W-:Y:S04]  /*df00*/  LDGSTS.E [R19+0x1fe00], [R2.64], P1 ;  /* 0x1fe0000002137fae */ /* 0x0003e80008921846 */
[----:B------:R-:W0:Y:S01]  /*df10*/  LDGDEPBAR ;  /* 0x00000000000079af */ /* 0x000e220000000000 */
[----:B--2---:R-:W-:-:S03]  /*df20*/  IMAD.MOV.U32 R0, RZ, RZ, R223 ;  /* 0x000000ffff007224 */ /* 0x004fc600078e00df */
        /* <DEDUP_REMOVED lines=18> */
[----:B------:R3:W-:Y:S04]  /*e050*/  STL [R1+0xe04], R0 ;  /* 0x000e040001007387 */ /* 0x0007e80000100800 */
[----:B------:R-:W-:Y:S04]  /*e060*/  STL [R1+0xe14], R249 ;  /* 0x000e14f901007387 */ /* 0x000fe80000100800 */
[----:B------:R-:W-:Y:S01]  /*e070*/  STL [R1+0xe28], R250 ;  /* 0x000e28fa01007387 */ /* 0x000fe20000100800 */
[----:B---3--:R-:W-:-:S03]  /*e080*/  IMAD.MOV.U32 R0, RZ, RZ, R227 ;  /* 0x000000ffff007224 */ /* 0x008fc600078e00e3 */
[----:B------:R-:W-:Y:S04]  /*e090*/  STL [R1+0xe24], R251 ;  /* 0x000e24fb01007387 */ /* 0x000fe80000100800 */
[----:B------:R-:W-:Y:S04]  /*e0a0*/  STL [R1+0xe38], R226 ;  /* 0x000e38e201007387 */ /* 0x000fe80000100800 */
[----:B------:R-:W-:Y:S04]  /*e0b0*/  STL [R1+0xe48], R230 ;  /* 0x000e48e601007387 */ /* 0x000fe80000100800 */
[----:B------:R2:W-:Y:S02]  /*e0c0*/  STL [R1+0xe34], R0 ;  /* 0x000e340001007387 */ /* 0x0005e40000100800 */
[----:B--2---:R-:W-:-:S05]  /*e0d0*/  IMAD.MOV.U32 R0, RZ, RZ, R231 ;  /* 0x000000ffff007224 */ /* 0x004fca00078e00e7 */
[----:B------:R2:W-:Y:S04]  /*e0e0*/  STL [R1+0xe44], R0 ;  /* 0x000e440001007387 */ /* 0x0005e80000100800 */
[----:B------:R3:W-:Y:S04]  /*e0f0*/  STL [R1+0xe58], R238 ;  /* 0x000e58ee01007387 */ /* 0x0007e80000100800 */
[----:B------:R-:W4:Y:S01]  /*e100*/  LDL.LU.64 R84, [R1+0x20] ;  /* 0x0000200001547983 */ /* 0x000f220000300a00 */
[----:B--2---:R-:W-:-:S03]  /*e110*/  IMAD.MOV.U32 R0, RZ, RZ, R239 ;  /* 0x000000ffff007224 */ /* 0x004fc600078e00ef */
[----:B------:R-:W2:Y:S04]  /*e120*/  LDL.LU.64 R94, [R1+0x98] ;  /* 0x00009800015e7983 */ /* 0x000ea80000300a00 */
[----:B------:R5:W-:Y:S04]  /*e130*/  STL [R1+0xe54], R0 ;  /* 0x000e540001007387 */ /* 0x000be80000100800 */
[----:B------:R-:W2:Y:S04]  /*e140*/  LDL.LU.64 R198, [R1+0x48] ;  /* 0x0000480001c67983 */ /* 0x000ea80000300a00 */
        /* <DEDUP_REMOVED lines=14> */
[----:B---3--:R-:W3:Y:S04]  /*e230*/  LDL.LU.64 R238, [R1+0x198] ;  /* 0x0001980001ee7983 */ /* 0x008ee80000300a00 */
[----:B------:R-:W3:Y:S04]  /*e240*/  LDL.LU.64 R102, [R1+0x70] ;  /* 0x0000700001667983 */ /* 0x000ee80000300a00 */
        /* <DEDUP_REMOVED lines=8> */
[----:B------:R-:W3:Y:S01]  /*e2d0*/  LDL.LU.64 R88, [R1+0x30] ;  /* 0x0000300001587983 */ /* 0x000ee20000300a00 */
[----:B-----5:R-:W-:-:S03]  /*e2e0*/  IMAD.MOV.U32 R0, RZ, RZ, R81 ;  /* 0x000000ffff007224 */ /* 0x020fc600078e0051 */
[----:B------:R-:W-:Y:S04]  /*e2f0*/  STL [R1+0xe68], R80 ;  /* 0x000e685001007387 */ /* 0x000fe80000100800 */
[----:B----4-:R-:W-:Y:S04]  /*e300*/  STL [R1+0xe78], R84 ;  /* 0x000e785401007387 */ /* 0x010fe80000100800 */
[----:B------:R4:W-:Y:S02]  /*e310*/  STL [R1+0xe64], R0 ;  /* 0x000e640001007387 */ /* 0x0009e40000100800 */
[----:B----4-:R-:W-:-:S05]  /*e320*/  MOV R0, R85 ;  /* 0x0000005500007202 */ /* 0x010fca0000000f00 */
[----:B------:R4:W-:Y:S01]  /*e330*/  STL [R1+0xe74], R0 ;  /* 0x000e740001007387 */ /* 0x0009e20000100800 */
[----:B--2---:R-:W-:Y:S02]  /*e340*/  IMAD.MOV.U32 R84, RZ, RZ, R94 ;  /* 0x000000ffff547224 */ /* 0x004fe400078e005e */
[----:B------:R-:W-:Y:S02]  /*e350*/  IMAD.MOV.U32 R85, RZ, RZ, R95 ;  /* 0x000000ffff557224 */ /* 0x000fe400078e005f */
[----:B----4-:R-:W-:Y:S01]  /*e360*/  IMAD.MOV.U32 R0, RZ, RZ, R99 ;  /* 0x000000ffff007224 */ /* 0x010fe200078e0063 */
[----:B------:R2:W-:Y:S04]  /*e370*/  STL [R1+0xe88], R98 ;  /* 0x000e886201007387 */ /* 0x0005e80000100800 */
[----:B------:R4:W-:Y:S01]  /*e380*/  STL [R1+0xe84], R0 ;  /* 0x000e840001007387 */ /* 0x0009e20000100800 */
[----:B---3--:R-:W-:-:S02]  /*e390*/  IMAD.MOV.U32 R94, RZ, RZ, R102 ;  /* 0x000000ffff5e7224 */ /* 0x008fc400078e0066 */
[----:B------:R-:W-:Y:S02]  /*e3a0*/  IMAD.MOV.U32 R95, RZ, RZ, R103 ;  /* 0x000000ffff5f7224 */ /* 0x000fe400078e0067 */
[----:B--2---:R-:W-:Y:S02]  /*e3b0*/  IMAD.MOV.U32 R98, RZ, RZ, R110 ;  /* 0x000000ffff627224 */ /* 0x004fe400078e006e */
[----:B------:R-:W-:Y:S02]  /*e3c0*/  IMAD.MOV.U32 R99, RZ, RZ, R111 ;  /* 0x000000ffff637224 */ /* 0x000fe400078e006f */
[----:B------:R-:W-:Y:S02]  /*e3d0*/  IMAD.MOV.U32 R110, RZ, RZ, R122 ;  /* 0x000000ffff6e7224 */ /* 0x000fe400078e007a */
[----:B------:R-:W-:Y:S01]  /*e3e0*/  IMAD.MOV.U32 R111, RZ, RZ, R123 ;  /* 0x000000ffff6f7224 */ /* 0x000fe200078e007b */
[----:B------:R-:W-:Y:S01]  /*e3f0*/  MOV R123, R191 ;  /* 0x000000bf007b7202 */ /* 0x000fe20000000f00 */
[----:B------:R-:W-:-:S02]  /*e400*/  IMAD.MOV.U32 R122, RZ, RZ, R190 ;  /* 0x000000ffff7a7224 */ /* 0x000fc400078e00be */
[----:B------:R-:W2:Y:S01]  /*e410*/  LDL.LU.64 R190, [R1+0x78] ;  /* 0x0000780001be7983 */ /* 0x000ea20000300a00 */
[----:B------:R-:W-:Y:S02]  /*e420*/  IMAD.MOV.U32 R102, RZ, RZ, R182 ;  /* 0x000000ffff667224 */ /* 0x000fe400078e00b6 */
[----:B------:R-:W-:Y:S02]  /*e430*/  IMAD.MOV.U32 R103, RZ, RZ, R183 ;  /* 0x000000ffff677224 */ /* 0x000fe400078e00b7 */
[----:B------:R-:W3:Y:S04]  /*e440*/  LDL.LU.64 R182, [R1+0x1b8] ;  /* 0x0001b80001b67983 */ /* 0x000ee80000300a00 */
[----:B------:R-:W5:Y:S04]  /*e450*/  LDL.LU.64 R70, [R1+0x40] ;  /* 0x0000400001467983 */ /* 0x000f680000300a00 */
[----:B------:R-:W2:Y:S04]  /*e460*/  LDL.LU.64 R80, [R1+0x90] ;  /* 0x0000900001507983 */ /* 0x000ea80000300a00 */
[----:B------:R1:W-:Y:S04]  /*e470*/  STL [R1+0xe9c], R88 ;  /* 0x000e9c5801007387 */ /* 0x0003e80000100800 */
[----:B------:R-:W2:Y:S01]  /*e480*/  LDL.LU.64 R74, [R1+0x60] ;  /* 0x00006000014a7983 */ /* 0x000ea20000300a00 */
[----:B----4-:R-:W-:-:S05]  /*e490*/  IMAD.MOV.U32 R0, RZ, RZ, R89 ;  /* 0x000000ffff007224 */ /* 0x010fca00078e0059 */
[----:B------:R5:W-:Y:S01]  /*e4a0*/  STL [R1+0xe94], R0 ;  /* 0x000e940001007387 */ /* 0x000be20000100800 */
[----:B-1----:R-:W-:Y:S02]  /*e4b0*/  IMAD.MOV.U32 R88, RZ, RZ, R94 ;  /* 0x000000ffff587224 */ /* 0x002fe400078e005e */
[----:B------:R-:W-:Y:S02]  /*e4c0*/  IMAD.MOV.U32 R89, RZ, RZ, R95 ;  /* 0x000000ffff597224 */ /* 0x000fe400078e005f */
[----:B------:R-:W-:Y:S02]  /*e4d0*/  IMAD.MOV.U32 R94, RZ, RZ, R102 ;  /* 0x000000ffff5e7224 */ /* 0x000fe400078e0066 */
[----:B------:R-:W-:Y:S02]  /*e4e0*/  IMAD.MOV.U32 R95, RZ, RZ, R103 ;  /* 0x000000ffff5f7224 */ /* 0x000fe400078e0067 */
[----:B------:R-:W4:Y:S01]  /*e4f0*/  LDL.LU.64 R102, [R1+0xb0] ;  /* 0x0000b00001667983 */ /* 0x000f220000300a00 */
[----:B-----5:R-:W-:-:S03]  /*e500*/  IMAD.MOV.U32 R0, RZ, RZ, R71 ;  /* 0x000000ffff007224 */ /* 0x020fc600078e0047 */
[----:B------:R-:W-:Y:S04]  /*e510*/  STL [R1+0xeac], R70 ;  /* 0x000eac4601007387 */ /* 0x000fe80000100800 */
[----:B------:R2:W-:Y:S02]  /*e520*/  STL [R1+0xea8], R0 ;  /* 0x000ea80001007387 */ /* 0x0005e40000100800 */
[----:B--2---:R-:W-:Y:S02]  /*e530*/  IMAD.MOV.U32 R0, RZ, RZ, R75 ;  /* 0x000000ffff007224 */ /* 0x004fe400078e004b */
[----:B------:R-:W-:Y:S04]  /*e540*/  STL [R1+0xebc], R74 ;  /* 0x000ebc4a01007387 */ /* 0x000fe80000100800 */
[----:B------:R1:W-:Y:S04]  /*e550*/  STL [R1+0xeb8], R0 ;  /* 0x000eb80001007387 */ /* 0x0003e80000100800 */
[----:B------:R2:W-:Y:S01]  /*e560*/  STL [R1+0xecc], R88 ;  /* 0x000ecc5801007387 */ /* 0x0005e20000100800 */
[----:B-1----:R-:W-:-:S05]  /*e570*/  IMAD.MOV.U32 R0, RZ, RZ, R89 ;  /* 0x000000ffff007224 */ /* 0x002fca00078e0059 */
[----:B------:R1:W-:Y:S01]  /*e580*/  STL [R1+0xec8], R0 ;  /* 0x000ec80001007387 */ /* 0x0003e20000100800 */
[----:B--2---:R-:W-:Y:S02]  /*e590*/  IMAD.MOV.U32 R88, RZ, RZ, R94 ;  /* 0x000000ffff587224 */ /* 0x004fe400078e005e */
[----:B------:R-:W-:Y:S02]  /*e5a0*/  IMAD.MOV.U32 R89, RZ, RZ, R95 ;  /* 0x000000ffff597224 */ /* 0x000fe400078e005f */
[----:B------:R-:W-:Y:S02]  /*e5b0*/  IMAD.MOV.U32 R94, RZ, RZ, R98 ;  /* 0x000000ffff5e7224 */ /* 0x000fe400078e0062 */
[----:B------:R-:W-:Y:S02]  /*e5c0*/  IMAD.MOV.U32 R95, RZ, RZ, R99 ;  /* 0x000000ffff5f7224 */ /* 0x000fe400078e0063 */
[----:B------:R-:W2:Y:S01]  /*e5d0*/  LDL.LU.64 R98, [R1+0xc8] ;  /* 0x0000c80001627983 */ /* 0x000ea20000300a00 */
[----:B-1----:R-:W-:-:S03]  /*e5e0*/  MOV R0, R81 ;  /* 0x0000005100007202 */ /* 0x002fc60000000f00 */
[----:B------:R-:W-:Y:S04]  /*e5f0*/  STL [R1+0xedc], R80 ;  /* 0x000edc5001007387 */ /* 0x000fe80000100800 */
[----:B------:R-:W-:Y:S04]  /*e600*/  STL [R1+0xeec], R84 ;  /* 0x000eec5401007387 */ /* 0x000fe80000100800 */
[----:B------:R1:W-:Y:S04]  /*e610*/  STL [R1+0xed8], R0 ;  /* 0x000ed80001007387 */ /* 0x0003e80000100800 */
[----:B----4-:R-:W-:Y:S01]  /*e620*/  STL [R1+0xefc], R102 ;  /* 0x000efc6601007387 */ /* 0x010fe20000100800 */
[----:B-1----:R-:W-:-:S05]  /*e630*/  IMAD.MOV.U32 R0, RZ, RZ, R85 ;  /* 0x000000ffff007224 */ /* 0x002fca00078e0055 */
[----:B------:R1:W-:Y:S02]  /*e640*/  STL [R1+0xee8], R0 ;  /* 0x000ee80001007387 */ /* 0x0003e40000100800 */
[----:B-1----:R-:W-:-:S05]  /*e650*/  IMAD.MOV.U32 R0, RZ, RZ, R103 ;  /* 0x000000ffff007224 */ /* 0x002fca00078e0067 */
[----:B------:R1:W-:Y:S04]  /*e660*/  STL [R1+0xef8], R0 ;  /* 0x000ef80001007387 */ /* 0x0003e80000100800 */
[----:B------:R-:W4:Y:S01]  /*e670*/  LDL.LU.64 R102, [R1+0xd8] ;  /* 0x0000d80001667983 */ /* 0x000f220000300a00 */
[----:B-1----:R-:W-:-:S03]  /*e680*/  IMAD.MOV.U32 R0, RZ, RZ, R95 ;  /* 0x000000ffff007224 */ /* 0x002fc600078e005f */
[----:B------:R1:W-:Y:S04]  /*e690*/  STL [R1+0xf0c], R94 ;  /* 0x000f0c5e01007387 */ /* 0x0003e80000100800 */
[----:B------:R2:W-:Y:S04]  /*e6a0*/  STL [R1+0xf08], R0 ;  /* 0x000f080001007387 */ /* 0x0005e80000100800 */
[----:B-1----:R-:W5:Y:S01]  /*e6b0*/  LDL.LU.64 R94, [R1+0xe8] ;  /* 0x0000e800015e7983 */ /* 0x002f620000300a00 */
[----:B--2---:R-:W-:-:S03]  /*e6c0*/  IMAD.MOV.U32 R0, RZ, RZ, R99 ;  /* 0x000000ffff007224 */ /* 0x004fc600078e0063 */
[----:B------:R1:W-:Y:S04]  /*e6d0*/  STL [R1+0xf1c], R98 ;  /* 0x000f1c6201007387 */ /* 0x0003e80000100800 */
[----:B------:R2:W-:Y:S04]  /*e6e0*/  STL [R1+0xf18], R0 ;  /* 0x000f180001007387 */ /* 0x0005e80000100800 */
[----:B-1----:R-:W3:Y:S01]  /*e6f0*/  LDL.LU.64 R98, [R1+0xf0] ;  /* 0x0000f00001627983 */ /* 0x002ee20000300a00 */
[----:B--2---:R-:W-:-:S03]  /*e700*/  IMAD.MOV.U32 R0, RZ, RZ, R89 ;  /* 0x000000ffff007224 */ /* 0x004fc600078e0059 */
[----:B------:R-:W-:Y:S04]  /*e710*/  STL [R1+0xf2c], R88 ;  /* 0x000f2c5801007387 */ /* 0x000fe80000100800 */
[----:B------:R4:W-:Y:S02]  /*e720*/  STL [R1+0xf28], R0 ;  /* 0x000f280001007387 */ /* 0x0009e40000100800 */
[----:B----4-:R-:W-:Y:S02]  /*e730*/  IMAD.MOV.U32 R0, RZ, RZ, R103 ;  /* 0x000000ffff007224 */ /* 0x010fe400078e0067 */
[----:B------:R1:W-:Y:S04]  /*e740*/  STL [R1+0xf3c], R102 ;  /* 0x000f3c6601007387 */ /* 0x0003e80000100800 */
[----:B------:R-:W-:Y:S04]  /*e750*/  STL [R1+0xf4c], R104 ;  /* 0x000f4c6801007387 */ /* 0x000fe80000100800 */
[----:B------:R2:W-:Y:S04]  /*e760*/  STL [R1+0xf38], R0 ;  /* 0x000f380001007387 */ /* 0x0005e80000100800 */
[----:B-1----:R-:W4:Y:S01]  /*e770*/  LDL.LU.64 R102, [R1+0x100] ;  /* 0x0001000001667983 */ /* 0x002f220000300a00 */
[----:B--2---:R-:W-:-:S05]  /*e780*/  IMAD.MOV.U32 R0, RZ, RZ, R105 ;  /* 0x000000ffff007224 */ /* 0x004fca00078e0069 */
[----:B------:R5:W-:Y:S04]  /*e790*/  STL [R1+0xf48], R0 ;  /* 0x000f480001007387 */ /* 0x000be80000100800 */
[----:B------:R-:W2:Y:S01]  /*e7a0*/  LDL.LU.64 R104, [R1+0x108] ;  /* 0x0001080001687983 */ /* 0x000ea20000300a00 */
[----:B-----5:R-:W-:-:S03]  /*e7b0*/  IMAD.MOV.U32 R0, RZ, RZ, R95 ;  /* 0x000000ffff007224 */ /* 0x020fc600078e005f */
[----:B------:R-:W-:Y:S04]  /*e7c0*/  STL [R1+0xf5c], R94 ;  /* 0x000f5c5e01007387 */ /* 0x000fe80000100800 */
[----:B------:R1:W-:Y:S04]  /*e7d0*/  STL [R1+0xf58], R0 ;  /* 0x000f580001007387 */ /* 0x0003e80000100800 */
[----:B------:R5:W-:Y:S01]  /*e7e0*/  STL [R1+0xf6c], R118 ;  /* 0x000f6c7601007387 */ /* 0x000be20000100800 */
[----:B-1----:R-:W-:-:S05]  /*e7f0*/  IMAD.MOV.U32 R0, RZ, RZ, R119 ;  /* 0x000000ffff007224 */ /* 0x002fca00078e0077 */
[----:B------:R1:W-:Y:S01]  /*e800*/  STL [R1+0xf68], R0 ;  /* 0x000f680001007387 */ /* 0x0003e20000100800 */
[----:B-----5:R-:W-:Y:S02]  /*e810*/  IMAD.MOV.U32 R118, RZ, RZ, R122 ;  /* 0x000000ffff767224 */ /* 0x020fe400078e007a */
[----:B------:R-:W-:Y:S01]  /*e820*/  IMAD.MOV.U32 R119, RZ, RZ, R123 ;  /* 0x000000ffff777224 */ /* 0x000fe200078e007b */
[----:B---3--:R-:W-:Y:S04]  /*e830*/  STL [R1+0xf7c], R98 ;  /* 0x000f7c6201007387 */ /* 0x008fe80000100800 */
[----:B------:R-:W3:Y:S01]  /*e840*/  LDL.LU.64 R122, [R1+0x118] ;  /* 0x00011800017a7983 */ /* 0x000ee20000300a00 */
[----:B-1----:R-:W-:-:S03]  /*e850*/  IMAD.MOV.U32 R0, RZ, RZ, R99 ;  /* 0x000000ffff007224 */ /* 0x002fc600078e0063 */
[----:B------:R-:W-:Y:S04]  /*e860*/  STL [R1+0xf8c], R110 ;  /* 0x000f8c6e01007387 */ /* 0x000fe80000100800 */
[----:B------:R1:W-:Y:S02]  /*e870*/  STL [R1+0xf78], R0 ;  /* 0x000f780001007387 */ /* 0x0003e40000100800 */
[----:B-1----:R-:W-:Y:S02]  /*e880*/  MOV R0, R111 ;  /* 0x0000006f00007202 */ /* 0x002fe40000000f00 */
[----:B------:R-:W5:Y:S04]  /*e890*/  LDL.LU.64 R110, [R1+0x120] ;  /* 0x00012000016e7983 */ /* 0x000f680000300a00 */
[----:B------:R4:W-:Y:S02]  /*e8a0*/  STL [R1+0xf88], R0 ;  /* 0x000f880001007387 */ /* 0x0009e40000100800 */
[----:B----4-:R-:W-:-:S02]  /*e8b0*/  IMAD.MOV.U32 R0, RZ, RZ, R103 ;  /* 0x000000ffff007224 */ /* 0x010fc400078e0067 */
[----:B------:R-:W-:Y:S04]  /*e8c0*/  STL [R1+0xf9c], R102 ;  /* 0x000f9c6601007387 */ /* 0x000fe80000100800 */
[----:B------:R1:W-:Y:S04]  /*e8d0*/  STL [R1+0xf98], R0 ;  /* 0x000f980001007387 */ /* 0x0003e80000100800 */
[----:B------:R4:W-:Y:S01]  /*e8e0*/  STL [R1+0xfac], R114 ;  /* 0x000fac7201007387 */ /* 0x0009e20000100800 */
[----:B-1----:R-:W-:-:S05]  /*e8f0*/  IMAD.MOV.U32 R0, RZ, RZ, R115 ;  /* 0x000000ffff007224 */ /* 0x002fca00078e0073 */
[----:B------:R1:W-:Y:S01]  /*e900*/  STL [R1+0xfa8], R0 ;  /* 0x000fa80001007387 */ /* 0x0003e20000100800 */
[----:B----4-:R-:W-:Y:S02]  /*e910*/  IMAD.MOV.U32 R114, RZ, RZ, R154 ;  /* 0x000000ffff727224 */ /* 0x010fe400078e009a */
[----:B------:R-:W-:Y:S01]  /*e920*/  IMAD.MOV.U32 R115, RZ, RZ, R155 ;  /* 0x000000ffff737224 */ /* 0x000fe200078e009b */
[----:B--2---:R-:W-:Y:S01]  /*e930*/  STL [R1+0xfbc], R104 ;  /* 0x000fbc6801007387 */ /* 0x004fe20000100800 */
[----:B------:R-:W-:Y:S02]  /*e940*/  IMAD.MOV.U32 R154, RZ, RZ, R158 ;  /* 0x000000ffff9a7224 */ /* 0x000fe400078e009e */
[----:B------:R-:W-:Y:S02]  /*e950*/  IMAD.MOV.U32 R155, RZ, RZ, R159 ;  /* 0x000000ffff9b7224 */ /* 0x000fe400078e009f */
[----:B------:R-:W-:Y:S02]  /*e960*/  IMAD.MOV.U32 R158, RZ, RZ, R166 ;  /* 0x000000ffff9e7224 */ /* 0x000fe400078e00a6 */
[----:B------:R-:W-:-:S02]  /*e970*/  IMAD.MOV.U32 R159, RZ, RZ, R167 ;  /* 0x000000ffff9f7224 */ /* 0x000fc400078e00a7 */
[----:B------:R-:W2:Y:S01]  /*e980*/  LDL.LU.64 R166, [R1+0x130] ;  /* 0x0001300001a67983 */ /* 0x000ea20000300a00 */
[----:B-1----:R-:W-:-:S05]  /*e990*/  IMAD.MOV.U32 R0, RZ, RZ, R105 ;  /* 0x000000ffff007224 */ /* 0x002fca00078e0069 */
[----:B------:R1:W-:Y:S04]  /*e9a0*/  STL [R1+0xfb8], R0 ;  /* 0x000fb80001007387 */ /* 0x0003e80000100800 */
[----:B------:R4:W-:Y:S01]  /*e9b0*/  STL [R1+0xfcc], R126 ;  /* 0x000fcc7e01007387 */ /* 0x0009e20000100800 */
[----:B-1----:R-:W-:-:S05]  /*e9c0*/  IMAD.MOV.U32 R0, RZ, RZ, R127 ;  /* 0x000000ffff007224 */ /* 0x002fca00078e007f */
[----:B------:R3:W-:Y:S01]  /*e9d0*/  STL [R1+0xfc8], R0 ;  /* 0x000fc80001007387 */ /* 0x0007e20000100800 */
[----:B----4-:R-:W-:Y:S02]  /*e9e0*/  IMAD.MOV.U32 R126, RZ, RZ, R190 ;  /* 0x000000ffff7e7224 */ /* 0x010fe400078e00be */
[----:B------:R-:W-:Y:S02]  /*e9f0*/  IMAD.MOV.U32 R127, RZ, RZ, R191 ;  /* 0x000000ffff7f7224 */ /* 0x000fe400078e00bf */
[----:B------:R-:W2:Y:S01]  /*ea00*/  LDL.LU.64 R190, [R1+0x138] ;  /* 0x0001380001be7983 */ /* 0x000ea20000300a00 */
[----:B---3--:R-:W-:-:S03]  /*ea10*/  MOV R0, R123 ;  /* 0x0000007b00007202 */ /* 0x008fc60000000f00 */
[----:B------:R1:W-:Y:S04]  /*ea20*/  STL [R1+0xfdc], R122 ;  /* 0x000fdc7a01007387 */ /* 0x0003e80000100800 */
[----:B------:R3:W-:Y:S04]  /*ea30*/  STL [R1+0xfd8], R0 ;  /* 0x000fd80001007387 */ /* 0x0007e80000100800 */
[----:B------:R5:W-:Y:S04]  /*ea40*/  STL [R1+0xfec], R132 ;  /* 0x000fec8401007387 */ /* 0x000be80000100800 */
[----:B-1----:R-:W4:Y:S01]  /*ea50*/  LDL.LU.64 R122, [R1+0x148] ;  /* 0x00014800017a7983 */ /* 0x002f220000300a00 */
[----:B---3--:R-:W-:-:S05]  /*ea60*/  IMAD.MOV.U32 R0, RZ, RZ, R133 ;  /* 0x000000ffff007224 */ /* 0x008fca00078e0085 */
[----:B------:R1:W-:Y:S01]  /*ea70*/  STL [R1+0xfe8], R0 ;  /* 0x000fe80001007387 */ /* 0x0003e20000100800 */
[----:B-----5:R-:W-:Y:S02]  /*ea80*/  IMAD.MOV.U32 R132, RZ, RZ, R146 ;  /* 0x000000ffff847224 */ /* 0x020fe400078e0092 */
[----:B------:R-:W-:Y:S01]  /*ea90*/  IMAD.MOV.U32 R133, RZ, RZ, R147 ;  /* 0x000000ffff857224 */ /* 0x000fe200078e0093 */
[----:B------:R-:W-:Y:S04]  /*eaa0*/  STL [R1+0xffc], R110 ;  /* 0x000ffc6e01007387 */ /* 0x000fe80000100800 */
[----:B------:R-:W3:Y:S01]  /*eab0*/  LDL.LU.64 R146, [R1+0x150] ;  /* 0x0001500001927983 */ /* 0x000ee20000300a00 */
[----:B-1----:R-:W-:-:S05]  /*eac0*/  IMAD.MOV.U32 R0, RZ, RZ, R111 ;  /* 0x000000ffff007224 */ /* 0x002fca00078e006f */
[----:B------:R1:W-:Y:S04]  /*ead0*/  STL [R1+0xff8], R0 ;  /* 0x000ff80001007387 */ /* 0x0003e80000100800 */
[----:B------:R-:W-:Y:S01]  /*eae0*/  STL [R1+0x100c], R114 ;  /* 0x00100c7201007387 */ /* 0x000fe20000100800 */
[----:B-1----:R-:W-:-:S05]  /*eaf0*/  IMAD.MOV.U32 R0, RZ, RZ, R115 ;  /* 0x000000ffff007224 */ /* 0x002fca00078e0073 */
[----:B------:R1:W-:Y:S04]  /*eb00*/  STL [R1+0x1008], R0 ;  /* 0x0010080001007387 */ /* 0x0003e80000100800 */
[----:B--2---:R2:W-:Y:S01]  /*eb10*/  STL [R1+0x101c], R166 ;  /* 0x00101ca601007387 */ /* 0x0045e20000100800 */
[----:B-1----:R-:W-:Y:S02]  /*eb20*/  IMAD.MOV.U32 R0, RZ, RZ, R167 ;  /* 0x000000ffff007224 */ /* 0x002fe400078e00a7 */
[----:B--2---:R-:W-:Y:S02]  /*eb30*/  IMAD.MOV.U32 R166, RZ, RZ, R174 ;  /* 0x000000ffffa67224 */ /* 0x004fe400078e00ae */
[----:B------:R-:W-:Y:S02]  /*eb40*/  IMAD.MOV.U32 R167, RZ, RZ, R175 ;  /* 0x000000ffffa77224 */ /* 0x000fe400078e00af */
[----:B------:R-:W2:Y:S04]  /*eb50*/  LDL.LU.64 R174, [R1+0x160] ;  /* 0x0001600001ae7983 */ /* 0x000ea80000300a00 */
[----:B------:R1:W-:Y:S04]  /*eb60*/  STL [R1+0x1018], R0 ;  /* 0x0010180001007387 */ /* 0x0003e80000100800 */
[----:B------:R-:W-:Y:S01]  /*eb70*/  STL [R1+0x102c], R118 ;  /* 0x00102c7601007387 */ /* 0x000fe20000100800 */
[----:B-1----:R-:W-:-:S05]  /*eb80*/  IMAD.MOV.U32 R0, RZ, RZ, R119 ;  /* 0x000000ffff007224 */ /* 0x002fca00078e0077 */
[----:B------:R1:W-:Y:S04]  /*eb90*/  STL [R1+0x1028], R0 ;  /* 0x0010280001007387 */ /* 0x0003e80000100800 */
[----:B------:R5:W-:Y:S01]  /*eba0*/  STL [R1+0x103c], R190 ;  /* 0x00103cbe01007387 */ /* 0x000be20000100800 */
[----:B-1----:R-:W-:Y:S02]  /*ebb0*/  IMAD.MOV.U32 R0, RZ, RZ, R191 ;  /* 0x000000ffff007224 */ /* 0x002fe400078e00bf */
[----:B-----5:R-:W-:Y:S02]  /*ebc0*/  IMAD.MOV.U32 R190, RZ, RZ, R198 ;  /* 0x000000ffffbe7224 */ /* 0x020fe400078e00c6 */
[----:B------:R-:W-:Y:S02]  /*ebd0*/  IMAD.MOV.U32 R191, RZ, RZ, R199 ;  /* 0x000000ffffbf7224 */ /* 0x000fe400078e00c7 */
[----:B------:R-:W5:Y:S04]  /*ebe0*/  LDL.LU.64 R198, [R1+0x168] ;  /* 0x0001680001c67983 */ /* 0x000f680000300a00 */
[----:B------:R1:W-:Y:S04]  /*ebf0*/  STL [R1+0x1038], R0 ;  /* 0x0010380001007387 */ /* 0x0003e80000100800 */
[----:B------:R1:W-:Y:S02]  /*ec00*/  STL [R1+0x104c], R206 ;  /* 0x00104cce01007387 */ /* 0x0003e40000100800 */
[----:B-1----:R-:W-:-:S05]  /*ec10*/  MOV R0, R207 ;  /* 0x000000cf00007202 */ /* 0x002fca0000000f00 */
[----:B------:R1:W-:Y:S01]  /*ec20*/  STL [R1+0x1048], R0 ;  /* 0x0010480001007387 */ /* 0x0003e20000100800 */
[----:B------:R-:W-:Y:S02]  /*ec30*/  IMAD.MOV.U32 R206, RZ, RZ, R226 ;  /* 0x000000ffffce7224 */ /* 0x000fe400078e00e2 */
[----:B------:R-:W-:Y:S01]  /*ec40*/  IMAD.MOV.U32 R207, RZ, RZ, R227 ;  /* 0x000000ffffcf7224 */ /* 0x000fe200078e00e3 */
[----:B----4-:R-:W-:Y:S04]  /*ec50*/  STL [R1+0x105c], R122 ;  /* 0x00105c7a01007387 */ /* 0x010fe80000100800 */
[----:B------:R-:W4:Y:S01]  /*ec60*/  LDL.LU.64 R226, [R1+0x178] ;  /* 0x0001780001e27983 */ /* 0x000f220000300a00 */
[----:B-1----:R-:W-:-:S05]  /*ec70*/  IMAD.MOV.U32 R0, RZ, RZ, R123 ;  /* 0x000000ffff007224 */ /* 0x002fca00078e007b */
[----:B------:R1:W-:Y:S04]  /*ec80*/  STL [R1+0x1058], R0 ;  /* 0x0010580001007387 */ /* 0x0003e80000100800 */
[----:B------:R3:W-:Y:S01]  /*ec90*/  STL [R1+0x106c], R138 ;  /* 0x00106c8a01007387 */ /* 0x0007e20000100800 */
[----:B-1----:R-:W-:-:S05]  /*eca0*/  IMAD.MOV.U32 R0, RZ, RZ, R139 ;  /* 0x000000ffff007224 */ /* 0x002fca00078e008b */
[----:B------:R1:W-:Y:S04]  /*ecb0*/  STL [R1+0x1068], R0 ;  /* 0x0010680001007387 */ /* 0x0003e80000100800 */
[----:B---3--:R3:W-:Y:S04]  /*ecc0*/  STL [R1+0x107c], R146 ;  /* 0x00107c9201007387 */ /* 0x0087e80000100800 */
[----:B------:R-:W4:Y:S01]  /*ecd0*/  LDL.LU.64 R138, [R1+0x180] ;  /* 0x00018000018a7983 */ /* 0x000f220000300a00 */
[----:B-1----:R-:W-:-:S05]  /*ece0*/  IMAD.MOV.U32 R0, RZ, RZ, R147 ;  /* 0x000000ffff007224 */ /* 0x002fca00078e0093 */
[----:B------:R1:W-:Y:S01]  /*ecf0*/  STL [R1+0x1078], R0 ;  /* 0x0010780001007387 */ /* 0x0003e20000100800 */
[----:B---3--:R-:W-:Y:S02]  /*ed00*/  IMAD.MOV.U32 R146, RZ, RZ, R154 ;  /* 0x000000ffff927224 */ /* 0x008fe400078e009a */
[----:B------:R-:W-:Y:S01]  /*ed10*/  IMAD.MOV.U32 R147, RZ, RZ, R155 ;  /* 0x000000ffff937224 */ /* 0x000fe200078e009b */
[----:B------:R3:W-:Y:S04]  /*ed20*/  STL [R1+0x108c], R158 ;  /* 0x00108c9e01007387 */ /* 0x0007e80000100800 */
[----:B------:R-:W4:Y:S01]  /*ed30*/  LDL.LU.64 R154, [R1+0x1a8] ;  /* 0x0001a800019a7983 */ /* 0x000f220000300a00 */
[----:B-1----:R-:W-:-:S05]  /*ed40*/  IMAD.MOV.U32 R0, RZ, RZ, R159 ;  /* 0x000000ffff007224 */ /* 0x002fca00078e009f */
[----:B------:R1:W-:Y:S01]  /*ed50*/  STL [R1+0x1088], R0 ;  /* 0x0010880001007387 */ /* 0x0003e20000100800 */
[----:B---3--:R-:W-:Y:S02]  /*ed60*/  IMAD.MOV.U32 R158, RZ, RZ, R166 ;  /* 0x000000ffff9e7224 */ /* 0x008fe400078e00a6 */
[----:B------:R-:W-:Y:S01]  /*ed70*/  IMAD.MOV.U32 R159, RZ, RZ, R167 ;  /* 0x000000ffff9f7224 */ /* 0x000fe200078e00a7 */
[----:B--2---:R2:W-:Y:S04]  /*ed80*/  STL [R1+0x109c], R174 ;  /* 0x00109cae01007387 */ /* 0x0045e80000100800 */
[----:B------:R-:W3:Y:S01]  /*ed90*/  LDL.LU.64 R166, [R1+0x1b0] ;  /* 0x0001b00001a67983 */ /* 0x000ee20000300a00 */
[----:B-1----:R-:W-:-:S05]  /*eda0*/  IMAD.MOV.U32 R0, RZ, RZ, R175 ;  /* 0x000000ffff007224 */ /* 0x002fca00078e00af */
[----:B------:R1:W-:Y:S01]  /*edb0*/  STL [R1+0x1098], R0 ;  /* 0x0010980001007387 */ /* 0x0003e20000100800 */
[----:B--2---:R-:W-:Y:S01]  /*edc0*/  IMAD.MOV.U32 R174, RZ, RZ, R182 ;  /* 0x000000ffffae7224 */ /* 0x004fe200078e00b6 */
[----:B------:R-:W-:Y:S02]  /*edd0*/  MOV R175, R183 ;  /* 0x000000b700af7202 */ /* 0x000fe40000000f00 */
[----:B------:R-:W-:Y:S04]  /*ede0*/  STL [R1+0x10ac], R126 ;  /* 0x0010ac7e01007387 */ /* 0x000fe80000100800 */
[----:B------:R-:W2:Y:S01]  /*edf0*/  LDL.LU.64 R182, [R1+0x190] ;  /* 0x0001900001b67983 */ /* 0x000ea20000300a00 */
[----:B-1----:R-:W-:-:S05]  /*ee00*/  IMAD.MOV.U32 R0, RZ, RZ, R127 ;  /* 0x000000ffff007224 */ /* 0x002fca00078e007f */
[----:B------:R1:W-:Y:S04]  /*ee10*/  STL [R1+0x10a8], R0 ;  /* 0x0010a80001007387 */ /* 0x0003e80000100800 */
[----:B-----5:R5:W-:Y:S01]  /*ee20*/  STL [R1+0x10bc], R198 ;  /* 0x0010bcc601007387 */ /* 0x020be20000100800 */
[----:B-1----:R-:W-:-:S03]  /*ee30*/  IMAD.MOV.U32 R0, RZ, RZ, R199 ;  /* 0x000000ffff007224 */ /* 0x002fc600078e00c7 */
[----:B-----5:R-:W5:Y:S04]  /*ee40*/  LDL.LU.64 R198, [R1+0x1c0] ;  /* 0x0001c00001c67983 */ /* 0x020f680000300a00 */
[----:B------:R1:W-:Y:S04]  /*ee50*/  STL [R1+0x10b8], R0 ;  /* 0x0010b80001007387 */ /* 0x0003e80000100800 */
[----:B------:R1:W-:Y:S02]  /*ee60*/  STL [R1+0x10cc], R214 ;  /* 0x0010ccd601007387 */ /* 0x0003e40000100800 */
[----:B-1----:R-:W-:-:S02]  /*ee70*/  IMAD.MOV.U32 R0, RZ, RZ, R215 ;  /* 0x000000ffff007224 */ /* 0x002fc400078e00d7 */
[----:B------:R-:W5:Y:S04]  /*ee80*/  LDL.LU.64 R214, [R1+0x188] ;  /* 0x0001880001d67983 */ /* 0x000f680000300a00 */
[----:B------:R1:W-:Y:S04]  /*ee90*/  STL [R1+0x10c8], R0 ;  /* 0x0010c80001007387 */ /* 0x0003e80000100800 */
[----:B----4-:R4:W-:Y:S01]  /*eea0*/  STL [R1+0x10dc], R226 ;  /* 0x0010dce201007387 */ /* 0x0109e20000100800 */
[----:B-1----:R-:W-:-:S03]  /*eeb0*/  IMAD.MOV.U32 R0, RZ, RZ, R227 ;  /* 0x000000ffff007224 */ /* 0x002fc600078e00e3 */
[----:B----4-:R-:W4:Y:S04]  /*eec0*/  LDL.LU.64 R226, [R1+0x1d0] ;  /* 0x0001d00001e27983 */ /* 0x010f280000300a00 */
[----:B------:R1:W-:Y:S04]  /*eed0*/  STL [R1+0x10d8], R0 ;  /* 0x0010d80001007387 */ /* 0x0003e80000100800 */
[----:B------:R-:W-:Y:S01]  /*eee0*/  STL [R1+0x10ec], R132 ;  /* 0x0010ec8401007387 */ /* 0x000fe20000100800 */
[----:B-1----:R-:W-:-:S05]  /*eef0*/  IMAD.MOV.U32 R0, RZ, RZ, R133 ;  /* 0x000000ffff007224 */ /* 0x002fca00078e0085 */
[----:B------:R1:W-:Y:S04]  /*ef00*/  STL [R1+0x10e8], R0 ;  /* 0x0010e80001007387 */ /* 0x0003e80000100800 */
[----:B------:R-:W-:Y:S01]  /*ef10*/  STL [R1+0x10fc], R138 ;  /* 0x0010fc8a01007387 */ /* 0x000fe20000100800 */
[----:B-1----:R-:W-:-:S05]  /*ef20*/  IMAD.MOV.U32 R0, RZ, RZ, R139 ;  /* 0x000000ffff007224 */ /* 0x002fca00078e008b */
[----:B------:R1:W-:Y:S04]  /*ef30*/  STL [R1+0x10f8], R0 ;  /* 0x0010f80001007387 */ /* 0x0003e80000100800 */
[----:B------:R-:W-:Y:S01]  /*ef40*/  STL [R1+0x1110], R146 ;  /* 0x0011109201007387 */ /* 0x000fe20000100800 */
[----:B-1----:R-:W-:-:S03]  /*ef50*/  IMAD.MOV.U32 R0, RZ, RZ, R147 ;  /* 0x000000ffff007224 */ /* 0x002fc600078e0093 */
[----:B------:R-:W-:Y:S04]  /*ef60*/  STL [R1+0x1120], R154 ;  /* 0x0011209a01007387 */ /* 0x000fe80000100800 */
[----:B------:R1:W-:Y:S04]  /*ef70*/  STL [R1+0x1108], R0 ;  /* 0x0011080001007387 */ /* 0x0003e80000100800 */
[----:B------:R-:W-:Y:S01]  /*ef80*/  STL [R1+0x1130], R158 ;  /* 0x0011309e01007387 */ /* 0x000fe20000100800 */
[----:B-1----:R-:W-:-:S05]  /*ef90*/  IMAD.MOV.U32 R0, RZ, RZ, R155 ;  /* 0x000000ffff007224 */ /* 0x002fca00078e009b */
[----:B------:R1:W-:Y:S04]  /*efa0*/  STL [R1+0x111c], R0 ;  /* 0x00111c0001007387 */ /* 0x0003e80000100800 */
[----:B---3--:R-:W-:Y:S01]  /*efb0*/  STL [R1+0x1140], R166 ;  /* 0x001140a601007387 */ /* 0x008fe20000100800 */
[----:B-1----:R-:W-:-:S05]  /*efc0*/  IMAD.MOV.U32 R0, RZ, RZ, R159 ;  /* 0x000000ffff007224 */ /* 0x002fca00078e009f */
[----:B------:R1:W-:Y:S04]  /*efd0*/  STL [R1+0x112c], R0 ;  /* 0x00112c0001007387 */ /* 0x0003e80000100800 */
[----:B------:R-:W-:Y:S01]  /*efe0*/  STL [R1+0x1150], R174 ;  /* 0x001150ae01007387 */ /* 0x000fe20000100800 */
[----:B-1----:R-:W-:-:S05]  /*eff0*/  IMAD.MOV.U32 R0, RZ, RZ, R167 ;  /* 0x000000ffff007224 */ /* 0x002fca00078e00a7 */
[----:B------:R1:W-:Y:S04]  /*f000*/  STL [R1+0x113c], R0 ;  /* 0x00113c0001007387 */ /* 0x0003e80000100800 */
[----:B--2---:R-:W-:Y:S01]  /*f010*/  STL [R1+0x1160], R182 ;  /* 0x001160b601007387 */ /* 0x004fe20000100800 */
[----:B-1----:R-:W-:-:S05]  /*f020*/  IMAD.MOV.U32 R0, RZ, RZ, R175 ;  /* 0x000000ffff007224 */ /* 0x002fca00078e00af */
[----:B------:R1:W-:Y:S04]  /*f030*/  STL [R1+0x114c], R0 ;  /* 0x00114c0001007387 */ /* 0x0003e80000100800 */
[----:B------:R-:W-:Y:S01]  /*f040*/  STL [R1+0x1170], R190 ;  /* 0x001170be01007387 */ /* 0x000fe20000100800 */
[----:B-1----:R-:W-:-:S05]  /*f050*/  IMAD.MOV.U32 R0, RZ, RZ, R183 ;  /* 0x000000ffff007224 */ /* 0x002fca00078e00b7 */
[----:B------:R1:W-:Y:S02]  /*f060*/  STL [R1+0x115c], R0 ;  /* 0x00115c0001007387 */ /* 0x0003e40000100800 */
[----:B-1----:R-:W-:-:S05]  /*f070*/  MOV R0, R191 ;  /* 0x000000bf00007202 */ /* 0x002fca0000000f00 */
[----:B------:R1:W-:Y:S04]  /*f080*/  STL [R1+0x116c], R0 ;  /* 0x00116c0001007387 */ /* 0x0003e80000100800 */
[----:B-----5:R-:W-:Y:S01]  /*f090*/  STL [R1+0x1180], R198 ;  /* 0x001180c601007387 */ /* 0x020fe20000100800 */
[----:B-1----:R-:W-:-:S03]  /*f0a0*/  IMAD.MOV.U32 R0, RZ, RZ, R199 ;  /* 0x000000ffff007224 */ /* 0x002fc600078e00c7 */
[----:B------:R-:W-:Y:S04]  /*f0b0*/  STL [R1+0x1190], R206 ;  /* 0x001190ce01007387 */ /* 0x000fe80000100800 */
[----:B------:R1:W-:Y:S04]  /*f0c0*/  STL [R1+0x117c], R0 ;  /* 0x00117c0001007387 */ /* 0x0003e80000100800 */
[----:B------:R-:W-:Y:S01]  /*f0d0*/  STL [R1+0x11a0], R214 ;  /* 0x0011a0d601007387 */ /* 0x000fe20000100800 */
[----:B-1----:R-:W-:-:S05]  /*f0e0*/  IMAD.MOV.U32 R0, RZ, RZ, R207 ;  /* 0x000000ffff007224 */ /* 0x002fca00078e00cf */
[----:B------:R1:W-:Y:S04]  /*f0f0*/  STL [R1+0x118c], R0 ;  /* 0x00118c0001007387 */ /* 0x0003e80000100800 */
[----:B------:R-:W-:Y:S01]  /*f100*/  STL [R1+0x11b0], R222 ;  /* 0x0011b0de01007387 */ /* 0x000fe20000100800 */
[----:B-1----:R-:W-:-:S05]  /*f110*/  IMAD.MOV.U32 R0, RZ, RZ, R215 ;  /* 0x000000ffff007224 */ /* 0x002fca00078e00d7 */
[----:B------:R1:W-:Y:S02]  /*f120*/  STL [R1+0x119c], R0 ;  /* 0x00119c0001007387 */ /* 0x0003e40000100800 */
[----:B-1----:R-:W-:Y:S02]  /*f130*/  IMAD.MOV.U32 R0, RZ, RZ, R223 ;  /* 0x000000ffff007224 */ /* 0x002fe400078e00df */
[----:B----4-:R-:W-:Y:S04]  /*f140*/  STL [R1+0x11c0], R226 ;  /* 0x0011c0e201007387 */ /* 0x010fe80000100800 */
[----:B------:R1:W-:Y:S04]  /*f150*/  STL [R1+0x11ac], R0 ;  /* 0x0011ac0001007387 */ /* 0x0003e80000100800 */
[----:B------:R-:W-:Y:S01]  /*f160*/  STL [R1+0x11d0], R230 ;  /* 0x0011d0e601007387 */ /* 0x000fe20000100800 */
[----:B-1----:R-:W-:-:S05]  /*f170*/  IMAD.MOV.U32 R0, RZ, RZ, R227 ;  /* 0x000000ffff007224 */ /* 0x002fca00078e00e3 */
[----:B------:R1:W-:Y:S04]  /*f180*/  STL [R1+0x11bc], R0 ;  /* 0x0011bc0001007387 */ /* 0x0003e80000100800 */
[----:B------:R-:W-:Y:S01]  /*f190*/  STL [R1+0x11e0], R238 ;  /* 0x0011e0ee01007387 */ /* 0x000fe20000100800 */
[----:B-1----:R-:W-:-:S05]  /*f1a0*/  IMAD.MOV.U32 R0, RZ, RZ, R231 ;  /* 0x000000ffff007224 */ /* 0x002fca00078e00e7 */
[----:B------:R1:W-:Y:S02]  /*f1b0*/  STL [R1+0x11cc], R0 ;  /* 0x0011cc0001007387 */ /* 0x0003e40000100800 */
[----:B-1----:R-:W-:-:S05]  /*f1c0*/  IMAD.MOV.U32 R0, RZ, RZ, R239 ;  /* 0x000000ffff007224 */ /* 0x002fca00078e00ef */
[----:B------:R1:W-:Y:S04]  /*f1d0*/  STL [R1+0x11dc], R0 ;  /* 0x0011dc0001007387 */ /* 0x0003e80000100800 */
[----:B------:R2:W-:Y:S01]  /*f1e0*/  STL [R1+0x11f0], R236 ;  /* 0x0011f0ec01007387 */ /* 0x0005e20000100800 */
[----:B-1----:R-:W-:-:S03]  /*f1f0*/  IMAD.MOV.U32 R0, RZ, RZ, R237 ;  /* 0x000000ffff007224 */ /* 0x002fc600078e00ed */
[----:B------:R-:W1:Y:S04]  /*f200*/  S2R R239, SR_TID.X ;  /* 0x0000000000ef7919 */ /* 0x000e680000002100 */
[----:B------:R2:W-:Y:S01]  /*f210*/  STL [R1+0x11ec], R0 ;  /* 0x0011ec0001007387 */ /* 0x0005e20000100800 */
[----:B------:R-:W-:Y:S05]  /*f220*/  @P0 BRA `(.L_x_0) ;  /* 0x00001ac000000947 */ /* 0x000fea0003800000 */
[----:B------:R3:W-:Y:S01]  /*f230*/  STL [R1+0x1c0], RZ ;  /* 0x0001c0ff01007387 */ /* 0x0007e20000100800 */
[----:B-12---:R-:W-:Y:S01]  /*f240*/  IMAD.SHL.U32 R0, R239, 0x40, RZ ;  /* 0x00000040ef007824 */ /* 0x006fe200078e00ff */
[----:B------:R-:W-:Y:S01]  /*f250*/  CS2R R248, SRZ ;  /* 0x0000000000f87805 */ /* 0x000fe2000001ff00 */
[----:B------:R-:W-:Y:S01]  /*f260*/  CS2R R250, SRZ ;  /* 0x0000000000fa7805 */ /* 0x000fe2000001ff00 */
[----:B------:R3:W-:Y:S01]  /*f270*/  STL [R1+0x1c4], RZ ;  /* 0x0001c4ff01007387 */ /* 0x0007e20000100800 */
[----:B------:R-:W-:Y:S01]  /*f280*/  CS2R R244, SRZ ;  /* 0x0000000000f47805 */ /* 0x000fe2000001ff00 */
[----:B------:R-:W-:Y:S01]  /*f290*/  LOP3.LUT R0, R0, 0x800, RZ, 0xc0, !PT ;  /* 0x0000080000007812 */ /* 0x000fe200078ec0ff */
[----:B------:R-:W-:Y:S01]  /*f2a0*/  CS2R R246, SRZ ;  /* 0x0000000000f67805 */ /* 0x000fe2000001ff00 */
[----:B------:R3:W-:Y:S01]  /*f2b0*/  STL [R1+0x1c8], RZ ;  /* 0x0001c8ff01007387 */ /* 0x0007e20000100800 */
[----:B------:R-:W-:Y:S01]  /*f2c0*/  CS2R R228, SRZ ;  /* 0x0000000000e47805 */ /* 0x000fe2000001ff00 */
[----:B------:R-:W-:Y:S01]  /*f2d0*/  CS2R R230, SRZ ;  /* 0x0000000000e67805 */ /* 0x000fe2000001ff00 */
        /* <DEDUP_REMOVED lines=109> */
[----:B------:R3:W-:Y:S04]  /*f9b0*/  STL [R1+0x108], RZ ;  /* 0x000108ff01007387 */ /* 0x0007e80000100800 */
        /* <DEDUP_REMOVED lines=53> */
[----:B------:R3:W-:Y:S04]  /*fd10*/  STL [R1], RZ ;  /* 0x000000ff01007387 */ /* 0x0007e80000100800 */
        /* <DEDUP_REMOVED lines=224> */
[----:B------:R3:W-:Y:S04]  /*10b20*/  STL [R1+0x1270], R0 ;  /* 0x0012700001007387 */ /* 0x0007e80000100800 */
        /* <DEDUP_REMOVED lines=26> */
[----:B------:R3:W-:Y:S01]  /*10cd0*/  STL [R1+0x57c], RZ ;  /* 0x00057cff01007387 */ /* 0x0007e20000100800 */
[----:B------:R-:W-:Y:S05]  /*10ce0*/  BRA `(.L_x_1) ;  /* 0x00029c5000007947 */ /* 0x000fea0003800000 */
.L_x_0:
[----:B------:R-:W-:Y:S01]  /*10cf0*/  STL [R1+0xa50], RZ ;  /* 0x000a50ff01007387 */ /* 0x000fe20000100800 */
[C---:B-1----:R-:W-:Y:S01]  /*10d00*/  LOP3.LUT R3, R239.reuse, 0x7, RZ, 0xc0, !PT ;  /* 0x00000007ef037812 */ /* 0x042fe200078ec0ff */
[C---:B--2---:R-:W-:Y:S01]  /*10d10*/  IMAD.SHL.U32 R0, R239.reuse, 0x2, RZ ;  /* 0x00000002ef007824 */ /* 0x044fe200078e00ff */
[----:B------:R-:W-:Y:S01]  /*10d20*/  SHF.L.U32 R5, R239, 0x6, RZ ;  /* 0x00000006ef057819 */ /* 0x000fe200000006ff */
[----:B------:R-:W-:Y:S01]  /*10d30*/  STL [R1+0x1c0], RZ ;  /* 0x0001c0ff01007387 */ /* 0x000fe20000100800 */
[----:B------:R-:W-:Y:S01]  /*10d40*/  IMAD.MOV.U32 R4, RZ, RZ, 0x3f ;  /* 0x0000003fff047424 */ /* 0x000fe200078e00ff */
[----:B------:R-:W-:Y:S01]  /*10d50*/  ULDC UR4, c[0x0][0x18c] ;  /* 0x0000630000047ab9 */ /* 0x000fe20000000800 */
[----:B------:R-:W-:Y:S01]  /*10d60*/  IMAD R3, R3, 0x110, RZ ;  /* 0x0000011003037824 */ /* 0x000fe200078e02ff */
[----:B------:R-:W-:Y:S01]  /*10d70*/  STL [R1+0x1c4], RZ ;  /* 0x0001c4ff01007387 */ /* 0x000fe20000100800 */
[----:B------:R-:W-:Y:S01]  /*10d80*/  LOP3.LUT R6, R5, 0x800, RZ, 0xc0, !PT ;  /* 0x0000080005067812 */ /* 0x000fe200078ec0ff */
[----:B------:R-:W-:Y:S01]  /*10d90*/  IMAD.SHL.U32 R241, R241, 0x40, RZ ;  /* 0x00000040f1f17824 */ /* 0x000fe200078e00ff */
[----:B------:R-:W-:Y:S01]  /*10da0*/  IADD3 R4, R4, c[0x0][0x180], RZ ;  /* 0x0000600004047a10 */ /* 0x000fe20007ffe0ff */
[----:B------:R-:W-:Y:S01]  /*10db0*/  STL [R1+0x1c8], RZ ;  /* 0x0001c8ff01007387 */ /* 0x000fe20000100800 */
[----:B------:R-:W-:Y:S01]  /*10dc0*/  LOP3.LUT R3, R3, 0x30, R0, 0x78, !PT ;  /* 0x0000003003037812 */ /* 0x000fe200078e7800 */
[----:B------:R-:W-:Y:S01]  /*10dd0*/  USHF.L.U32 UR4, UR4, 0x6, URZ ;  /* 0x0000000604047899 */ /* 0x000fe2000800063f */
[----:B------:R-:W-:Y:S01]  /*10de0*/  SHF.R.S32.HI R2, RZ, 0x1f, R4 ;  /* 0x0000001fff027819 */ /* 0x000fe20000011404 */
[----:B------:R-:W-:Y:S01]  /*10df0*/  STL [R1+0x1cc], RZ ;  /* 0x0001ccff01007387 */ /* 0x000fe20000100800 */
[----:B------:R-:W-:Y:S01]  /*10e00*/  LOP3.LUT R3, R3, R6, RZ, 0xfc, !PT ;  /* 0x0000000603037212 */ /* 0x000fe200078efcff */
[----:B------:R-:W-:Y:S01]  /*10e10*/  USHF.R.S32.HI UR5, URZ, 0x1f, UR4 ;  /* 0x0000001f3f057899 */ /* 0x000fe20008011404 */
[----:B------:R-:W-:Y:S01]  /*10e20*/  LEA.HI R2, R2, R4, RZ, 0x6 ;  /* 0x0000000402027211 */ /* 0x000fe200078f30ff */
[----:B------:R-:W-:Y:S01]  /*10e30*/  STL [R1+0x1b0], RZ ;  /* 0x0001b0ff01007387 */ /* 0x000fe20000100800 */
[----:B------:R-:W-:Y:S01]  /*10e40*/  LOP3.LUT R4, R239, 0x3, RZ, 0xc0, !PT ;  /* 0x00000003ef047812 */ /* 0x000fe200078ec0ff */
[----:B------:R-:W-:Y:S01]  /*10e50*/  CS2R R248, SRZ ;  /* 0x0000000000f87805 */ /* 0x000fe2000001ff00 */
[----:B------:R-:W-:Y:S01]  /*10e60*/  SHF.R.S32.HI R0, RZ, 0x1f, R241 ;  /* 0x0000001fff007819 */ /* 0x000fe200000114f1 */
[----:B------:R-:W-:Y:S01]  /*10e70*/  STL [R1+0x1b4], RZ ;  /* 0x0001b4ff01007387 */ /* 0x000fe20000100800 */
[----:B------:R-:W-:Y:S01]  /*10e80*/  SHF.R.S32.HI R5, RZ, 0x6, R2 ;  /* 0x00000006ff057819 */ /* 0x000fe20000011402 */
[----:B------:R-:W-:Y:S01]  /*10e90*/  IMAD R4, R4, 0x420, RZ ;  /* 0x0000042004047824 */ /* 0x000fe200078e02ff */
[----:B------:R-:W-:Y:S01]  /*10ea0*/  SHF.L.U64.HI R0, R241, 0x2, R0 ;  /* 0x00000002f1007819 */ /* 0x000fe20000010200 */
[----:B------:R-:W-:Y:S01]  /*10eb0*/  STL [R1+0x1b8], RZ ;  /* 0x0001b8ff01007387 */ /* 0x000fe20000100800 */
[----:B------:R-:W-:Y:S01]  /*10ec0*/  CS2R R250, SRZ ;  /* 0x0000000000fa7805 */ /* 0x000fe2000001ff00 */
[----:B------:R-:W-:Y:S01]  /*10ed0*/  CS2R R244, SRZ ;  /* 0x0000000000f47805 */ /* 0x000fe2000001ff00 */
[----:B------:R-:W-:Y:S01]  /*10ee0*/  LOP3.LUT R2, R4, 0x5c, R239, 0x78, !PT ;  /* 0x0000005c04027812 */ /* 0x000fe200078e78ef */
[----:B------:R-:W-:Y:S01]  /*10ef0*/  STL [R1+0x1bc], RZ ;  /* 0x0001bcff01007387 */ /* 0x000fe20000100800 */
[----:B------:R-:W-:Y:S01]  /*10f00*/  CS2R R246, SRZ ;  /* 0x0000000000f67805 */ /* 0x000fe2000001ff00 */
[----:B------:R-:W-:Y:S01]  /*10f10*/  CS2R R228, SRZ ;  /* 0x0000000000e47805 */ /* 0x000fe2000001ff00 */
[----:B------:R-:W-:Y:S01]  /*10f20*/  CS2R R230, SRZ ;  /* 0x0000000000e67805 */ /* 0x000fe2000001ff00 */
        /* <DEDUP_REMOVED lines=110> */
[----:B------:R-:W-:Y:S01]  /*11610*/  IADD3 R5, R5, -0x1, RZ ;  /* 0xffffffff05057810 */ /* 0x000fe20007ffe0ff */
[----:B------:R-:W-:Y:S01]  /*11620*/  USHF.L.U32 UR8, UR4, 0x2, URZ ;  /* 0x0000000204087899 */ /* 0x000fe2000800063f */
[----:B------:R-:W-:Y:S01]  /*11630*/  STL [R1+0xd0], RZ ;  /* 0x0000d0ff01007387 */ /* 0x000fe20000100800 */
[----:B------:R-:W-:Y:S01]  /*11640*/  LOP3.LUT R4, R2, 0x20, RZ, 0x3c, !PT ;  /* 0x0000002002047812 */ /* 0x000fe200078e3cff */
[----:B------:R-:W-:-:S02]  /*11650*/  USHF.L.U64.HI UR5, UR4, 0x2, UR5 ;  /* 0x0000000204057899 */ /* 0x000fc40008010205 */
[----:B------:R-:W-:Y:S04]  /*11660*/  STL [R1+0xd4], RZ ;  /* 0x0000d4ff01007387 */ /* 0x000fe80000100800 */
        /* <DEDUP_REMOVED lines=46> */
[----:B------:R-:W-:Y:S04]  /*11950*/  STL [R1], RZ ;  /* 0x000000ff01007387 */ /* 0x000fe80000100800 */
        /* <DEDUP_REMOVED lines=198> */
[----:B------:R-:W-:Y:S04]  /*125c0*/  STL [R1+0x1270], R6 ;  /* 0x0012700601007387 */ /* 0x000fe80000100800 */
[----:B------:R-:W-:Y:S04]  /*125d0*/  STL [R1+0x71c], RZ ;  /* 0x00071cff01007387 */ /* 0x000fe80000100800 */
[----:B------:R-:W-:Y:S04]  /*125e0*/  STL [R1+0x700], RZ ;  /* 0x000700ff01007387 */ /* 0x000fe80000100800 */
[----:B------:R-:W-:Y:S04]  /*125f0*/  STL [R1+0x704], RZ ;  /* 0x000704ff01007387 */ /* 0x000fe80000100800 */
[----:B------:R1:W-:Y:S04]  /*12600*/  STL [R1+0xa30], R3 ;  /* 0x000a300301007387 */ /* 0x0003e80000100800 */
[----:B------:R2:W-:Y:S04]  /*12610*/  STL [R1+0x708], RZ ;  /* 0x000708ff01007387 */ /* 0x0005e80000100800 */
[----:B------:R2:W-:Y:S01]  /*12620*/  STL [R1+0x70c], RZ ;  /* 0x00070cff01007387 */ /* 0x0005e20000100800 */
[----:B-1----:R-:W-:-:S03]  /*12630*/  LOP3.LUT R3, R3, 0x40, RZ, 0x3c, !PT ;  /* 0x0000004003037812 */ /* 0x002fc600078e3cff */
        /* <DEDUP_REMOVED lines=48> */
[----:B------:R2:W-:Y:S02]  /*12940*/  STL [R1+0xa34], R3 ;  /* 0x000a340301007387 */ /* 0x0005e40000100800 */
.L_x_2:
[----:B---3--:R-:W3:Y:S01]  /*12950*/  LDL R4, [R1+0xa30] ;  /* 0x000a300001047983 */ /* 0x008ee20000100800 */
[----:B------:R-:W-:-:S04]  /*12960*/  DEPBAR.LE SB0, 0x0 ;  /* 0x000080000000791a */ /* 0x000fc80000000000 */
[----:B------:R-:W-:Y:S04]  /*12970*/  STL.64 [R1+0x2040], R98 ;  /* 0x0020406201007387 */ /* 0x000fe80000100a00 */
[----:B------:R1:W-:Y:S04]  /*12980*/  STL.64 [R1+0x2038], R96 ;  /* 0x0020386001007387 */ /* 0x0003e80000100a00 */
[----:B------:R-:W-:Y:S06]  /*12990*/  BAR.SYNC.DEFER_BLOCKING 0x0 ;  /* 0x0000000000007b1d */ /* 0x000fec0000010000 */
[----:B-1----:R-:W4:Y:S04]  /*129a0*/  LDL.LU.64 R96, [R1+0x180] ;  /* 0x0001800001607983 */ /* 0x002f280000300a00 */
[----:B------:R-:W4:Y:S04]  /*129b0*/  LDL.LU.64 R98, [R1+0x188] ;  /* 0x0001880001627983 */ /* 0x000f280000300a00 */
[----:B------:R-:W-:Y:S04]  /*129c0*/  STL.64 [R1+0x2030], R94 ;  /* 0x0020305e01007387 */ /* 0x000fe80000100a00 */
[----:B------:R1:W-:Y:S01]  /*129d0*/  STL.64 [R1+0x2028], R92 ;  /* 0x0020285c01007387 */ /* 0x0003e20000100a00 */
[----:B--2---:R-:W-:-:S03]  /*129e0*/  LOP3.LUT R3, R2, 0x20, RZ, 0x3c, !PT ;  /* 0x0000002002037812 */ /* 0x004fc600078e3cff */
[----:B------:R-:W-:Y:S04]  /*129f0*/  LDS R232, [R2] ;  /* 0x0000000002e87984 */ /* 0x000fe80000000800 */
[----:B------:R-:W-:Y:S04]  /*12a00*/  LDS R234, [R2+0x1000] ;  /* 0x0010000002ea7984 */ /* 0x000fe80000000800 */
[----:B-1----:R-:W2:Y:S04]  /*12a10*/  LDL.LU.64 R92, [R1+0x1b0] ;  /* 0x0001b000015c7983 */ /* 0x002ea80000300a00 */
[----:B------:R-:W2:Y:S04]  /*12a20*/  LDL.LU.64 R94, [R1+0x1b8] ;  /* 0x0001b800015e7983 */ /* 0x000ea80000300a00 */
[----:B------:R-:W-:Y:S04]  /*12a30*/  STL.64 [R1+0x2020], R90 ;  /* 0x0020205a01007387 */ /* 0x000fe80000100a00 */
[----:B------:R1:W-:Y:S04]  /*12a40*/  STL.64 [R1+0x2018], R88 ;  /* 0x0020185801007387 */ /* 0x0003e80000100a00 */
[----:B------:R-:W-:Y:S04]  /*12a50*/  LDS R233, [R3] ;  /* 0x0000000003e97984 */ /* 0x000fe80000000800 */
[----:B------:R-:W-:Y:S04]  /*12a60*/  LDS R235, [R3+0x1000] ;  /* 0x0010000003eb7984 */ /* 0x000fe80000000800 */
[----:B-1----:R-:W2:Y:S04]  /*12a70*/  LDL.LU.64 R88, [R1+0x1c0] ;  /* 0x0001c00001587983 */ /* 0x002ea80000300a00 */
[----:B------:R-:W2:Y:S04]  /*12a80*/  LDL.LU.64 R90, [R1+0x1c8] ;  /* 0x0001c800015a7983 */ /* 0x000ea80000300a00 */
[----:B------:R-:W-:Y:S04]  /*12a90*/  STL.64 [R1+0x2010], R86 ;  /* 0x0020105601007387 */ /* 0x000fe80000100a00 */
        /* <DEDUP_REMOVED lines=9> */
[----:B------:R-:W-:Y:S04]  /*12b30*/  STL [R1+0x1f0c], R240 ;  /* 0x001f0cf001007387 */ /* 0x000fe80000100800 */
[----:B------:R-:W-:Y:S04]  /*12b40*/  STL [R1+0x1f08], R241 ;  /* 0x001f08f101007387 */ /* 0x000fe80000100800 */
[----:B------:R-:W-:Y:S04]  /*12b50*/  STL [R1+0x1f04], R242 ;  /* 0x001f04f201007387 */ /* 0x000fe80000100800 */
[----:B------:R-:W-:Y:S04]  /*12b60*/  STL [R1+0x1f00], R243 ;  /* 0x001f00f301007387 */ /* 0x000fe80000100800 */
[----:B------:R-:W-:Y:S04]  /*12b70*/  STL [R1+0x12e4], R0 ;  /* 0x0012e40001007387 */ /* 0x000fe80000100800 */
[----:B------:R-:W-:Y:S04]  /*12b80*/  STL [R1+0x12e0], R252 ;  /* 0x0012e0fc01007387 */ /* 0x000fe80000100800 */
[----:B------:R-:W-:Y:S04]  /*12b90*/  LDS R236, [R2+0x80] ;  /* 0x0000800002ec7984 */ /* 0x000fe80000000800 */
[----:B------:R-:W-:Y:S04]  /*12ba0*/  LDS R238, [R2+0x1080] ;  /* 0x0010800002ee7984 */ /* 0x000fe80000000800 */
[----:B------:R-:W-:Y:S04]  /*12bb0*/  LDS R237, [R3+0x80] ;  /* 0x0000800003ed7984 */ /* 0x000fe80000000800 */
[----:B------:R-:W-:Y:S04]  /*12bc0*/  LDS R239, [R3+0x1080] ;  /* 0x0010800003ef7984 */ /* 0x000fe80000000800 */
[----:B---3--:R-:W1:Y:S04]  /*12bd0*/  LDSM.16.M88.4 R64, [R4+0x10000] ;  /* 0x010000000440783b */ /* 0x008e680000000200 */
[----:B------:R-:W3:Y:S04]  /*12be0*/  LDSM.16.M88.4 R60, [R4+0x11000] ;  /* 0x01100000043c783b */ /* 0x000ee80000000200 */
[----:B------:R-:W1:Y:S04]  /*12bf0*/  LDSM.16.M88.4 R56, [R4+0x12000] ;  /* 0x012000000438783b */ /* 0x000e680000000200 */
[----:B------:R-:W1:Y:S04]  /*12c00*/  LDSM.16.M88.4 R52, [R4+0x13000] ;  /* 0x013000000434783b */ /* 0x000e680000000200 */
[----:B------:R-:W1:Y:S04]  /*12c10*/  LDSM.16.M88.4 R48, [R4+0x14000] ;  /* 0x014000000430783b */ /* 0x000e680000000200 */
[----:B------:R-:W1:Y:S04]  /*12c20*/  LDSM.16.M88.4 R44, [R4+0x15000] ;  /* 0x01500000042c783b */ /* 0x000e680000000200 */
[----:B------:R-:W1:Y:S04]  /*12c30*/  LDSM.16.M88.4 R40, [R4+0x16000] ;  /* 0x016000000428783b */ /* 0x000e680000000200 */
[----:B------:R-:W2:Y:S04]  /*12c40*/  LDSM.16.M88.4 R36, [R4+0x17000] ;  /* 0x017000000424783b */ /* 0x000ea80000000200 */
[----:B------:R-:W2:Y:S04]  /*12c50*/  LDSM.16.M88.4 R32, [R4+0x18000] ;  /* 0x018000000420783b */ /* 0x000ea80000000200 */
[----:B------:R-:W4:Y:S04]  /*12c60*/  LDSM.16.M88.4 R28, [R4+0x19000] ;  /* 0x01900000041c783b */ /* 0x000f280000000200 */
[----:B------:R-:W4:Y:S04]  /*12c70*/  LDSM.16.M88.4 R24, [R4+0x1a000] ;  /* 0x01a000000418783b */ /* 0x000f280000000200 */
[----:B------:R-:W4:Y:S04]  /*12c80*/  LDSM.16.M88.4 R20, [R4+0x1b000] ;  /* 0x01b000000414783b */ /* 0x000f280000000200 */
[----:B------:R-:W4:Y:S04]  /*12c90*/  LDSM.16.M88.4 R16, [R4+0x1c000] ;  /* 0x01c000000410783b */ /* 0x000f280000000200 */
[----:B------:R-:W4:Y:S04]  /*12ca0*/  LDSM.16.M88.4 R12, [R4+0x1d000] ;  /* 0x01d00000040c783b */ /* 0x000f280000000200 */
[----:B------:R-:W4:Y:S04]  /*12cb0*/  LDSM.16.M88.4 R8, [R4+0x1e000] ;  /* 0x01e000000408783b */ /* 0x000f280000000200 */
[----:B------:R-:W4:Y:S04]  /*12cc0*/  LDSM.16.M88.4 R4, [R4+0x1f000] ;  /* 0x01f000000404783b */ /* 0x000f280000000200 */
[----:B-1----:R-:W-:Y:S04]  /*12cd0*/  STL [R1+0x1f14], R66 ;  /* 0x001f144201007387 */ /* 0x002fe80000100800 */
[----:B------:R-:W-:Y:S04]  /*12ce0*/  STL [R1+0x1f10], R67 ;  /* 0x001f104301007387 */ /* 0x000fe80000100800 */
[----:B---3--:R-:W-:Y:S01]  /*12cf0*/  STL [R1+0x1f1c], R62 ;  /* 0x001f1c3e01007387 */ /* 0x008fe20000100800 */
[C---:B--2---:R-:W-:Y:S03]  /*12d00*/  HMMA.1688.F32.TF32 R68, R232.reuse, R64, R88 ;  /* 0x00000040e844723c */ /* 0x044fe60000081058 */
        /* <DEDUP_REMOVED lines=30> */
[----:B------:R-:W2:Y:S04]  /*12ef0*/  LDL.LU.64 R82, [R1+0x178] ;  /* 0x0001780001527983 */ /* 0x000ea80000300a00 */
[----:B------:R-:W-:Y:S04]  /*12f00*/  STL.64 [R1+0x900], R68 ;  /* 0x0009004401007387 */ /* 0x000fe80000100a00 */
[----:B------:R1:W-:Y:S04]  /*12f10*/  STL.64 [R1+0x908], R70 ;  /* 0x0009084601007387 */ /* 0x0003e80000100a00 */
[----:B------:R-:W3:Y:S04]  /*12f20*/  LDL.LU.64 R72, [R1+0x140] ;  /* 0x0001400001487983 */ /* 0x000ee80000300a00 */
[----:B------:R-:W3:Y:S01]  /*12f30*/  LDL.LU.64 R74, [R1+0x148] ;  /* 0x00014800014a7983 */ /* 0x000ee20000300a00 */
[C---:B-1----:R-:W-:Y:S11]  /*12f40*/  HMMA.1688.F32.TF32 R68, R232.reuse, R60, R92 ;  /* 0x0000003ce844723c */ /* 0x042ff6000008105c */
[----:B------:R-:W-:Y:S11]  /*12f50*/  @!UPT UIADD3 URZ, URZ, URZ, URZ ;  /* 0x0000003f3f3ff290 */ /* 0x000ff6000fffe03f */
[----:B------:R-:W-:Y:S02]  /*12f60*/  @!UPT UIADD3 URZ, URZ, URZ, URZ ;  /* 0x0000003f3f3ff290 */ /* 0x000fe4000fffe03f */
[----:B------:R-:W-:Y:S02]  /*12f70*/  IMAD.MOV.U32 R42, RZ, RZ, R68 ;  /* 0x000000ffff2a7224 */ /* 0x000fe400078e0044 */
[----:B------:R-:W-:Y:S02]  /*12f80*/  IMAD.MOV.U32 R43, RZ, RZ, R69 ;  /* 0x000000ffff2b7224 */ /* 0x000fe400078e0045 */
[----:B------:R-:W-:Y:S02]  /*12f90*/  IMAD.MOV.U32 R46, RZ, RZ, R70 ;  /* 0x000000ffff2e7224 */ /* 0x000fe400078e0046 */
[----:B------:R-:W-:Y:S02]  /*12fa0*/  IMAD.MOV.U32 R47, RZ, RZ, R71 ;  /* 0x000000ffff2f7224 */ /* 0x000fe400078e0047 */
[----:B------:R-:W-:Y:S03]  /*12fb0*/  HMMA.1688.F32.TF32 R68, R232, R56, R96 ;  /* 0x00000038e844723c */ /* 0x000fe60000081060 */
[----:B------:R-:W-:Y:S04]  /*12fc0*/  STL [R1+0x1f8c], R47 ;  /* 0x001f8c2f01007387 */ /* 0x000fe80000100800 */
[----:B------:R-:W-:Y:S04]  /*12fd0*/  STL [R1+0x1f88], R46 ;  /* 0x001f882e01007387 */ /* 0x000fe80000100800 */
[----:B------:R1:W-:Y:S04]  /*12fe0*/  STL [R1+0x1f84], R43 ;  /* 0x001f842b01007387 */ /* 0x0003e80000100800 */
[----:B------:R4:W-:Y:S09]  /*12ff0*/  STL [R1+0x1f80], R42 ;  /* 0x001f802a01007387 */ /* 0x0009f20000100800 */
[----:B------:R-:W-:-:S02]  /*13000*/  IMAD.MOV.U32 R34, RZ, RZ, R68 ;  /* 0x000000ffff227224 */ /* 0x000fc400078e0044 */
[----:B------:R-:W-:Y:S02]  /*13010*/  IMAD.MOV.U32 R35, RZ, RZ, R69 ;  /* 0x000000ffff237224 */ /* 0x000fe400078e0045 */
[----:B------:R-:W-:Y:S01]  /*13020*/  IMAD.MOV.U32 R38, RZ, RZ, R70 ;  /* 0x000000ffff267224 */ /* 0x000fe200078e0046 */
[----:B------:R-:W4:Y:S01]  /*13030*/  LDL.LU.64 R68, [R1+0x130] ;  /* 0x0001300001447983 */ /* 0x000f220000300a00 */
[----:B------:R-:W-:-:S03]  /*13040*/  IMAD.MOV.U32 R39, RZ, RZ, R71 ;  /* 0x000000ffff277224 */ /* 0x000fc600078e0047 */
[----:B------:R-:W4:Y:S04]  /*13050*/  LDL.LU.64 R70, [R1+0x138] ;  /* 0x0001380001467983 */ /* 0x000f280000300a00 */
[----:B------:R-:W4:Y:S04]  /*13060*/  LDL.LU.64 R76, [R1+0x110] ;  /* 0x00011000014c7983 */ /* 0x000f280000300a00 */
[----:B------:R-:W4:Y:S04]  /*13070*/  LDL.LU.64 R78, [R1+0x118] ;  /* 0x00011800014e7983 */ /* 0x000f280000300a00 */
[----:B------:R-:W-:Y:S04]  /*13080*/  STL [R1+0x1f9c], R39 ;  /* 0x001f9c2701007387 */ /* 0x000fe80000100800 */
[----:B------:R-:W-:Y:S04]  /*13090*/  STL [R1+0x1f98], R38 ;  /* 0x001f982601007387 */ /* 0x000fe80000100800 */
[----:B------:R1:W-:Y:S04]  /*130a0*/  STL [R1+0x1f94], R35 ;  /* 0x001f942301007387 */ /* 0x0003e80000100800 */
[----:B------:R1:W-:Y:S01]  /*130b0*/  STL [R1+0x1f90], R34 ;  /* 0x001f902201007387 */ /* 0x0003e20000100800 */
[C---:B--2---:R-:W-:Y:S08]  /*130c0*/  HMMA.1688.F32.TF32 R80, R232.reuse, R52, R80 ;  /* 0x00000034e850723c */ /* 0x044ff00000081050 */
[----:B---3--:R-:W-:Y:S11]  /*130d0*/  HMMA.1688.F32.TF32 R72, R232, R48, R72 ;  /* 0x00000030e848723c */ /* 0x008ff60000081048 */
[----:B------:R-:W-:Y:S05]  /*130e0*/  @!UPT UIADD3 URZ, URZ, URZ, URZ ;  /* 0x0000003f3f3ff290 */ /* 0x000fea000fffe03f */
[----:B------:R-:W-:Y:S02]  /*130f0*/  IMAD.MOV.U32 R55, RZ, RZ, R83 ;  /* 0x000000ffff377224 */ /* 0x000fe400078e0053 */
[----:B------:R-:W-:Y:S02]  /*13100*/  IMAD.MOV.U32 R54, RZ, RZ, R82 ;  /* 0x000000ffff367224 */ /* 0x000fe400078e0052 */
[----:B------:R-:W-:Y:S02]  /*13110*/  IMAD.MOV.U32 R51, RZ, RZ, R81 ;  /* 0x000000ffff337224 */ /* 0x000fe400078e0051 */
[----:B------:R-:W-:Y:S01]  /*13120*/  IMAD.MOV.U32 R50, RZ, RZ, R80 ;  /* 0x000000ffff327224 */ /* 0x000fe200078e0050 */
[----:B------:R-:W-:Y:S04]  /*13130*/  STL [R1+0x1fac], R55 ;  /* 0x001fac3701007387 */ /* 0x000fe80000100800 */
[----:B------:R-:W-:Y:S04]  /*13140*/  STL [R1+0x1fa8], R54 ;  /* 0x001fa83601007387 */ /* 0x000fe80000100800 */
[----:B------:R2:W-:Y:S01]  /*13150*/  STL [R1+0x1fa4], R51 ;  /* 0x001fa43301007387 */ /* 0x0005e20000100800 */
[----:B------:R-:W-:Y:S01]  /*13160*/  IMAD.MOV.U32 R31, RZ, RZ, R75 ;  /* 0x000000ffff1f7224 */ /* 0x000fe200078e004b */
[----:B------:R-:W-:Y:S01]  /*13170*/  MOV R26, R72 ;  /* 0x00000048001a7202 */ /* 0x000fe20000000f00 */
[----:B------:R-:W-:Y:S01]  /*13180*/  IMAD.MOV.U32 R30, RZ, RZ, R74 ;  /* 0x000000ffff1e7224 */ /* 0x000fe200078e004a */
[----:B------:R3:W-:Y:S01]  /*13190*/  STL [R1+0x1fa0], R50 ;  /* 0x001fa03201007387 */ /* 0x0007e20000100800 */
[----:B------:R-:W-:-:S03]  /*131a0*/  IMAD.MOV.U32 R27, RZ, RZ, R73 ;  /* 0x000000ffff1b7224 */ /* 0x000fc600078e0049 */
[----:B------:R-:W2:Y:S04]  /*131b0*/  LDL.LU.64 R72, [R1+0x100] ;  /* 0x0001000001487983 */ /* 0x000ea80000300a00 */
[----:B------:R-:W2:Y:S04]  /*131c0*/  LDL.LU.64 R74, [R1+0x108] ;  /* 0x00010800014a7983 */ /* 0x000ea80000300a00 */
[----:B------:R-:W-:Y:S04]  /*131d0*/  STL [R1+0x1fbc], R31 ;  /* 0x001fbc1f01007387 */ /* 0x000fe80000100800 */
[----:B------:R-:W-:Y:S01]  /*131e0*/  STL [R1+0x1fb8], R30 ;  /* 0x001fb81e01007387 */ /* 0x000fe20000100800 */
[----:B----4-:R-:W-:Y:S03]  /*131f0*/  HMMA.1688.F32.TF32 R68, R232, R44, R68 ;  /* 0x0000002ce844723c */ /* 0x010fe60000081044 */
[----:B------:R4:W-:Y:S04]  /*13200*/  STL [R1+0x1fb4], R27 ;  /* 0x001fb41b01007387 */ /* 0x0009e80000100800 */
[----:B------:R1:W-:Y:S11]  /*13210*/  STL [R1+0x1fb0], R26 ;  /* 0x001fb01a01007387 */ /* 0x0003f60000100800 */
[----:B------:R-:W-:Y:S06]  /*13220*/  @!UPT UIADD3 URZ, URZ, URZ, URZ ;  /* 0x0000003f3f3ff290 */ /* 0x000fec000fffe03f */
[----:B------:R-:W-:Y:S02]  /*13230*/  IMAD.MOV.U32 R18, RZ, RZ, R68 ;  /* 0x000000ffff127224 */ /* 0x000fe400078e0044 */
[----:B------:R-:W-:Y:S02]  /*13240*/  IMAD.MOV.U32 R19, RZ, RZ, R69 ;  /* 0x000000ffff137224 */ /* 0x000fe400078e0045 */
[----:B------:R-:W-:Y:S01]  /*13250*/  IMAD.MOV.U32 R22, RZ, RZ, R70 ;  /* 0x000000ffff167224 */ /* 0x000fe200078e0046 */
[----:B------:R-:W3:Y:S01]  /*13260*/  LDL.LU.64 R68, [R1+0xe0] ;  /* 0x0000e00001447983 */ /* 0x000ee20000300a00 */
[----:B------:R-:W-:-:S03]  /*13270*/  IMAD.MOV.U32 R23, RZ, RZ, R71 ;  /* 0x000000ffff177224 */ /* 0x000fc600078e0047 */
[----:B------:R-:W3:Y:S01]  /*13280*/  LDL.LU.64 R70, [R1+0xe8] ;  /* 0x0000e80001467983 */ /* 0x000ee20000300a00 */
[----:B------:R-:W-:Y:S03]  /*13290*/  HMMA.1688.F32.TF32 R76, R232, R40, R76 ;  /* 0x00000028e84c723c */ /* 0x000fe6000008104c */
[----:B------:R1:W-:Y:S04]  /*132a0*/  STL [R1+0x1fc4], R19 ;  /* 0x001fc41301007387 */ /* 0x0003e80000100800 */
[----:B------:R1:W-:Y:S04]  /*132b0*/  STL [R1+0x1fc0], R18 ;  /* 0x001fc01201007387 */ /* 0x0003e80000100800 */
[----:B------:R-:W4:Y:S04]  /*132c0*/  LDL.LU.64 R80, [R1+0xd0] ;  /* 0x0000d00001507983 */ /* 0x000f280000300a00 */
[----:B------:R-:W4:Y:S09]  /*132d0*/  LDL.LU.64 R82, [R1+0xd8] ;  /* 0x0000d80001527983 */ /* 0x000f320000300a00 */
[----:B-1----:R-:W-:-:S02]  /*132e0*/  IMAD.MOV.U32 R43, RZ, RZ, R76 ;  /* 0x000000ffff2b7224 */ /* 0x002fc400078e004c */
[----:B------:R-:W-:Y:S02]  /*132f0*/  IMAD.MOV.U32 R42, RZ, RZ, R77 ;  /* 0x000000ffff2a7224 */ /* 0x000fe400078e004d */
[----:B------:R-:W-:Y:S01]  /*13300*/  IMAD.MOV.U32 R14, RZ, RZ, R78 ;  /* 0x000000ffff0e7224 */ /* 0x000fe200078e004e */
[----:B------:R-:W4:Y:S01]  /*13310*/  LDL.LU.64 R76, [R1+0xc0] ;  /* 0x0000c000014c7983 */ /* 0x000f220000300a00 */
[----:B------:R-:W-:-:S03]  /*13320*/  IMAD.MOV.U32 R15, RZ, RZ, R79 ;  /* 0x000000ffff0f7224 */ /* 0x000fc600078e004f */
[----:B------:R-:W4:Y:S01]  /*13330*/  LDL.LU.64 R78, [R1+0xc8] ;  /* 0x0000c800014e7983 */ /* 0x000f220000300a00 */
[----:B--2---:R-:W-:Y:S11]  /*13340*/  HMMA.1688.F32.TF32 R72, R232, R36, R72 ;  /* 0x00000024e848723c */ /* 0x004ff60000081048 */
[----:B------:R-:W-:Y:S11]  /*13350*/  @!UPT UIADD3 URZ, URZ, URZ, URZ ;  /* 0x0000003f3f3ff290 */ /* 0x000ff6000fffe03f */
[----:B------:R-:W-:Y:S02]  /*13360*/  @!UPT UIADD3 URZ, URZ, URZ, URZ ;  /* 0x0000003f3f3ff290 */ /* 0x000fe4000fffe03f */
[----:B------:R-:W-:Y:S01]  /*13370*/  IMAD.MOV.U32 R58, RZ, RZ, R72 ;  /* 0x000000ffff3a7224 */ /* 0x000fe200078e0048 */
[----:B------:R-:W-:Y:S01]  /*13380*/  MOV R59, R73 ;  /* 0x00000049003b7202 */ /* 0x000fe20000000f00 */
[----:B------:R-:W-:Y:S01]  /*13390*/  IMAD.MOV.U32 R62, RZ, RZ, R74 ;  /* 0x000000ffff3e7224 */ /* 0x000fe200078e004a */
[----:B------:R-:W2:Y:S01]  /*133a0*/  LDL.LU.64 R72, [R1+0xb0] ;  /* 0x0000b00001487983 */ /* 0x000ea20000300a00 */
[----:B------:R-:W-:-:S03]  /*133b0*/  IMAD.MOV.U32 R63, RZ, RZ, R75 ;  /* 0x000000ffff3f7224 */ /* 0x000fc600078e004b */
[----:B------:R-:W2:Y:S01]  /*133c0*/  LDL.LU.64 R74, [R1+0xb8] ;  /* 0x0000b800014a7983 */ /* 0x000ea20000300a00 */
[----:B---3--:R-:W-:Y:S11]  /*133d0*/  HMMA.1688.F32.TF32 R68, R232, R32, R68 ;  /* 0x00000020e844723c */ /* 0x008ff60000081044 */
[----:B------:R-:W-:Y:S11]  /*133e0*/  @!UPT UIADD3 URZ, URZ, URZ, URZ ;  /* 0x0000003f3f3ff290 */ /* 0x000ff6000fffe03f */
[----:B------:R-:W-:Y:S02]  /*133f0*/  @!UPT UIADD3 URZ, URZ, URZ, URZ ;  /* 0x0000003f3f3ff290 */ /* 0x000fe4000fffe03f */
[----:B------:R-:W-:Y:S02]  /*13400*/  IMAD.MOV.U32 R35, RZ, RZ, R68 ;  /* 0x000000ffff237224 */ /* 0x000fe400078e0044 */
[----:B------:R-:W-:Y:S02]  /*13410*/  IMAD.MOV.U32 R34, RZ, RZ, R69 ;  /* 0x000000ffff227224 */ /* 0x000fe400078e0045 */
[----:B------:R-:W-:Y:S01]  /*13420*/  IMAD.MOV.U32 R47, RZ, RZ, R70 ;  /* 0x000000ffff2f7224 */ /* 0x000fe200078e0046 */
[----:B------:R-:W3:Y:S01]  /*13430*/  LDL.LU.64 R68, [R1+0xa0] ;  /* 0x0000a00001447983 */ /* 0x000ee20000300a00 */
[----:B------:R-:W-:-:S03]  /*13440*/  IMAD.MOV.U32 R46, RZ, RZ, R71 ;  /* 0x000000ffff2e7224 */ /* 0x000fc600078e0047 */
[----:B------:R-:W3:Y:S04]  /*13450*/  LDL.LU.64 R70, [R1+0xa8] ;  /* 0x0000a80001467983 */ /* 0x000ee80000300a00 */
[----:B------:R-:W3:Y:S04]  /*13460*/  LDL.LU.64 R96, [R1+0x90] ;  /* 0x0000900001607983 */ /* 0x000ee80000300a00 */
[----:B------:R-:W3:Y:S04]  /*13470*/  LDL.LU.64 R98, [R1+0x98] ;  /* 0x0000980001627983 */ /* 0x000ee80000300a00 */
[----:B------:R-:W3:Y:S04]  /*13480*/  LDL.LU.64 R92, [R1+0x80] ;  /* 0x00008000015c7983 */ /* 0x000ee80000300a00 */
[----:B------:R-:W3:Y:S04]  /*13490*/  LDL.LU.64 R94, [R1+0x88] ;  /* 0x00008800015e7983 */ /* 0x000ee80000300a00 */
[----:B------:R-:W3:Y:S04]  /*134a0*/  LDL.LU.64 R88, [R1+0x60] ;  /* 0x0000600001587983 */ /* 0x000ee80000300a00 */
[----:B------:R-:W3:Y:S01]  /*134b0*/  LDL.LU.64 R90, [R1+0x68] ;  /* 0x00006800015a7983 */ /* 0x000ee20000300a00 */
[C---:B----4-:R-:W-:Y:S03]  /*134c0*/  HMMA.1688.F32.TF32 R80, R232.reuse, R28, R80 ;  /* 0x0000001ce850723c */ /* 0x050fe60000081050 */
[----:B------:R-:W4:Y:S04]  /*134d0*/  LDL.LU.64 R84, [R1+0x50] ;  /* 0x0000500001547983 */ /* 0x000f280000300a00 */
[----:B------:R-:W4:Y:S01]  /*134e0*/  LDL.LU.64 R86, [R1+0x58] ;  /* 0x0000580001567983 */ /* 0x000f220000300a00 */
[C---:B------:R-:W-:Y:S11]  /*134f0*/  HMMA.1688.F32.TF32 R76, R232.reuse, R24, R76 ;  /* 0x00000018e84c723c */ /* 0x040ff6000008104c */
[----:B------:R-:W-:Y:S05]  /*13500*/  @!UPT UIADD3 URZ, URZ, URZ, URZ ;  /* 0x0000003f3f3ff290 */ /* 0x000fea000fffe03f */
[----:B------:R-:W-:Y:S02]  /*13510*/  IMAD.MOV.U32 R51, RZ, RZ, R80 ;  /* 0x000000ffff337224 */ /* 0x000fe400078e0050 */
[----:B------:R-:W-:Y:S02]  /*13520*/  IMAD.MOV.U32 R50, RZ, RZ, R81 ;  /* 0x000000ffff327224 */ /* 0x000fe400078e0051 */
[----:B------:R-:W-:Y:S01]  /*13530*/  IMAD.MOV.U32 R39, RZ, RZ, R82 ;  /* 0x000000ffff277224 */ /* 0x000fe200078e0052 */
[----:B------:R-:W4:Y:S01]  /*13540*/  LDL.LU.64 R80, [R1+0x40] ;  /* 0x0000400001507983 */ /* 0x000f220000300a00 */
[----:B------:R-:W-:Y:S02]  /*13550*/  IMAD.MOV.U32 R38, RZ, RZ, R83 ;  /* 0x000000ffff267224 */ /* 0x000fe400078e0053 */
[----:B------:R-:W-:Y:S01]  /*13560*/  IMAD.MOV.U32 R27, RZ, RZ, R76 ;  /* 0x000000ffff1b7224 */ /* 0x000fe200078e004c */
[----:B------:R-:W4:Y:S01]  /*13570*/  LDL.LU.64 R82, [R1+0x48] ;  /* 0x0000480001527983 */ /* 0x000f220000300a00 */
[----:B------:R-:W-:Y:S01]  /*13580*/  IMAD.MOV.U32 R26, RZ, RZ, R77 ;  /* 0x000000ffff1a7224 */ /* 0x000fe200078e004d */
[----:B------:R-:W-:Y:S01]  /*13590*/  MOV R55, R78 ;  /* 0x0000004e00377202 */ /* 0x000fe20000000f00 */
[----:B------:R-:W-:Y:S01]  /*135a0*/  IMAD.MOV.U32 R54, RZ, RZ, R79 ;  /* 0x000000ffff367224 */ /* 0x000fe200078e004f */
[----:B------:R-:W4:Y:S04]  /*135b0*/  LDL.LU.64 R76, [R1+0x30] ;  /* 0x00003000014c7983 */ /* 0x000f280000300a00 */
[----:B------:R-:W4:Y:S01]  /*135c0*/  LDL.LU.64 R78, [R1+0x38] ;  /* 0x00003800014e7983 */ /* 0x000f220000300a00 */
[----:B--2---:R-:W-:Y:S11]  /*135d0*/  HMMA.1688.F32.TF32 R72, R232, R20, R72 ;  /* 0x00000014e848723c */ /* 0x004ff60000081048 */
[----:B------:R-:W-:Y:S11]  /*135e0*/  @!UPT UIADD3 URZ, URZ, URZ, URZ ;  /* 0x0000003f3f3ff290 */ /* 0x000ff6000fffe03f */
[----:B------:R-:W-:Y:S02]  /*135f0*/  @!UPT UIADD3 URZ, URZ, URZ, URZ ;  /* 0x0000003f3f3ff290 */ /* 0x000fe4000fffe03f */
[----:B------:R-:W-:Y:S02]  /*13600*/  IMAD.MOV.U32 R66, RZ, RZ, R72 ;  /* 0x000000ffff427224 */ /* 0x000fe400078e0048 */
[----:B------:R-:W-:Y:S02]  /*13610*/  IMAD.MOV.U32 R67, RZ, RZ, R73 ;  /* 0x000000ffff437224 */ /* 0x000fe400078e0049 */
[----:B------:R-:W-:Y:S01]  /*13620*/  IMAD.MOV.U32 R240, RZ, RZ, R74 ;  /* 0x000000fffff07224 */ /* 0x000fe200078e004a */
[----:B------:R-:W2:Y:S01]  /*13630*/  LDL.LU.64 R72, [R1+0x20] ;  /* 0x0000200001487983 */ /* 0x000ea20000300a00 */
[----:B------:R-:W-:-:S03]  /*13640*/  IMAD.MOV.U32 R241, RZ, RZ, R75 ;  /* 0x000000fffff17224 */ /* 0x000fc600078e004b */
[----:B------:R-:W2:Y:S01]  /*13650*/  LDL.LU.64 R74, [R1+0x28] ;  /* 0x00002800014a7983 */ /* 0x000ea20000300a00 */
[C---:B---3--:R-:W-:Y:S08]  /*13660*/  HMMA.1688.F32.TF32 R68, R232.reuse, R16, R68 ;  /* 0x00000010e844723c */ /* 0x048ff00000081044 */
[C---:B------:R-:W-:Y:S08]  /*13670*/  HMMA.1688.F32.TF32 R96, R232.reuse, R12, R96 ;  /* 0x0000000ce860723c */ /* 0x040ff00000081060 */
[C---:B------:R-:W-:Y:S08]  /*13680*/  HMMA.1688.F32.TF32 R92, R232.reuse, R8, R92 ;  /* 0x00000008e85c723c */ /* 0x040ff0000008105c */
[----:B------:R-:W-:Y:S01]  /*13690*/  HMMA.1688.F32.TF32 R232, R232, R4, R88 ;  /* 0x00000004e8e8723c */ /* 0x000fe20000081058 */
[----:B------:R-:W-:-:S02]  /*136a0*/  IMAD.MOV.U32 R19, RZ, RZ, R68 ;  /* 0x000000ffff137224 */ /* 0x000fc400078e0044 */
[----:B------:R-:W-:Y:S02]  /*136b0*/  IMAD.MOV.U32 R18, RZ, RZ, R69 ;  /* 0x000000ffff127224 */ /* 0x000fe400078e0045 */
[----:B------:R-:W-:Y:S01]  /*136c0*/  IMAD.MOV.U32 R31, RZ, RZ, R70 ;  /* 0x000000ffff1f7224 */ /* 0x000fe200078e0046 */
[----:B------:R-:W3:Y:S01]  /*136d0*/  LDL.LU.64 R68, [R1+0x10] ;  /* 0x0000100001447983 */ /* 0x000ee20000300a00 */
[----:B------:R-:W-:Y:S01]  /*136e0*/  IMAD.MOV.U32 R30, RZ, RZ, R71 ;  /* 0x000000ffff1e7224 */ /* 0x000fe200078e0047 */
[----:B------:R-:W-:Y:S01]  /*136f0*/  MOV R0, R99 ;  /* 0x0000006300007202 */ /* 0x000fe20000000f00 */
[----:B------:R-:W-:Y:S01]  /*13700*/  IMAD.MOV.U32 R252, RZ, RZ, R98 ;  /* 0x000000fffffc7224 */ /* 0x000fe200078e0062 */
[----:B------:R-:W3:Y:S01]  /*13710*/  LDL.LU.64 R70, [R1+0x18] ;  /* 0x0000180001467983 */ /* 0x000ee20000300a00 */
[----:B------:R-:W-:Y:S02]  /*13720*/  IMAD.MOV.U32 R242, RZ, RZ, R96 ;  /* 0x000000fffff27224 */ /* 0x000fe400078e0060 */
[----:B------:R-:W-:Y:S01]  /*13730*/  IMAD.MOV.U32 R243, RZ, RZ, R97 ;  /* 0x000000fffff37224 */ /* 0x000fe200078e0061 */
[----:B------:R-:W3:Y:S04]  /*13740*/  LDL.LU.64 R98, [R1+0x2040] ;  /* 0x0020400001627983 */ /* 0x000ee80000300a00 */
[----:B------:R-:W3:Y:S04]  /*13750*/  LDL.LU.64 R96, [R1+0x2038] ;  /* 0x0020380001607983 */ /* 0x000ee80000300a00 */
[----:B------:R-:W-:Y:S04]  /*13760*/  STL.64 [R1+0x5f0], R92 ;  /* 0x0005f05c01007387 */ /* 0x000fe80000100a00 */
[----:B------:R1:W-:Y:S04]  /*13770*/  STL.64 [R1+0x5f8], R94 ;  /* 0x0005f85e01007387 */ /* 0x0003e80000100a00 */
[----:B-1----:R-:W3:Y:S04]  /*13780*/  LDL.LU.64 R94, [R1+0x2030] ;  /* 0x00203000015e7983 */ /* 0x002ee80000300a00 */
[----:B------:R-:W3:Y:S04]  /*13790*/  LDL.LU.64 R92, [R1+0x2028] ;  /* 0x00202800015c7983 */ /* 0x000ee80000300a00 */
[----:B------:R-:W3:Y:S04]  /*137a0*/  LDL.LU.64 R90, [R1+0x2020] ;  /* 0x00202000015a7983 */ /* 0x000ee80000300a00 */
[----:B------:R-:W3:Y:S04]  /*137b0*/  LDL.LU.64 R88, [R1+0x2018] ;  /* 0x0020180001587983 */ /* 0x000ee80000300a00 */
[----:B------:R1:W-:Y:S04]  /*137c0*/  STL.64 [R1+0x5c0], R232 ;  /* 0x0005c0e801007387 */ /* 0x0003e80000100a00 */
[----:B------:R4:W-:Y:S04]  /*137d0*/  STL.64 [R1+0x5c8], R234 ;  /* 0x0005c8ea01007387 */ /* 0x0009e80000100a00 */
[----:B-1----:R-:W3:Y:S04]  /*137e0*/  LDL.LU.64 R232, [R1] ;  /* 0x0000000001e87983 */ /* 0x002ee80000300a00 */
[----:B----4-:R-:W4:Y:S01]  /*137f0*/  LDL.LU.64 R234, [R1+0x8] ;  /* 0x0000080001ea7983 */ /* 0x010f220000300a00 */
[C---:B------:R-:W-:Y:S08]  /*13800*/  HMMA.1688.F32.TF32 R84, R236.reuse, R64, R84 ;  /* 0x00000040ec54723c */ /* 0x040ff00000081054 */
[C---:B------:R-:W-:Y:S08]  /*13810*/  HMMA.1688.F32.TF32 R80, R236.reuse, R60, R80 ;  /* 0x0000003cec50723c */ /* 0x040ff00000081050 */
[C---:B------:R-:W-:Y:S07]  /*13820*/  HMMA.1688.F32.TF32 R76, R236.reuse, R56, R76 ;  /* 0x00000038ec4c723c */ /* 0x040fee000008104c */
[----:B------:R-:W-:Y:S04]  /*13830*/  STL.64 [R1+0x5b0], R84 ;  /* 0x0005b05401007387 */ /* 0x000fe80000100a00 */
[----:B------:R1:W-:Y:S04]  /*13840*/  STL.64 [R1+0x5b8], R86 ;  /* 0x0005b85601007387 */ /* 0x0003e80000100a00 */
[----:B-1----:R-:W4:Y:S04]  /*13850*/  LDL.LU.64 R86, [R1+0x2010] ;  /* 0x0020100001567983 */ /* 0x002f280000300a00 */
[----:B------:R-:W4:Y:S04]  /*13860*/  LDL.LU.64 R84, [R1+0x2008] ;  /* 0x0020080001547983 */ /* 0x000f280000300a00 */
[----:B------:R-:W-:Y:S04]  /*13870*/  STL.64 [R1+0x580], R80 ;  /* 0x0005805001007387 */ /* 0x000fe80000100a00 */
[----:B------:R1:W-:Y:S04]  /*13880*/  STL.64 [R1+0x588], R82 ;  /* 0x0005885201007387 */ /* 0x0003e80000100a00 */
[----:B-1----:R-:W4:Y:S04]  /*13890*/  LDL.LU.64 R82, [R1+0x2000] ;  /* 0x0020000001527983 */ /* 0x002f280000300a00 */
[----:B------:R-:W4:Y:S04]  /*138a0*/  LDL.LU.64 R80, [R1+0x1ff8] ;  /* 0x001ff80001507983 */ /* 0x000f280000300a00 */
[----:B------:R-:W-:Y:S04]  /*138b0*/  STL.64 [R1+0x560], R76 ;  /* 0x0005604c01007387 */ /* 0x000fe80000100a00 */
[----:B------:R1:W-:Y:S04]  /*138c0*/  STL.64 [R1+0x568], R78 ;  /* 0x0005684e01007387 */ /* 0x0003e80000100a00 */
[----:B-1----:R-:W4:Y:S04]  /*138d0*/  LDL.LU.64 R78, [R1+0x1ff0] ;  /* 0x001ff000014e7983 */ /* 0x002f280000300a00 */
[----:B------:R-:W4:Y:S01]  /*138e0*/  LDL.LU.64 R76, [R1+0x1fe8] ;  /* 0x001fe800014c7983 */ /* 0x000f220000300a00 */
[C---:B-----5:R-:W-:Y:S08]  /*138f0*/  HMMA.1688.F32.TF32 R248, R236.reuse, R40, R248 ;  /* 0x00000028ecf8723c */ /* 0x060ff000000810f8 */
[C---:B------:R-:W-:Y:S08]  /*13900*/  HMMA.1688.F32.TF32 R244, R236.reuse, R36, R244 ;  /* 0x00000024ecf4723c */ /* 0x040ff000000810f4 */
[C---:B--2---:R-:W-:Y:S11]  /*13910*/  HMMA.1688.F32.TF32 R72, R236.reuse, R52, R72 ;  /* 0x00000034ec48723c */ /* 0x044ff60000081048 */
[----:B------:R-:W-:Y:S11]  /*13920*/  @!UPT UIADD3 URZ, URZ, URZ, URZ ;  /* 0x0000003f3f3ff290 */ /* 0x000ff6000fffe03f */
[----:B------:R-:W-:Y:S01]  /*13930*/  @!UPT UIADD3 URZ, URZ, URZ, URZ ;  /* 0x0000003f3f3ff290 */ /* 0x000fe2000fffe03f */
[----:B------:R-:W-:Y:S04]  /*13940*/  STL.64 [R1+0x550], R72 ;  /* 0x0005504801007387 */ /* 0x000fe80000100a00 */
[----:B------:R1:W-:Y:S04]  /*13950*/  STL.64 [R1+0x558], R74 ;  /* 0x0005584a01007387 */ /* 0x0003e80000100a00 */
[----:B-1----:R-:W2:Y:S04]  /*13960*/  LDL.LU.64 R74, [R1+0x1fe0] ;  /* 0x001fe000014a7983 */ /* 0x002ea80000300a00 */
[----:B------:R-:W2:Y:S01]  /*13970*/  LDL.LU.64 R72, [R1+0x1fd8] ;  /* 0x001fd80001487983 */ /* 0x000ea20000300a00 */
[C---:B---3--:R-:W-:Y:S11]  /*13980*/  HMMA.1688.F32.TF32 R68, R236.reuse, R48, R68 ;  /* 0x00000030ec44723c */ /* 0x048ff60000081044 */
[----:B------:R-:W-:Y:S11]  /*13990*/  @!UPT UIADD3 URZ, URZ, URZ, URZ ;  /* 0x0000003f3f3ff290 */ /* 0x000ff6000fffe03f */
[----:B------:R-:W-:Y:S01]  /*139a0*/  @!UPT UIADD3 URZ, URZ, URZ, URZ ;  /* 0x0000003f3f3ff290 */ /* 0x000fe2000fffe03f */
[----:B------:R-:W-:Y:S04]  /*139b0*/  STL.64 [R1+0x540], R68 ;  /* 0x0005404401007387 */ /* 0x000fe80000100a00 */
[----:B------:R1:W-:Y:S04]  /*139c0*/  STL.64 [R1+0x548], R70 ;  /* 0x0005484601007387 */ /* 0x0003e80000100a00 */
[----:B-1----:R-:W2:Y:S04]  /*139d0*/  LDL.LU.64 R70, [R1+0x1fd0] ;  /* 0x001fd00001467983 */ /* 0x002ea80000300a00 */
[----:B------:R-:W2:Y:S01]  /*139e0*/  LDL.LU.64 R68, [R1+0x1fc8] ;  /* 0x001fc80001447983 */ /* 0x000ea20000300a00 */
[C---:B----4-:R-:W-:Y:S11]  /*139f0*/  HMMA.1688.F32.TF32 R232, R236.reuse, R44, R232 ;  /* 0x0000002cece8723c */ /* 0x050ff600000810e8 */
[----:B------:R-:W-:Y:S11]  /*13a00*/  @!UPT UIADD3 URZ, URZ, URZ, URZ ;  /* 0x0000003f3f3ff290 */ /* 0x000ff6000fffe03f */
[----:B------:R-:W-:Y:S01]  /*13a10*/  @!UPT UIADD3 URZ, URZ, URZ, URZ ;  /* 0x0000003f3f3ff290 */ /* 0x000fe2000fffe03f */
[----:B------:R-:W-:Y:S04]  /*13a20*/  STL.64 [R1+0x530], R232 ;  /* 0x000530e801007387 */ /* 0x000fe80000100a00 */
[----:B------:R1:W-:Y:S02]  /*13a30*/  STL.64 [R1+0x538], R234 ;  /* 0x000538ea01007387 */ /* 0x0003e40000100a00 */
[C---:B-1----:R-:W-:Y:S08]  /*13a40*/  HMMA.1688.F32.TF32 R232, R236.reuse, R32, R228 ;  /* 0x00000020ece8723c */ /* 0x042ff000000810e4 */
[C---:B------:R-:W-:Y:S08]  /*13a50*/  HMMA.1688.F32.TF32 R228, R236.reuse, R28, R224 ;  /* 0x0000001cece4723c */ /* 0x040ff000000810e0 */
[C---:B------:R-:W-:Y:S08]  /*13a60*/  HMMA.1688.F32.TF32 R224, R236.reuse, R24, R220 ;  /* 0x00000018ece0723c */ /* 0x040ff000000810dc */
[----:B------:R-:W-:Y:S01]  /*13a70*/  HMMA.1688.F32.TF32 R220, R236, R20, R216 ;  /* 0x00000014ecdc723c */ /* 0x000fe200000810d8 */
[----:B------:R-:W-:Y:S04]  /*13a80*/  LDS R216, [R2+0x100] ;  /* 0x0001000002d87984 */ /* 0x000fe80000000800 */
[----:B------:R-:W-:Y:S04]  /*13a90*/  LDS R218, [R2+0x1100] ;  /* 0x0011000002da7984 */ /* 0x000fe80000000800 */
[----:B------:R-:W-:Y:S04]  /*13aa0*/  LDS R217, [R3+0x100] ;  /* 0x0001000003d97984 */ /* 0x000fe80000000800 */
[----:B------:R-:W1:Y:S04]  /*13ab0*/  LDS R219, [R3+0x1100] ;  /* 0x0011000003db7984 */ /* 0x000e680000000800 */
        /* <DEDUP_REMOVED lines=11> */
[----:B------:R4:W-:Y:S01]  /*13b70*/  STL.64 [R1+0x498], R222 ;  /* 0x000498de01007387 */ /* 0x0009e20000100a00 */
[----:B-1----:R-:W-:Y:S03]  /*13b80*/  HMMA.1688.F32.TF32 R196, R216, R64, R196 ;  /* 0x00000040d8c4723c */ /* 0x002fe600000810c4 */
[----:B------:R-:W-:Y:S04]  /*13b90*/  LDS R244, [R2+0x200] ;  /* 0x0002000002f47984 */ /* 0x000fe80000000800 */
[----:B------:R-:W-:Y:S01]  /*13ba0*/  LDS R246, [R2+0x1200] ;  /* 0x0012000002f67984 */ /* 0x000fe20000000800 */
[C---:B----4-:R-:W-:Y:S03]  /*13bb0*/  HMMA.1688.F32.TF32 R220, R236.reuse, R16, R212 ;  /* 0x00000010ecdc723c */ /* 0x050fe600000810d4 */
[----:B------:R-:W-:Y:S04]  /*13bc0*/  LDS R245, [R3+0x200] ;  /* 0x0002000003f57984 */ /* 0x000fe80000000800 */
[----:B------:R-:W-:Y:S01]  /*13bd0*/  LDS R247, [R3+0x1200] ;  /* 0x0012000003f77984 */ /* 0x000fe20000000800 */
[C---:B------:R-:W-:Y:S08]  /*13be0*/  HMMA.1688.F32.TF32 R212, R236.reuse, R12, R208 ;  /* 0x0000000cecd4723c */ /* 0x040ff000000810d0 */
[C---:B------:R-:W-:Y:S08]  /*13bf0*/  HMMA.1688.F32.TF32 R208, R236.reuse, R8, R204 ;  /* 0x00000008ecd0723c */ /* 0x040ff000000810cc */
[----:B------:R-:W-:Y:S01]  /*13c00*/  HMMA.1688.F32.TF32 R204, R236, R4, R200 ;  /* 0x00000004eccc723c */ /* 0x000fe200000810c8 */
[----:B------:R-:W-:Y:S04]  /*13c10*/  LDS R200, [R2+0x180] ;  /* 0x0001800002c87984 */ /* 0x000fe80000000800 */
[----:B------:R-:W-:Y:S04]  /*13c20*/  LDS R202, [R2+0x1180] ;  /* 0x0011800002ca7984 */ /* 0x000fe80000000800 */
[----:B------:R-:W-:Y:S04]  /*13c30*/  LDS R201, [R3+0x180] ;  /* 0x0001800003c97984 */ /* 0x000fe80000000800 */
[----:B------:R-:W1:Y:S01]  /*13c40*/  LDS R203, [R3+0x1180] ;  /* 0x0011800003cb7984 */ /* 0x000e620000000800 */
[C---:B------:R-:W-:Y:S08]  /*13c50*/  HMMA.1688.F32.TF32 R192, R216.reuse, R60, R192 ;  /* 0x0000003cd8c0723c */ /* 0x040ff000000810c0 */
[C---:B------:R-:W-:Y:S01]  /*13c60*/  HMMA.1688.F32.TF32 R188, R216.reuse, R56, R188 ;  /* 0x00000038d8bc723c */ /* 0x040fe200000810bc */
[----:B------:R-:W-:Y:S07]  /*13c70*/  STL.64 [R1+0x460], R220 ;  /* 0x000460dc01007387 */ /* 0x000fee0000100a00 */
[C---:B------:R-:W-:Y:S01]  /*13c80*/  HMMA.1688.F32.TF32 R184, R216.reuse, R52, R184 ;  /* 0x00000034d8b8723c */ /* 0x040fe200000810b8 */
[----:B------:R-:W-:Y:S07]  /*13c90*/  STL.64 [R1+0x468], R222 ;  /* 0x000468de01007387 */ /* 0x000fee0000100a00 */
[C---:B------:R-:W-:Y:S01]  /*13ca0*/  HMMA.1688.F32.TF32 R180, R216.reuse, R48, R180 ;  /* 0x00000030d8b4723c */ /* 0x040fe200000810b4 */
[----:B------:R-:W-:Y:S07]  /*13cb0*/  STL.64 [R1+0x450], R212 ;  /* 0x000450d401007387 */ /* 0x000fee0000100a00 */
[----:B------:R-:W-:Y:S01]  /*13cc0*/  HMMA.1688.F32.TF32 R176, R216, R44, R176 ;  /* 0x0000002cd8b0723c */ /* 0x000fe200000810b0 */
[----:B------:R-:W-:Y:S01]  /*13cd0*/  STL.64 [R1+0x458], R214 ;  /* 0x000458d601007387 */ /* 0x000fe20000100a00 */
[----:B------:R-:W-:-:S06]  /*13ce0*/  IMAD.MOV.U32 R11, RZ, RZ, R198 ;  /* 0x000000ffff0b7224 */ /* 0x000fcc00078e00c6 */
[----:B------:R-:W-:Y:S01]  /*13cf0*/  HMMA.1688.F32.TF32 R172, R216, R40, R172 ;  /* 0x00000028d8ac723c */ /* 0x000fe200000810ac */
[----:B------:R-:W-:Y:S01]  /*13d00*/  STL.64 [R1+0x440], R208 ;  /* 0x000440d001007387 */ /* 0x000fe20000100a00 */
[----:B------:R-:W-:-:S06]  /*13d10*/  IMAD.MOV.U32 R10, RZ, RZ, R197 ;  /* 0x000000ffff0a7224 */ /* 0x000fcc00078e00c5 */
[----:B------:R-:W-:Y:S01]  /*13d20*/  HMMA.1688.F32.TF32 R168, R216, R36, R168 ;  /* 0x00000024d8a8723c */ /* 0x000fe200000810a8 */
[----:B------:R-:W-:Y:S01]  /*13d30*/  STL.64 [R1+0x448], R210 ;  /* 0x000448d201007387 */ /* 0x000fe20000100a00 */
[----:B------:R-:W-:-:S03]  /*13d40*/  IMAD.MOV.U32 R7, RZ, RZ, R196 ;  /* 0x000000ffff077224 */ /* 0x000fc600078e00c4 */
[----:B------:R-:W-:Y:S03]  /*13d50*/  STL.64 [R1+0x3f0], R204 ;  /* 0x0003f0cc01007387 */ /* 0x000fe60000100a00 */
[----:B------:R-:W-:Y:S01]  /*13d60*/  HMMA.1688.F32.TF32 R164, R216, R32, R164 ;  /* 0x00000020d8a4723c */ /* 0x000fe200000810a4 */
[----:B------:R-:W-:Y:S01]  /*13d70*/  STL.64 [R1+0x3f8], R206 ;  /* 0x0003f8ce01007387 */ /* 0x000fe20000100a00 */
[----:B------:R-:W-:-:S03]  /*13d80*/  IMAD.MOV.U32 R6, RZ, RZ, R195 ;  /* 0x000000ffff067224 */ /* 0x000fc600078e00c3 */
[----:B------:R-:W-:Y:S03]  /*13d90*/  STL [R1+0x3ec], R199 ;  /* 0x0003ecc701007387 */ /* 0x000fe60000100800 */
[C---:B------:R-:W-:Y:S01]  /*13da0*/  HMMA.1688.F32.TF32 R160, R216.reuse, R28, R160 ;  /* 0x0000001cd8a0723c */ /* 0x040fe200000810a0 */
[----:B------:R-:W-:Y:S04]  /*13db0*/  STL [R1+0x1ef8], R11 ;  /* 0x001ef80b01007387 */ /* 0x000fe80000100800 */
[----:B------:R-:W-:Y:S03]  /*13dc0*/  STL [R1+0x1ef4], R10 ;  /* 0x001ef40a01007387 */ /* 0x000fe60000100800 */
[C---:B------:R-:W-:Y:S01]  /*13dd0*/  HMMA.1688.F32.TF32 R156, R216.reuse, R24, R156 ;  /* 0x00000018d89c723c */ /* 0x040fe2000008109c */
[----:B------:R-:W-:Y:S04]  /*13de0*/  STL [R1+0x1ef0], R7 ;  /* 0x001ef00701007387 */ /* 0x000fe80000100800 */
[----:B------:R-:W-:Y:S03]  /*13df0*/  STL.64 [R1+0x3b0], R192 ;  /* 0x0003b0c001007387 */ /* 0x000fe60000100a00 */
        /* <DEDUP_REMOVED lines=8> */
[----:B------:R-:W-:Y:S03]  /*13e80*/  STL.64 [R1+0x360], R180 ;  /* 0x000360b401007387 */ /* 0x000fe60000100a00 */
[C---:B------:R-:W-:Y:S01]  /*13e90*/  HMMA.1688.F32.TF32 R140, R216.reuse, R8, R140 ;  /* 0x00000008d88c723c */ /* 0x040fe2000008108c */
[----:B------:R-:W-:Y:S04]  /*13ea0*/  STL.64 [R1+0x368], R182 ;  /* 0x000368b601007387 */ /* 0x000fe80000100a00 */
[----:B------:R-:W-:Y:S03]  /*13eb0*/  STL.64 [R1+0x350], R176 ;  /* 0x000350b001007387 */ /* 0x000fe60000100a00 */
[----:B------:R-:W-:Y:S01]  /*13ec0*/  HMMA.1688.F32.TF32 R136, R216, R4, R136 ;  /* 0x00000004d888723c */ /* 0x000fe20000081088 */
[----:B------:R-:W-:Y:S04]  /*13ed0*/  STL.64 [R1+0x358], R178 ;  /* 0x000358b201007387 */ /* 0x000fe80000100a00 */
[----:B------:R-:W-:Y:S03]  /*13ee0*/  STL.64 [R1+0x320], R172 ;  /* 0x000320ac01007387 */ /* 0x000fe60000100a00 */
[C---:B-1----:R-:W-:Y:S01]  /*13ef0*/  HMMA.1688.F32.TF32 R132, R200.reuse, R64, R132 ;  /* 0x00000040c884723c */ /* 0x042fe20000081084 */
[----:B------:R-:W-:Y:S04]  /*13f00*/  STL.64 [R1+0x328], R174 ;  /* 0x000328ae01007387 */ /* 0x000fe80000100a00 */
[----:B------:R-:W-:Y:S03]  /*13f10*/  STL.64 [R1+0x2f0], R168 ;  /* 0x0002f0a801007387 */ /* 0x000fe60000100a00 */
[C---:B------:R-:W-:Y:S01]  /*13f20*/  HMMA.1688.F32.TF32 R128, R200.reuse, R60, R128 ;  /* 0x0000003cc880723c */ /* 0x040fe20000081080 */
        /* <DEDUP_REMOVED lines=25> */
[----:B------:R1:W-:Y:S03]  /*140c0*/  STL.64 [R1+0x230], R132 ;  /* 0x0002308401007387 */ /* 0x0003e60000100a00 */
[C---:B------:R-:W-:Y:S01]  /*140d0*/  HMMA.1688.F32.TF32 R92, R200.reuse, R24, R92 ;  /* 0x00000018c85c723c */ /* 0x040fe2000008105c */
[----:B------:R4:W-:Y:S04]  /*140e0*/  STL.64 [R1+0x238], R134 ;  /* 0x0002388601007387 */ /* 0x0009e80000100a00 */
[----:B------:R1:W-:Y:S03]  /*140f0*/  STL.64 [R1+0x220], R128 ;  /* 0x0002208001007387 */ /* 0x0003e60000100a00 */
[C---:B------:R-:W-:Y:S01]  /*14100*/  HMMA.1688.F32.TF32 R88, R200.reuse, R20, R88 ;  /* 0x00000014c858723c */ /* 0x040fe20000081058 */
[----:B------:R1:W-:Y:S04]  /*14110*/  STL.64 [R1+0x228], R130 ;  /* 0x0002288201007387 */ /* 0x0003e80000100a00 */
        /* <DEDUP_REMOVED lines=16> */
[----:B-1----:R-:W3:Y:S04]  /*14220*/  LDL.LU.64 R132, [R1+0x70] ;  /* 0x0000700001847983 */ /* 0x002ee80000300a00 */
[----:B------:R1:W-:Y:S04]  /*14230*/  STL.64 [R1+0x190], R92 ;  /* 0x0001905c01007387 */ /* 0x0003e80000100a00 */
[----:B------:R1:W-:Y:S04]  /*14240*/  STL.64 [R1+0x198], R94 ;  /* 0x0001985e01007387 */ /* 0x0003e80000100a00 */
[----:B----4-:R-:W3:Y:S04]  /*14250*/  LDL.LU.64 R134, [R1+0x78] ;  /* 0x0000780001867983 */ /* 0x010ee80000300a00 */
[----:B------:R-:W-:Y:S04]  /*14260*/  STL.64 [R1+0x180], R88 ;  /* 0x0001805801007387 */ /* 0x000fe80000100a00 */
[----:B------:R-:W-:Y:S04]  /*14270*/  STL.64 [R1+0x188], R90 ;  /* 0x0001885a01007387 */ /* 0x000fe80000100a00 */
[----:B------:R-:W4:Y:S04]  /*14280*/  LDL.LU.64 R128, [R1+0x240] ;  /* 0x0002400001807983 */ /* 0x000f280000300a00 */
[----:B------:R-:W4:Y:S04]  /*14290*/  LDL.LU.64 R130, [R1+0x248] ;  /* 0x0002480001827983 */ /* 0x000f280000300a00 */
[----:B-1----:R-:W4:Y:S04]  /*142a0*/  LDL.LU.64 R92, [R1+0x2d0] ;  /* 0x0002d000015c7983 */ /* 0x002f280000300a00 */
[----:B------:R-:W4:Y:S04]  /*142b0*/  LDL.LU.64 R94, [R1+0x2d8] ;  /* 0x0002d800015e7983 */ /* 0x000f280000300a00 */
[----:B------:R-:W4:Y:S04]  /*142c0*/  LDL.LU.64 R124, [R1+0x2e0] ;  /* 0x0002e000017c7983 */ /* 0x000f280000300a00 */
[----:B------:R-:W4:Y:S04]  /*142d0*/  LDL.LU.64 R126, [R1+0x2e8] ;  /* 0x0002e800017e7983 */ /* 0x000f280000300a00 */
[----:B------:R-:W4:Y:S04]  /*142e0*/  LDL.LU.64 R120, [R1+0x300] ;  /* 0x0003000001787983 */ /* 0x000f280000300a00 */
[----:B------:R-:W4:Y:S01]  /*142f0*/  LDL.LU.64 R122, [R1+0x308] ;  /* 0x00030800017a7983 */ /* 0x000f220000300a00 */
[C---:B------:R-:W-:Y:S03]  /*14300*/  HMMA.1688.F32.TF32 R84, R200.reuse, R16, R84 ;  /* 0x00000010c854723c */ /* 0x040fe60000081054 */
        /* <DEDUP_REMOVED lines=8> */
[----:B--2---:R-:W-:Y:S03]  /*14390*/  HMMA.1688.F32.TF32 R72, R200, R4, R72 ;  /* 0x00000004c848723c */ /* 0x004fe60000081048 */
[----:B------:R-:W2:Y:S04]  /*143a0*/  LDL.LU.64 R100, [R1+0x380] ;  /* 0x0003800001647983 */ /* 0x000ea80000300a00 */
[----:B------:R-:W2:Y:S04]  /*143b0*/  LDL.LU.64 R102, [R1+0x388] ;  /* 0x0003880001667983 */ /* 0x000ea80000300a00 */
[----:B------:R-:W2:Y:S04]  /*143c0*/  LDL.LU.64 R96, [R1+0x390] ;  /* 0x0003900001607983 */ /* 0x000ea80000300a00 */
[----:B------:R-:W2:Y:S04]  /*143d0*/  LDL.LU.64 R98, [R1+0x398] ;  /* 0x0003980001627983 */ /* 0x000ea80000300a00 */
[----:B------:R-:W-:Y:S04]  /*143e0*/  STL.64 [R1+0x170], R84 ;  /* 0x0001705401007387 */ /* 0x000fe80000100a00 */
[----:B------:R-:W-:Y:S04]  /*143f0*/  STL.64 [R1+0x178], R86 ;  /* 0x0001785601007387 */ /* 0x000fe80000100a00 */
[----:B------:R-:W-:Y:S04]  /*14400*/  STL.64 [R1+0x160], R80 ;  /* 0x0001605001007387 */ /* 0x000fe80000100a00 */
[----:B------:R-:W-:Y:S04]  /*14410*/  STL.64 [R1+0x168], R82 ;  /* 0x0001685201007387 */ /* 0x000fe80000100a00 */
[----:B------:R-:W-:Y:S04]  /*14420*/  STL.64 [R1+0x150], R76 ;  /* 0x0001504c01007387 */ /* 0x000fe80000100a00 */
[----:B------:R1:W-:Y:S04]  /*14430*/  STL.64 [R1+0x158], R78 ;  /* 0x0001584e01007387 */ /* 0x0003e80000100a00 */
[----:B------:R-:W-:Y:S04]  /*14440*/  STL.64 [R1+0xe0], R72 ;  /* 0x0000e04801007387 */ /* 0x000fe80000100a00 */
[----:B------:R3:W-:Y:S01]  /*14450*/  STL.64 [R1+0xe8], R74 ;  /* 0x0000e84a01007387 */ /* 0x0007e20000100a00 */
[----:B-1----:R-:W-:Y:S03]  /*14460*/  HMMA.1688.F32.TF32 R76, R244, R64, R68 ;  /* 0x00000040f44c723c */ /* 0x002fe60000081044 */
[----:B------:R-:W-:Y:S04]  /*14470*/  LDS R104, [R2+0x280] ;  /* 0x0002800002687984 */ /* 0x000fe80000000800 */
[----:B------:R-:W-:Y:S04]  /*14480*/  LDS R106, [R2+0x1280] ;  /* 0x00128000026a7984 */ /* 0x000fe80000000800 */
[----:B------:R-:W-:Y:S04]  /*14490*/  LDS R105, [R3+0x280] ;  /* 0x0002800003697984 */ /* 0x000fe80000000800 */
[----:B------:R-:W1:Y:S04]  /*144a0*/  LDS R107, [R3+0x1280] ;  /* 0x00128000036b7984 */ /* 0x000e680000000800 */
[----:B------:R-:W-:Y:S04]  /*144b0*/  LDS R152, [R2+0x300] ;  /* 0x0003000002987984 */ /* 0x000fe80000000800 */
[----:B------:R-:W-:Y:S04]  /*144c0*/  LDS R154, [R2+0x1300] ;  /* 0x00130000029a7984 */ /* 0x000fe80000000800 */
[----:B------:R-:W-:Y:S04]  /*144d0*/  STL.64 [R1+0xd0], R76 ;  /* 0x0000d04c01007387 */ /* 0x000fe80000100a00 */
[----:B------:R-:W-:Y:S04]  /*144e0*/  STL.64 [R1+0xd8], R78 ;  /* 0x0000d84e01007387 */ /* 0x000fe80000100a00 */
[----:B------:R-:W2:Y:S04]  /*144f0*/  LDL.LU.64 R88, [R1+0x3c0] ;  /* 0x0003c00001587983 */ /* 0x000ea80000300a00 */
[----:B------:R-:W-:Y:S04]  /*14500*/  LDS R153, [R3+0x300] ;  /* 0x0003000003997984 */ /* 0x000fe80000000800 */
[----:B------:R-:W1:Y:S01]  /*14510*/  LDS R155, [R3+0x1300] ;  /* 0x00130000039b7984 */ /* 0x000e620000000800 */
[----:B------:R-:W-:-:S03]  /*14520*/  IMAD.MOV.U32 R6, RZ, RZ, R187 ;  /* 0x000000ffff067224 */ /* 0x000fc600078e00bb */
[----:B------:R-:W-:Y:S04]  /*14530*/  LDS R216, [R2+0x380] ;  /* 0x0003800002d87984 */ /* 0x000fe80000000800 */
[----:B------:R-:W-:Y:S04]  /*14540*/  LDS R218, [R2+0x1380] ;  /* 0x0013800002da7984 */ /* 0x000fe80000000800 */
[----:B------:R-:W-:Y:S04]  /*14550*/  LDS R217, [R3+0x380] ;  /* 0x0003800003d97984 */ /* 0x000fe80000000800 */
[----:B------:R-:W1:Y:S04]  /*14560*/  LDS R219, [R3+0x1380] ;  /* 0x0013800003db7984 */ /* 0x000e680000000800 */
[----:B------:R-:W-:Y:S04]  /*14570*/  LDS R236, [R2+0x2000] ;  /* 0x0020000002ec7984 */ /* 0x000fe80000000800 */
[----:B------:R-:W-:Y:S04]  /*14580*/  LDS R238, [R2+0x3000] ;  /* 0x0030000002ee7984 */ /* 0x000fe80000000800 */
[----:B------:R-:W-:Y:S04]  /*14590*/  LDS R237, [R3+0x2000] ;  /* 0x0020000003ed7984 */ /* 0x000fe80000000800 */
[----:B------:R-:W1:Y:S01]  /*145a0*/  LDS R239, [R3+0x3000] ;  /* 0x0030000003ef7984 */ /* 0x000e620000000800 */
[C---:B---3--:R-:W-:Y:S08]  /*145b0*/  HMMA.1688.F32.TF32 R72, R244.reuse, R60, R132 ;  /* 0x0000003cf448723c */ /* 0x048ff00000081084 */
[C---:B----4-:R-:W-:Y:S11]  /*145c0*/  HMMA.1688.F32.TF32 R68, R244.reuse, R56, R128 ;  /* 0x00000038f444723c */ /* 0x050ff60000081080 */
[----:B------:R-:W-:Y:S04]  /*145d0*/  @!UPT UIADD3 URZ, URZ, URZ, URZ ;  /* 0x0000003f3f3ff290 */ /* 0x000fe8000fffe03f */
[----:B------:R-:W-:Y:S04]  /*145e0*/  STL.64 [R1+0xc0], R72 ;  /* 0x0000c04801007387 */ /* 0x000fe80000100a00 */
[----:B------:R-:W-:Y:S04]  /*145f0*/  STL.64 [R1+0xc8], R74 ;  /* 0x0000c84a01007387 */ /* 0x000fe80000100a00 */
[----:B------:R-:W3:Y:S04]  /*14600*/  LDL.LU.64 R90, [R1+0x3c8] ;  /* 0x0003c800015a7983 */ /* 0x000ee80000300a00 */
[----:B------:R-:W-:Y:S04]  /*14610*/  STL.64 [R1+0xb0], R68 ;  /* 0x0000b04401007387 */ /* 0x000fe80000100a00 */
[----:B------:R4:W-:Y:S02]  /*14620*/  STL.64 [R1+0xb8], R70 ;  /* 0x0000b84601007387 */ /* 0x0009e40000100a00 */
[C---:B----4-:R-:W-:Y:S02]  /*14630*/  HMMA.1688.F32.TF32 R68, R244.reuse, R52, R92 ;  /* 0x00000034f444723c */ /* 0x050fe4000008105c */
[----:B------:R-:W4:Y:S04]  /*14640*/  LDL.LU.64 R92, [R1+0x3d0] ;  /* 0x0003d000015c7983 */ /* 0x000f280000300a00 */
[----:B------:R-:W4:Y:S11]  /*14650*/  LDL.LU.64 R94, [R1+0x3d8] ;  /* 0x0003d800015e7983 */ /* 0x000f360000300a00 */
[----:B------:R-:W-:Y:S06]  /*14660*/  @!UPT UIADD3 URZ, URZ, URZ, URZ ;  /* 0x0000003f3f3ff290 */ /* 0x000fec000fffe03f */
[----:B------:R-:W-:Y:S04]  /*14670*/  STL.64 [R1+0xa0], R68 ;  /* 0x0000a04401007387 */ /* 0x000fe80000100a00 */
[----:B------:R1:W-:Y:S04]  /*14680*/  STL.64 [R1+0xa8], R70 ;  /* 0x0000a84601007387 */ /* 0x0003e80000100a00 */
[----:B------:R-:W4:Y:S04]  /*14690*/  LDL.LU.64 R80, [R1+0x400] ;  /* 0x0004000001507983 */ /* 0x000f280000300a00 */
[----:B------:R-:W4:Y:S01]  /*146a0*/  LDL.LU.64 R82, [R1+0x408] ;  /* 0x0004080001527983 */ /* 0x000f220000300a00 */
[C---:B-1----:R-:W-:Y:S11]  /*146b0*/  HMMA.1688.F32.TF32 R68, R244.reuse, R48, R124 ;  /* 0x00000030f444723c */ /* 0x042ff6000008107c */
[----:B------:R-:W-:Y:S11]  /*146c0*/  @!UPT UIADD3 URZ, URZ, URZ, URZ ;  /* 0x0000003f3f3ff290 */ /* 0x000ff6000fffe03f */
[----:B------:R-:W-:Y:S01]  /*146d0*/  @!UPT UIADD3 URZ, URZ, URZ, URZ ;  /* 0x0000003f3f3ff290 */ /* 0x000fe2000fffe03f */
        /* <DEDUP_REMOVED lines=11> */
[C---:B-1----:R-:W-:Y:S08]  /*14790*/  HMMA.1688.F32.TF32 R68, R244.reuse, R40, R116 ;  /* 0x00000028f444723c */ /* 0x042ff00000081074 */
[C---:B------:R-:W-:Y:S08]  /*147a0*/  HMMA.1688.F32.TF32 R84, R244.reuse, R36, R112 ;  /* 0x00000024f454723c */ /* 0x040ff00000081070 */
[C---:B------:R-:W-:Y:S07]  /*147b0*/  HMMA.1688.F32.TF32 R108, R244.reuse, R32, R108 ;  /* 0x00000020f46c723c */ /* 0x040fee000008106c */
[----:B------:R1:W-:Y:S01]  /*147c0*/  STL.64 [R1+0x70], R68 ;  /* 0x0000704401007387 */ /* 0x0003e20000100a00 */
[C---:B--2---:R-:W-:Y:S03]  /*147d0*/  HMMA.1688.F32.TF32 R100, R244.reuse, R28, R100 ;  /* 0x0000001cf464723c */ /* 0x044fe60000081064 */
[----:B------:R2:W-:Y:S04]  /*147e0*/  STL.64 [R1+0x78], R70 ;  /* 0x0000784601007387 */ /* 0x0005e80000100a00 */
[----:B-1----:R-:W4:Y:S04]  /*147f0*/  LDL.LU.64 R68, [R1+0x430] ;  /* 0x0004300001447983 */ /* 0x002f280000300a00 */
[----:B--2---:R-:W2:Y:S04]  /*14800*/  LDL.LU.64 R70, [R1+0x438] ;  /* 0x0004380001467983 */ /* 0x004ea80000300a00 */
[----:B------:R-:W-:Y:S04]  /*14810*/  STL.64 [R1+0x60], R84 ;  /* 0x0000605401007387 */ /* 0x000fe80000100a00 */
[----:B------:R1:W-:Y:S02]  /*14820*/  STL.64 [R1+0x68], R86 ;  /* 0x0000685601007387 */ /* 0x0003e40000100a00 */
[C---:B-1----:R-:W-:Y:S02]  /*14830*/  HMMA.1688.F32.TF32 R84, R244.reuse, R24, R96 ;  /* 0x00000018f454723c */ /* 0x042fe40000081060 */
[----:B------:R-:W-:Y:S04]  /*14840*/  STL.64 [R1+0x50], R108 ;  /* 0x0000506c01007387 */ /* 0x000fe80000100a00 */
[----:B------:R-:W-:Y:S04]  /*14850*/  STL.64 [R1+0x58], R110 ;  /* 0x0000586e01007387 */ /* 0x000fe80000100a00 */
[----:B------:R-:W2:Y:S04]  /*14860*/  LDL.LU.64 R112, [R1+0x470] ;  /* 0x0004700001707983 */ /* 0x000ea80000300a00 */
[----:B------:R-:W-:Y:S04]  /*14870*/  STL.64 [R1+0x40], R100 ;  /* 0x0000406401007387 */ /* 0x000fe80000100a00 */
[----:B------:R-:W-:Y:S04]  /*14880*/  STL.64 [R1+0x48], R102 ;  /* 0x0000486601007387 */ /* 0x000fe80000100a00 */
[----:B------:R-:W2:Y:S04]  /*14890*/  LDL.LU.64 R114, [R1+0x478] ;  /* 0x0004780001727983 */ /* 0x000ea80000300a00 */
[----:B------:R1:W-:Y:S04]  /*148a0*/  STL.64 [R1+0x30], R84 ;  /* 0x0000305401007387 */ /* 0x0003e80000100a00 */
[----:B------:R1:W-:Y:S04]  /*148b0*/  STL.64 [R1+0x38], R86 ;  /* 0x0000385601007387 */ /* 0x0003e80000100a00 */
[----:B-1----:R-:W2:Y:S04]  /*148c0*/  LDL.LU.64 R84, [R1+0x480] ;  /* 0x0004800001547983 */ /* 0x002ea80000300a00 */
[----:B------:R-:W2:Y:S04]  /*148d0*/  LDL.LU.64 R86, [R1+0x488] ;  /* 0x0004880001567983 */ /* 0x000ea80000300a00 */
[----:B------:R-:W2:Y:S04]  /*148e0*/  LDL.LU.64 R108, [R1+0x4c0] ;  /* 0x0004c000016c7983 */ /* 0x000ea80000300a00 */
[----:B------:R-:W2:Y:S04]  /*148f0*/  LDL.LU.64 R110, [R1+0x4c8] ;  /* 0x0004c800016e7983 */ /* 0x000ea80000300a00 */
[----:B------:R-:W2:Y:S04]  /*14900*/  LDL.LU.64 R100, [R1+0x4d0] ;  /* 0x0004d00001647983 */ /* 0x000ea80000300a00 */
[----:B------:R-:W2:Y:S04]  /*14910*/  LDL.LU.64 R102, [R1+0x4d8] ;  /* 0x0004d80001667983 */ /* 0x000ea80000300a00 */
[----:B------:R-:W2:Y:S04]  /*14920*/  LDL.LU.64 R96, [R1+0x4e0] ;  /* 0x0004e00001607983 */ /* 0x000ea80000300a00 */
[----:B------:R-:W2:Y:S01]  /*14930*/  LDL.LU.64 R98, [R1+0x4e8] ;  /* 0x0004e80001627983 */ /* 0x000ea20000300a00 */
[C---:B---3--:R-:W-:Y:S03]  /*14940*/  HMMA.1688.F32.TF32 R116, R244.reuse, R20, R88 ;  /* 0x00000014f474723c */ /* 0x048fe60000081058 */
[----:B------:R-:W3:Y:S04]  /*14950*/  LDL.LU.64 R88, [R1+0x500] ;  /* 0x0005000001587983 */ /* 0x000ee80000300a00 */
[----:B------:R-:W3:Y:S01]  /*14960*/  LDL.LU.64 R90, [R1+0x508] ;  /* 0x00050800015a7983 */ /* 0x000ee20000300a00 */
[C---:B----4-:R-:W-:Y:S11]  /*14970*/  HMMA.1688.F32.TF32 R92, R244.reuse, R16, R92 ;  /* 0x00000010f45c723c */ /* 0x050ff6000008105c */
[----:B------:R-:W-:Y:S04]  /*14980*/  @!UPT UIADD3 URZ, URZ, URZ, URZ ;  /* 0x0000003f3f3ff290 */ /* 0x000fe8000fffe03f */
[----:B------:R-:W-:Y:S04]  /*14990*/  STL.64 [R1+0x20], R116 ;  /* 0x0000207401007387 */ /* 0x000fe80000100a00 */
[----:B------:R-:W-:Y:S01]  /*149a0*/  STL.64 [R1+0x28], R118 ;  /* 0x0000287601007387 */ /* 0x000fe20000100a00 */
[C---:B------:R-:W-:Y:S03]  /*149b0*/  HMMA.1688.F32.TF32 R80, R244.reuse, R12, R80 ;  /* 0x0000000cf450723c */ /* 0x040fe60000081050 */
[----:B------:R1:W-:Y:S04]  /*149c0*/  STL.64 [R1+0x10], R92 ;  /* 0x0000105c01007387 */ /* 0x0003e80000100a00 */
[----:B------:R4:W-:Y:S04]  /*149d0*/  STL.64 [R1+0x18], R94 ;  /* 0x0000185e01007387 */ /* 0x0009e80000100a00 */
[----:B-1----:R-:W3:Y:S11]  /*149e0*/  LDL.LU.64 R92, [R1+0x640] ;  /* 0x00064000015c7983 */ /* 0x002ef60000300a00 */
[----:B------:R-:W-:Y:S01]  /*149f0*/  @!UPT UIADD3 URZ, URZ, URZ, URZ ;  /* 0x0000003f3f3ff290 */ /* 0x000fe2000fffe03f */
[----:B------:R1:W-:Y:S04]  /*14a00*/  STL.64 [R1], R80 ;  /* 0x0000005001007387 */ /* 0x0003e80000100a00 */
[----:B------:R1:W-:Y:S04]  /*14a10*/  STL.64 [R1+0x8], R82 ;  /* 0x0000085201007387 */ /* 0x0003e80000100a00 */
[----:B----4-:R-:W4:Y:S01]  /*14a20*/  LDL.LU.64 R94, [R1+0x648] ;  /* 0x00064800015e7983 */ /* 0x010f220000300a00 */
[C---:B------:R-:W-:Y:S11]  /*14a30*/  HMMA.1688.F32.TF32 R248, R244.reuse, R8, R76 ;  /* 0x00000008f4f8723c */ /* 0x040ff6000008104c */
[----:B------:R-:W-:Y:S11]  /*14a40*/  @!UPT UIADD3 URZ, URZ, URZ, URZ ;  /* 0x0000003f3f3ff290 */ /* 0x000ff6000fffe03f */
[----:B------:R-:W-:Y:S01]  /*14a50*/  @!UPT UIADD3 URZ, URZ, URZ, URZ ;  /* 0x0000003f3f3ff290 */ /* 0x000fe2000fffe03f */
[----:B------:R-:W-:Y:S04]  /*14a60*/  STL.64 [R1+0x1d78], R250 ;  /* 0x001d78fa01007387 */ /* 0x000fe80000100a00 */
[----:B------:R-:W-:Y:S01]  /*14a70*/  STL.64 [R1+0x1d70], R248 ;  /* 0x001d70f801007387 */ /* 0x000fe20000100a00 */
[----:B------:R-:W-:Y:S03]  /*14a80*/  HMMA.1688.F32.TF32 R244, R244, R4, R72 ;  /* 0x00000004f4f4723c */ /* 0x000fe60000081048 */
[----:B------:R-:W4:Y:S04]  /*14a90*/  LDL.LU.64 R72, [R1+0x670] ;  /* 0x0006700001487983 */ /* 0x000f280000300a00 */
[----:B------:R-:W4:Y:S11]  /*14aa0*/  LDL.LU.64 R74, [R1+0x678] ;  /* 0x00067800014a7983 */ /* 0x000f360000300a00 */
[----:B------:R-:W-:Y:S05]  /*14ab0*/  @!UPT UIADD3 URZ, URZ, URZ, URZ ;  /* 0x0000003f3f3ff290 */ /* 0x000fea000fffe03f */
[----:B------:R-:W-:Y:S01]  /*14ac0*/  STL.64 [R1+0x1d88], R246 ;  /* 0x001d88f601007387 */ /* 0x000fe20000100a00 */
[C---:B--2---:R-:W-:Y:S03]  /*14ad0*/  HMMA.1688.F32.TF32 R68, R104.reuse, R64, R68 ;  /* 0x000000406844723c */ /* 0x044fe60000081044 */
[----:B------:R-:W-:Y:S04]  /*14ae0*/  STL.64 [R1+0x1d80], R244 ;  /* 0x001d80f401007387 */ /* 0x000fe80000100a00 */
[----:B------:R-:W2:Y:S04]  /*14af0*/  LDL.LU.64 R76, [R1+0x6a0] ;  /* 0x0006a000014c7983 */ /* 0x000ea80000300a00 */
[----:B------:R-:W2:Y:S04]  /*14b00*/  LDL.LU.64 R78, [R1+0x6a8] ;  /* 0x0006a800014e7983 */ /* 0x000ea80000300a00 */
[----:B-1----:R-:W2:Y:S04]  /*14b10*/  LDL.LU.64 R80, [R1+0x6c0] ;  /* 0x0006c00001507983 */ /* 0x002ea80000300a00 */
[----:B------:R-:W2:Y:S04]  /*14b20*/  LDL.LU.64 R82, [R1+0x6c8] ;  /* 0x0006c80001527983 */ /* 0x000ea80000300a00 */
[----:B------:R-:W-:Y:S04]  /*14b30*/  STL [R1+0x1d6c], R68 ;  /* 0x001d6c4401007387 */ /* 0x000fe80000100800 */
[----:B------:R-:W-:Y:S04]  /*14b40*/  STL [R1+0x1d68], R69 ;  /* 0x001d684501007387 */ /* 0x000fe80000100800 */
[----:B------:R-:W-:Y:S04]  /*14b50*/  STL [R1+0x1d64], R70 ;  /* 0x001d644601007387 */ /* 0x000fe80000100800 */
[----:B------:R1:W-:Y:S01]  /*14b60*/  STL [R1+0x1d60], R71 ;  /* 0x001d604701007387 */ /* 0x0003e20000100800 */
[C---:B------:R-:W-:Y:S08]  /*14b70*/  HMMA.1688.F32.TF32 R112, R104.reuse, R60, R112 ;  /* 0x0000003c6870723c */ /* 0x040ff00000081070 */
[C---:B-1----:R-:W-:Y:S01]  /*14b80*/  HMMA.1688.F32.TF32 R68, R104.reuse, R56, R84 ;  /* 0x000000386844723c */ /* 0x042fe20000081054 */
[----:B------:R-:W2:Y:S11]  /*14b90*/  LDL.LU.64 R84, [R1+0x6e0] ;  /* 0x0006e00001547983 */ /* 0x000eb60000300a00 */
[----:B------:R-:W-:Y:S03]  /*14ba0*/  @!UPT UIADD3 URZ, URZ, URZ, URZ ;  /* 0x0000003f3f3ff290 */ /* 0x000fe6000fffe03f */
[----:B------:R-:W-:Y:S04]  /*14bb0*/  STL.64 [R1+0x140], R112 ;  /* 0x0001407001007387 */ /* 0x000fe80000100a00 */
[----:B------:R-:W-:Y:S01]  /*14bc0*/  STL.64 [R1+0x148], R114 ;  /* 0x0001487201007387 */ /* 0x000fe20000100a00 */
[C---:B------:R-:W-:Y:S03]  /*14bd0*/  HMMA.1688.F32.TF32 R108, R104.reuse, R52, R108 ;  /* 0x00000034686c723c */ /* 0x040fe6000008106c */
[----:B------:R-:W2:Y:S05]  /*14be0*/  LDL.LU.64 R86, [R1+0x6e8] ;  /* 0x0006e80001567983 */ /* 0x000eaa0000300a00 */
[C---:B------:R-:W-:Y:S01]  /*14bf0*/  HMMA.1688.F32.TF32 R100, R104.reuse, R48, R100 ;  /* 0x000000306864723c */ /* 0x040fe20000081064 */
[----:B------:R-:W-:Y:S04]  /*14c00*/  STL.64 [R1+0x130], R68 ;  /* 0x0001304401007387 */ /* 0x000fe80000100a00 */
[----:B------:R1:W-:Y:S03]  /*14c10*/  STL.64 [R1+0x138], R70 ;  /* 0x0001384601007387 */ /* 0x0003e60000100a00 */
[C---:B-1----:R-:W-:Y:S07]  /*14c20*/  HMMA.1688.F32.TF32 R68, R104.reuse, R44, R96 ;  /* 0x0000002c6844723c */ /* 0x042fee0000081060 */
[----:B------:R-:W-:Y:S04]  /*14c30*/  STL.64 [R1+0x120], R108 ;  /* 0x0001206c01007387 */ /* 0x000fe80000100a00 */
[----:B------:R-:W-:Y:S01]  /*14c40*/  STL.64 [R1+0x128], R110 ;  /* 0x0001286e01007387 */ /* 0x000fe20000100a00 */
[----:B---3--:R-:W-:Y:S11]  /*14c50*/  HMMA.1688.F32.TF32 R88, R104, R40, R88 ;  /* 0x000000286858723c */ /* 0x008ff60000081058 */
[----:B------:R-:W-:Y:S04]  /*14c60*/  STL [R1+0x104], R69 ;  /* 0x0001044501007387 */ /* 0x000fe80000100800 */
[----:B------:R-:W-:Y:S04]  /*14c70*/  STL.64 [R1+0x110], R100 ;  /* 0x0001106401007387 */ /* 0x000fe80000100a00 */
[----:B------:R-:W-:Y:S04]  /*14c80*/  STL.64 [R1+0x118], R102 ;  /* 0x0001186601007387 */ /* 0x000fe80000100a00 */
[----:B------:R1:W-:Y:S04]  /*14c90*/  STL.64 [R1+0x108], R70 ;  /* 0x0001084601007387 */ /* 0x0003e80000100a00 */
[----:B------:R3:W-:Y:S01]  /*14ca0*/  STL [R1+0xf0], R88 ;  /* 0x0000f05801007387 */ /* 0x0007e20000100800 */
[----:B-1----:R-:W-:-:S02]  /*14cb0*/  IMAD.MOV.U32 R71, RZ, RZ, R68 ;  /* 0x000000ffff477224 */ /* 0x002fc400078e0044 */
[----:B------:R-:W-:Y:S02]  /*14cc0*/  IMAD.MOV.U32 R68, RZ, RZ, R89 ;  /* 0x000000ffff447224 */ /* 0x000fe400078e0059 */
[----:B------:R-:W-:Y:S02]  /*14cd0*/  IMAD.MOV.U32 R69, RZ, RZ, R90 ;  /* 0x000000ffff457224 */ /* 0x000fe400078e005a */
[----:B------:R-:W-:Y:S01]  /*14ce0*/  IMAD.MOV.U32 R70, RZ, RZ, R91 ;  /* 0x000000ffff467224 */ /* 0x000fe200078e005b */
[----:B---3--:R-:W3:Y:S04]  /*14cf0*/  LDL.LU.64 R88, [R1+0x740] ;  /* 0x0007400001587983 */ /* 0x008ee80000300a00 */
[----:B------:R-:W3:Y:S04]  /*14d00*/  LDL.LU.64 R90, [R1+0x748] ;  /* 0x00074800015a7983 */ /* 0x000ee80000300a00 */
[----:B------:R-:W-:Y:S04]  /*14d10*/  STL.64 [R1+0x1d98], R70 ;  /* 0x001d984601007387 */ /* 0x000fe80000100a00 */
[----:B------:R-:W-:Y:S01]  /*14d20*/  STL.64 [R1+0x1d90], R68 ;  /* 0x001d904401007387 */ /* 0x000fe20000100a00 */
[C---:B----4-:R-:W-:Y:S11]  /*14d30*/  HMMA.1688.F32.TF32 R228, R104.reuse, R36, R92 ;  /* 0x0000002468e4723c */ /* 0x050ff6000008105c */
[----:B------:R-:W-:Y:S11]  /*14d40*/  @!UPT UIADD3 URZ, URZ, URZ, URZ ;  /* 0x0000003f3f3ff290 */ /* 0x000ff6000fffe03f */
[----:B------:R-:W-:Y:S01]  /*14d50*/  @!UPT UIADD3 URZ, URZ, URZ, URZ ;  /* 0x0000003f3f3ff290 */ /* 0x000fe2000fffe03f */
[----:B------:R-:W-:Y:S04]  /*14d60*/  STL.64 [R1+0x1d28], R230 ;  /* 0x001d28e601007387 */ /* 0x000fe80000100a00 */
[----:B------:R-:W-:Y:S04]  /*14d70*/  STL.64 [R1+0x1d20], R228 ;  /* 0x001d20e401007387 */ /* 0x000fe80000100a00 */
[----:B------:R-:W4:Y:S04]  /*14d80*/  LDL.LU.64 R92, [R1+0x770] ;  /* 0x00077000015c7983 */ /* 0x000f280000300a00 */
[----:B------:R-:W4:Y:S01]  /*14d90*/  LDL.LU.64 R94, [R1+0x778] ;  /* 0x00077800015e7983 */ /* 0x000f220000300a00 */
[C---:B------:R-:W-:Y:S11]  /*14da0*/  HMMA.1688.F32.TF32 R72, R104.reuse, R32, R72 ;  /* 0x000000206848723c */ /* 0x040ff60000081048 */
[----:B------:R-:W-:Y:S11]  /*14db0*/  @!UPT UIADD3 URZ, URZ, URZ, URZ ;  /* 0x0000003f3f3ff290 */ /* 0x000ff6000fffe03f */
[----:B------:R-:W-:Y:S01]  /*14dc0*/  @!UPT UIADD3 URZ, URZ, URZ, URZ ;  /* 0x0000003f3f3ff290 */ /* 0x000fe2000fffe03f */
[----:B------:R-:W-:Y:S04]  /*14dd0*/  STL.64 [R1+0x1d38], R74 ;  /* 0x001d384a01007387 */ /* 0x000fe80000100a00 */
[----:B------:R1:W-:Y:S04]  /*14de0*/  STL.64 [R1+0x1d30], R72 ;  /* 0x001d304801007387 */ /* 0x0003e80000100a00 */
[----:B-1----:R-:W4:Y:S04]  /*14df0*/  LDL.LU.64 R72, [R1+0x880] ;  /* 0x0008800001487983 */ /* 0x002f280000300a00 */
[----:B------:R-:W4:Y:S01]  /*14e00*/  LDL.LU.64 R74, [R1+0x888] ;  /* 0x00088800014a7983 */ /* 0x000f220000300a00 */
[C---:B--2---:R-:W-:Y:S08]  /*14e10*/  HMMA.1688.F32.TF32 R76, R104.reuse, R28, R76 ;  /* 0x0000001c684c723c */ /* 0x044ff0000008104c */
[C---:B------:R-:W-:Y:S11]  /*14e20*/  HMMA.1688.F32.TF32 R80, R104.reuse, R24, R80 ;  /* 0x000000186850723c */ /* 0x040ff60000081050 */
[----:B------:R-:W-:Y:S04]  /*14e30*/  @!UPT UIADD3 URZ, URZ, URZ, URZ ;  /* 0x0000003f3f3ff290 */ /* 0x000fe8000fffe03f */
[----:B------:R-:W-:Y:S04]  /*14e40*/  STL.64 [R1+0x1d48], R78 ;  /* 0x001d484e01007387 */ /* 0x000fe80000100a00 */
[----:B------:R-:W-:Y:S04]  /*14e50*/  STL.64 [R1+0x1d40], R76 ;  /* 0x001d404c01007387 */ /* 0x000fe80000100a00 */
[----:B------:R-:W2:Y:S04]  /*14e60*/  LDL.LU.64 R68, [R1+0x760] ;  /* 0x0007600001447983 */ /* 0x000ea80000300a00 */
[----:B------:R-:W2:Y:S04]  /*14e70*/  LDL.LU.64 R70, [R1+0x768] ;  /* 0x0007680001467983 */ /* 0x000ea80000300a00 */
[----:B------:R-:W-:Y:S04]  /*14e80*/  STL.64 [R1+0x1d58], R82 ;  /* 0x001d585201007387 */ /* 0x000fe80000100a00 */
[----:B------:R-:W-:Y:S04]  /*14e90*/  STL.64 [R1+0x1d50], R80 ;  /* 0x001d505001007387 */ /* 0x000fe80000100a00 */
[----:B------:R-:W2:Y:S04]  /*14ea0*/  LDL.LU.64 R96, [R1+0x860] ;  /* 0x0008600001607983 */ /* 0x000ea80000300a00 */
[----:B------:R-:W2:Y:S01]  /*14eb0*/  LDL.LU.64 R98, [R1+0x868] ;  /* 0x0008680001627983 */ /* 0x000ea20000300a00 */
[C---:B------:R-:W-:Y:S11]  /*14ec0*/  HMMA.1688.F32.TF32 R84, R104.reuse, R20, R84 ;  /* 0x000000146854723c */ /* 0x040ff60000081054 */
[----:B------:R-:W-:Y:S11]  /*14ed0*/  @!UPT UIADD3 URZ, URZ, URZ, URZ ;  /* 0x0000003f3f3ff290 */ /* 0x000ff6000fffe03f */
[----:B------:R-:W-:Y:S01]  /*14ee0*/  @!UPT UIADD3 URZ, URZ, URZ, URZ ;  /* 0x0000003f3f3ff290 */ /* 0x000fe2000fffe03f */
[----:B------:R-:W-:Y:S04]  /*14ef0*/  STL.64 [R1+0x1da8], R86 ;  /* 0x001da85601007387 */ /* 0x000fe80000100a00 */
[----:B------:R1:W-:Y:S04]  /*14f00*/  STL.64 [R1+0x1da0], R84 ;  /* 0x001da05401007387 */ /* 0x0003e80000100a00 */
[----:B------:R-:W2:Y:S04]  /*14f10*/  LDL.LU.64 R108, [R1+0x850] ;  /* 0x00085000016c7983 */ /* 0x000ea80000300a00 */
[----:B------:R-:W2:Y:S04]  /*14f20*/  LDL.LU.64 R110, [R1+0x858] ;  /* 0x00085800016e7983 */ /* 0x000ea80000300a00 */
[----:B------:R-:W2:Y:S04]  /*14f30*/  LDL.LU.64 R100, [R1+0x840] ;  /* 0x0008400001647983 */ /* 0x000ea80000300a00 */
[----:B------:R-:W2:Y:S04]  /*14f40*/  LDL.LU.64 R102, [R1+0x848] ;  /* 0x0008480001667983 */ /* 0x000ea80000300a00 */
[----:B-1----:R-:W2:Y:S04]  /*14f50*/  LDL.LU.64 R84, [R1+0x830] ;  /* 0x0008300001547983 */ /* 0x002ea80000300a00 */
[----:B------:R-:W2:Y:S01]  /*14f60*/  LDL.LU.64 R86, [R1+0x838] ;  /* 0x0008380001567983 */ /* 0x000ea20000300a00 */
[C---:B---3--:R-:W-:Y:S11]  /*14f70*/  HMMA.1688.F32.TF32 R88, R104.reuse, R16, R88 ;  /* 0x000000106858723c */ /* 0x048ff60000081058 */
[----:B------:R-:W-:Y:S11]  /*14f80*/  @!UPT UIADD3 URZ, URZ, URZ, URZ ;  /* 0x0000003f3f3ff290 */ /* 0x000ff6000fffe03f */
[----:B------:R-:W-:Y:S01]  /*14f90*/  @!UPT UIADD3 URZ, URZ, URZ, URZ ;  /* 0x0000003f3f3ff290 */ /* 0x000fe2000fffe03f */
[----:B------:R-:W-:Y:S04]  /*14fa0*/  STL.64 [R1+0x1db8], R90 ;  /* 0x001db85a01007387 */ /* 0x000fe80000100a00 */
[----:B------:R-:W-:Y:S04]  /*14fb0*/  STL.64 [R1+0x1db0], R88 ;  /* 0x001db05801007387 */ /* 0x000fe80000100a00 */
[----:B------:R-:W3:Y:S04]  /*14fc0*/  LDL.LU.64 R80, [R1+0x820] ;  /* 0x0008200001507983 */ /* 0x000ee80000300a00 */
[----:B------:R-:W3:Y:S04]  /*14fd0*/  LDL.LU.64 R82, [R1+0x828] ;  /* 0x0008280001527983 */ /* 0x000ee80000300a00 */
[----:B------:R-:W3:Y:S04]  /*14fe0*/  LDL.LU.64 R76, [R1+0x810] ;  /* 0x00081000014c7983 */ /* 0x000ee80000300a00 */
[----:B------:R-:W3:Y:S01]  /*14ff0*/  LDL.LU.64 R78, [R1+0x818] ;  /* 0x00081800014e7983 */ /* 0x000ee20000300a00 */
[C---:B----4-:R-:W-:Y:S11]  /*15000*/  HMMA.1688.F32.TF32 R112, R104.reuse, R12, R92 ;  /* 0x0000000c6870723c */ /* 0x050ff6000008105c */
[----:B------:R-:W-:Y:S11]  /*15010*/  @!UPT UIADD3 URZ, URZ, URZ, URZ ;  /* 0x0000003f3f3ff290 */ /* 0x000ff6000fffe03f */
[----:B------:R-:W-:Y:S01]  /*15020*/  @!UPT UIADD3 URZ, URZ, URZ, URZ ;  /* 0x0000003f3f3ff290 */ /* 0x000fe2000fffe03f */
[----:B------:R-:W-:Y:S04]  /*15030*/  STL.64 [R1+0x1dc8], R114 ;  /* 0x001dc87201007387 */ /* 0x000fe80000100a00 */
[----:B------:R1:W-:Y:S01]  /*15040*/  STL.64 [R1+0x1dc0], R112 ;  /* 0x001dc07001007387 */ /* 0x0003e20000100a00 */
[C---:B------:R-:W-:Y:S03]  /*15050*/  HMMA.1688.F32.TF32 R92, R104.reuse, R8, R72 ;  /* 0x00000008685c723c */ /* 0x040fe60000081048 */
[----:B------:R-:W4:Y:S04]  /*15060*/  LDL.LU.64 R72, [R1+0x800] ;  /* 0x0008000001487983 */ /* 0x000f280000300a00 */
[----:B------:R-:W4:Y:S01]  /*15070*/  LDL.LU.64 R74, [R1+0x808] ;  /* 0x00080800014a7983 */ /* 0x000f220000300a00 */
[----:B--2---:R-:W-:Y:S08]  /*15080*/  HMMA.1688.F32.TF32 R104, R104, R4, R68 ;  /* 0x000000046868723c */ /* 0x004ff00000081044 */
[C---:B------:R-:W-:Y:S07]  /*15090*/  HMMA.1688.F32.TF32 R96, R152.reuse, R64, R96 ;  /* 0x000000409860723c */ /* 0x040fee0000081060 */
[----:B------:R-:W-:Y:S04]  /*150a0*/  STL.64 [R1+0x1dd8], R94 ;  /* 0x001dd85e01007387 */ /* 0x000fe80000100a00 */
[----:B------:R-:W-:Y:S04]  /*150b0*/  STL.64 [R1+0x1dd0], R92 ;  /* 0x001dd05c01007387 */ /* 0x000fe80000100a00 */
[----:B------:R-:W4:Y:S04]  /*150c0*/  LDL.LU.64 R68, [R1+0x7f0] ;  /* 0x0007f00001447983 */ /* 0x000f280000300a00 */
[----:B------:R-:W4:Y:S04]  /*150d0*/  LDL.LU.64 R70, [R1+0x7f8] ;  /* 0x0007f80001467983 */ /* 0x000f280000300a00 */
[----:B------:R-:W-:Y:S04]  /*150e0*/  STL.64 [R1+0x1de8], R106 ;  /* 0x001de86a01007387 */ /* 0x000fe80000100a00 */
[----:B------:R-:W-:Y:S04]  /*150f0*/  STL.64 [R1+0x1de0], R104 ;  /* 0x001de06801007387 */ /* 0x000fe80000100a00 */
[----:B------:R-:W-:Y:S01]  /*15100*/  STL.64 [R1+0x1df8], R98 ;  /* 0x001df86201007387 */ /* 0x000fe20000100a00 */
[C---:B------:R-:W-:Y:S08]  /*15110*/  HMMA.1688.F32.TF32 R168, R152.reuse, R60, R108 ;  /* 0x0000003c98a8723c */ /* 0x040ff0000008106c */
[C---:B------:R-:W-:Y:S08]  /*15120*/  HMMA.1688.F32.TF32 R100, R152.reuse, R56, R100 ;  /* 0x000000389864723c */ /* 0x040ff00000081064 */
[C---:B------:R-:W-:Y:S01]  /*15130*/  HMMA.1688.F32.TF32 R176, R152.reuse, R52, R84 ;  /* 0x0000003498b0723c */ /* 0x040fe20000081054 */
[----:B------:R-:W-:Y:S06]  /*15140*/  STL.64 [R1+0x1df0], R96 ;  /* 0x001df06001007387 */ /* 0x000fec0000100a00 */
[----:B------:R-:W-:Y:S04]  /*15150*/  STL.64 [R1+0x1e08], R170 ;  /* 0x001e08aa01007387 */ /* 0x000fe80000100a00 */
[----:B------:R-:W-:Y:S04]  /*15160*/  STL.64 [R1+0x1e00], R168 ;  /* 0x001e00a801007387 */ /* 0x000fe80000100a00 */
[----:B------:R-:W-:Y:S04]  /*15170*/  STL.64 [R1+0x1e18], R102 ;  /* 0x001e186601007387 */ /* 0x000fe80000100a00 */
[----:B------:R-:W-:Y:S04]  /*15180*/  STL.64 [R1+0x1e10], R100 ;  /* 0x001e106401007387 */ /* 0x000fe80000100a00 */
[----:B------:R-:W-:Y:S04]  /*15190*/  STL.64 [R1+0x1e28], R178 ;  /* 0x001e28b201007387 */ /* 0x000fe80000100a00 */
[----:B------:R-:W-:Y:S01]  /*151a0*/  STL.64 [R1+0x1e20], R176 ;  /* 0x001e20b001007387 */ /* 0x000fe20000100a00 */
[C---:B---3--:R-:W-:Y:S08]  /*151b0*/  HMMA.1688.F32.TF32 R108, R152.reuse, R48, R80 ;  /* 0x00000030986c723c */ /* 0x048ff00000081050 */
[C---:B------:R-:W-:Y:S11]  /*151c0*/  HMMA.1688.F32.TF32 R184, R152.reuse, R44, R76 ;  /* 0x0000002c98b8723c */ /* 0x040ff6000008104c */
[----:B------:R-:W-:Y:S04]  /*151d0*/  @!UPT UIADD3 URZ, URZ, URZ, URZ ;  /* 0x0000003f3f3ff290 */ /* 0x000fe8000fffe03f */
[----:B------:R-:W-:Y:S04]  /*151e0*/  STL.64 [R1+0x1e38], R110 ;  /* 0x001e386e01007387 */ /* 0x000fe80000100a00 */
[----:B------:R3:W-:Y:S04]  /*151f0*/  STL.64 [R1+0x1e30], R108 ;  /* 0x001e306c01007387 */ /* 0x0007e80000100a00 */
[----:B------:R-:W2:Y:S04]  /*15200*/  LDL.LU.64 R124, [R1+0x7e0] ;  /* 0x0007e000017c7983 */ /* 0x000ea80000300a00 */
[----:B------:R-:W2:Y:S04]  /*15210*/  LDL.LU.64 R126, [R1+0x7e8] ;  /* 0x0007e800017e7983 */ /* 0x000ea80000300a00 */
[----:B------:R-:W-:Y:S04]  /*15220*/  STL.64 [R1+0x1e48], R186 ;  /* 0x001e48ba01007387 */ /* 0x000fe80000100a00 */
[----:B------:R-:W-:Y:S04]  /*15230*/  STL.64 [R1+0x1e40], R184 ;  /* 0x001e40b801007387 */ /* 0x000fe80000100a00 */
[----:B-1----:R-:W2:Y:S04]  /*15240*/  LDL.LU.64 R112, [R1+0x7d0] ;  /* 0x0007d00001707983 */ /* 0x002ea80000300a00 */
[----:B------:R-:W2:Y:S04]  /*15250*/  LDL.LU.64 R114, [R1+0x7d8] ;  /* 0x0007d80001727983 */ /* 0x000ea80000300a00 */
[----:B---3--:R-:W3:Y:S04]  /*15260*/  LDL.LU.64 R108, [R1+0x7c0] ;  /* 0x0007c000016c7983 */ /* 0x008ee80000300a00 */
[----:B------:R-:W3:Y:S04]  /*15270*/  LDL.LU.64 R110, [R1+0x7c8] ;  /* 0x0007c800016e7983 */ /* 0x000ee80000300a00 */
[----:B------:R-:W3:Y:S04]  /*15280*/  LDL.LU.64 R104, [R1+0x7b0] ;  /* 0x0007b00001687983 */ /* 0x000ee80000300a00 */
[----:B------:R-:W3:Y:S01]  /*15290*/  LDL.LU.64 R106, [R1+0x7b8] ;  /* 0x0007b800016a7983 */ /* 0x000ee20000300a00 */
[C---:B----4-:R-:W-:Y:S11]  /*152a0*/  HMMA.1688.F32.TF32 R116, R152.reuse, R40, R72 ;  /* 0x000000289874723c */ /* 0x050ff60000081048 */
[----:B------:R-:W-:Y:S11]  /*152b0*/  @!UPT UIADD3 URZ, URZ, URZ, URZ ;  /* 0x0000003f3f3ff290 */ /* 0x000ff6000fffe03f */
[----:B------:R-:W-:Y:S01]  /*152c0*/  @!UPT UIADD3 URZ, URZ, URZ, URZ ;  /* 0x0000003f3f3ff290 */ /* 0x000fe2000fffe03f */
[----:B------:R-:W-:Y:S04]  /*152d0*/  STL.64 [R1+0x1e58], R118 ;  /* 0x001e587601007387 */ /* 0x000fe80000100a00 */
[----:B------:R-:W-:Y:S04]  /*152e0*/  STL.64 [R1+0x1e50], R116 ;  /* 0x001e507401007387 */ /* 0x000fe80000100a00 */
[----:B------:R-:W4:Y:S04]  /*152f0*/  LDL.LU.64 R100, [R1+0x7a0] ;  /* 0x0007a00001647983 */ /* 0x000f280000300a00 */
        /* <DEDUP_REMOVED lines=14> */
[----:B------:R-:W4:Y:S01]  /*153e0*/  LDL.LU.64 R74, [R1+0x6d8] ;  /* 0x0006d800014a7983 */ /* 0x000f220000300a00 */
[----:B------:R-:W-:Y:S03]  /*153f0*/  HMMA.1688.F32.TF32 R120, R152, R36, R68 ;  /* 0x000000249878723c */ /* 0x000fe60000081044 */
[----:B------:R-:W4:Y:S04]  /*15400*/  LDL.LU.64 R68, [R1+0x6b0] ;  /* 0x0006b00001447983 */ /* 0x000f280000300a00 */
[----:B------:R-:W4:Y:S01]  /*15410*/  LDL.LU.64 R70, [R1+0x6b8] ;  /* 0x0006b80001467983 */ /* 0x000f220000300a00 */
[----:B------:R-:W-:Y:S11]  /*15420*/  MOV R244, R19 ;  /* 0x0000001300f47202 */ /* 0x000ff60000000f00 */
[----:B------:R-:W-:Y:S04]  /*15430*/  @!UPT UIADD3 URZ, URZ, URZ, URZ ;  /* 0x0000003f3f3ff290 */ /* 0x000fe8000fffe03f */
[----:B------:R-:W-:Y:S04]  /*15440*/  STL.64 [R1+0x1e68], R122 ;  /* 0x001e687a01007387 */ /* 0x000fe80000100a00 */
[----:B------:R-:W-:Y:S01]  /*15450*/  STL.64 [R1+0x1e60], R120 ;  /* 0x001e607801007387 */ /* 0x000fe20000100a00 */
[----:B------:R-:W-:Y:S02]  /*15460*/  IMAD.MOV.U32 R245, RZ, RZ, R18 ;  /* 0x000000fffff57224 */ /* 0x000fe400078e0012 */
[----:B------:R-:W-:Y:S02]  /*15470*/  IMAD.MOV.U32 R246, RZ, RZ, R31 ;  /* 0x000000fffff67224 */ /* 0x000fe400078e001f */
[----:B------:R-:W-:Y:S02]  /*15480*/  IMAD.MOV.U32 R247, RZ, RZ, R30 ;  /* 0x000000fffff77224 */ /* 0x000fe400078e001e */
[----:B------:R-:W-:-:S02]  /*15490*/  IMAD.MOV.U32 R228, RZ, RZ, R27 ;  /* 0x000000ffffe47224 */ /* 0x000fc400078e001b */
[----:B------:R-:W-:Y:S02]  /*154a0*/  IMAD.MOV.U32 R229, RZ, RZ, R26 ;  /* 0x000000ffffe57224 */ /* 0x000fe400078e001a */
[----:B------:R-:W-:Y:S02]  /*154b0*/  IMAD.MOV.U32 R230, RZ, RZ, R55 ;  /* 0x000000ffffe67224 */ /* 0x000fe400078e0037 */
[----:B------:R-:W-:Y:S01]  /*154c0*/  IMAD.MOV.U32 R231, RZ, RZ, R54 ;  /* 0x000000ffffe77224 */ /* 0x000fe200078e0036 */
[C---:B--2---:R-:W-:Y:S08]  /*154d0*/  HMMA.1688.F32.TF32 R124, R152.reuse, R32, R124 ;  /* 0x00000020987c723c */ /* 0x044ff0000008107c */
[C---:B------:R-:W-:Y:S08]  /*154e0*/  HMMA.1688.F32.TF32 R128, R152.reuse, R28, R112 ;  /* 0x0000001c9880723c */ /* 0x040ff00000081070 */
[C---:B---3--:R-:W-:Y:S08]  /*154f0*/  HMMA.1688.F32.TF32 R132, R152.reuse, R24, R108 ;  /* 0x000000189884723c */ /* 0x048ff0000008106c */
[C---:B------:R-:W-:Y:S01]  /*15500*/  HMMA.1688.F32.TF32 R136, R152.reuse, R20, R104 ;  /* 0x000000149888723c */ /* 0x040fe20000081068 */
[----:B------:R-:W-:Y:S04]  /*15510*/  STL.64 [R1+0x1e78], R126 ;  /* 0x001e787e01007387 */ /* 0x000fe80000100a00 */
[----:B------:R-:W-:Y:S04]  /*15520*/  STL.64 [R1+0x1e70], R124 ;  /* 0x001e707c01007387 */ /* 0x000fe80000100a00 */
[----:B------:R-:W-:Y:S04]  /*15530*/  STL.64 [R1+0x1e88], R130 ;  /* 0x001e888201007387 */ /* 0x000fe80000100a00 */
[----:B------:R-:W-:Y:S04]  /*15540*/  STL.64 [R1+0x1e80], R128 ;  /* 0x001e808001007387 */ /* 0x000fe80000100a00 */
[----:B------:R-:W-:Y:S04]  /*15550*/  STL.64 [R1+0x1e98], R134 ;  /* 0x001e988601007387 */ /* 0x000fe80000100a00 */
[----:B------:R-:W-:Y:S04]  /*15560*/  STL.64 [R1+0x1e90], R132 ;  /* 0x001e908401007387 */ /* 0x000fe80000100a00 */
[----:B------:R-:W-:Y:S04]  /*15570*/  STL.64 [R1+0x1ea8], R138 ;  /* 0x001ea88a01007387 */ /* 0x000fe80000100a00 */
[----:B------:R-:W-:Y:S01]  /*15580*/  STL.64 [R1+0x1ea0], R136 ;  /* 0x001ea08801007387 */ /* 0x000fe20000100a00 */
[C---:B----4-:R-:W-:Y:S08]  /*15590*/  HMMA.1688.F32.TF32 R140, R152.reuse, R16, R100 ;  /* 0x00000010988c723c */ /* 0x050ff00000081064 */
[C---:B------:R-:W-:Y:S08]  /*155a0*/  HMMA.1688.F32.TF32 R144, R152.reuse, R12, R96 ;  /* 0x0000000c9890723c */ /* 0x040ff00000081060 */
[----:B------:R-:W-:Y:S07]  /*155b0*/  HMMA.1688.F32.TF32 R148, R152, R8, R92 ;  /* 0x000000089894723c */ /* 0x000fee000008105c */
[----:B------:R-:W-:Y:S04]  /*155c0*/  STL.64 [R1+0x1eb8], R142 ;  /* 0x001eb88e01007387 */ /* 0x000fe80000100a00 */
[----:B------:R-:W-:Y:S04]  /*155d0*/  STL.64 [R1+0x1eb0], R140 ;  /* 0x001eb08c01007387 */ /* 0x000fe80000100a00 */
[----:B------:R-:W-:Y:S04]  /*155e0*/  STL.64 [R1+0x1ec8], R146 ;  /* 0x001ec89201007387 */ /* 0x000fe80000100a00 */
[----:B------:R1:W-:Y:S04]  /*155f0*/  STL.64 [R1+0x1ec0], R144 ;  /* 0x001ec09001007387 */ /* 0x0003e80000100a00 */
[----:B------:R-:W-:Y:S04]  /*15600*/  STL.64 [R1+0x1ed8], R150 ;  /* 0x001ed89601007387 */ /* 0x000fe80000100a00 */
[----:B------:R-:W-:Y:S04]  /*15610*/  STL.64 [R1+0x1ed0], R148 ;  /* 0x001ed09401007387 */ /* 0x000fe80000100a00 */
[----:B------:R-:W2:Y:S04]  /*15620*/  LDL.LU R19, [R1+0x1fc4] ;  /* 0x001fc40001137983 */ /* 0x000ea80000300800 */
[----:B------:R-:W3:Y:S04]  /*15630*/  LDL.LU R18, [R1+0x1fc0] ;  /* 0x001fc00001127983 */ /* 0x000ee80000300800 */
[----:B------:R-:W4:Y:S01]  /*15640*/  LDL.LU R31, [R1+0x1fbc] ;  /* 0x001fbc00011f7983 */ /* 0x000f220000300800 */
[----:B------:R-:W-:Y:S03]  /*15650*/  HMMA.1688.F32.TF32 R220, R216, R52, R72 ;  /* 0x00000034d8dc723c */ /* 0x000fe60000081048 */
[----:B------:R-:W4:Y:S04]  /*15660*/  LDL.LU R30, [R1+0x1fb8] ;  /* 0x001fb800011e7983 */ /* 0x000f280000300800 */
[----:B------:R-:W4:Y:S01]  /*15670*/  LDL.LU R27, [R1+0x1fb4] ;  /* 0x001fb400011b7983 */ /* 0x000f220000300800 */
[----:B------:R-:W-:-:S03]  /*15680*/  IMAD.MOV.U32 R72, RZ, RZ, R51 ;  /* 0x000000ffff487224 */ /* 0x000fc600078e0033 */
[----:B------:R-:W4:Y:S01]  /*15690*/  LDL.LU R26, [R1+0x1fb0] ;  /* 0x001fb000011a7983 */ /* 0x000f220000300800 */
[----:B------:R-:W-:-:S03]  /*156a0*/  IMAD.MOV.U32 R73, RZ, RZ, R50 ;  /* 0x000000ffff497224 */ /* 0x000fc600078e0032 */
[----:B------:R-:W4:Y:S01]  /*156b0*/  LDL.LU R55, [R1+0x1fac] ;  /* 0x001fac0001377983 */ /* 0x000f220000300800 */
[----:B------:R-:W-:-:S03]  /*156c0*/  IMAD.MOV.U32 R74, RZ, RZ, R39 ;  /* 0x000000ffff4a7224 */ /* 0x000fc600078e0027 */
[----:B------:R-:W4:Y:S01]  /*156d0*/  LDL.LU R54, [R1+0x1fa8] ;  /* 0x001fa80001367983 */ /* 0x000f220000300800 */
[----:B------:R-:W-:Y:S01]  /*156e0*/  HMMA.1688.F32.TF32 R164, R216, R56, R76 ;  /* 0x00000038d8a4723c */ /* 0x000fe2000008104c */
[----:B------:R-:W-:Y:S02]  /*156f0*/  IMAD.MOV.U32 R75, RZ, RZ, R38 ;  /* 0x000000ffff4b7224 */ /* 0x000fe400078e0026 */
[----:B------:R-:W4:Y:S04]  /*15700*/  LDL.LU R51, [R1+0x1fa4] ;  /* 0x001fa40001337983 */ /* 0x000f280000300800 */
[----:B------:R-:W4:Y:S01]  /*15710*/  LDL.LU R50, [R1+0x1fa0] ;  /* 0x001fa00001327983 */ /* 0x000f220000300800 */
[----:B------:R-:W-:Y:S01]  /*15720*/  IMAD.MOV.U32 R76, RZ, RZ, R35 ;  /* 0x000000ffff4c7224 */ /* 0x000fe200078e0023 */
[----:B------:R-:W-:-:S02]  /*15730*/  MOV R77, R34 ;  /* 0x00000022004d7202 */ /* 0x000fc40000000f00 */
[----:B------:R-:W4:Y:S04]  /*15740*/  LDL.LU R39, [R1+0x1f9c] ;  /* 0x001f9c0001277983 */ /* 0x000f280000300800 */
[----:B------:R-:W4:Y:S04]  /*15750*/  LDL.LU R38, [R1+0x1f98] ;  /* 0x001f980001267983 */ /* 0x000f280000300800 */
[----:B------:R-:W4:Y:S04]  /*15760*/  LDL.LU R35, [R1+0x1f94] ;  /* 0x001f940001237983 */ /* 0x000f280000300800 */
[----:B------:R-:W4:Y:S01]  /*15770*/  LDL.LU R34, [R1+0x1f90] ;  /* 0x001f900001227983 */ /* 0x000f220000300800 */
[----:B------:R-:W-:Y:S01]  /*15780*/  IMAD.MOV.U32 R78, RZ, RZ, R47 ;  /* 0x000000ffff4e7224 */ /* 0x000fe200078e002f */
[----:B------:R-:W-:Y:S01]  /*15790*/  HMMA.1688.F32.TF32 R156, R216, R64, R84 ;  /* 0x00000040d89c723c */ /* 0x000fe20000081054 */
[----:B------:R-:W-:Y:S01]  /*157a0*/  IMAD.MOV.U32 R79, RZ, RZ, R46 ;  /* 0x000000ffff4f7224 */ /* 0x000fe200078e002e */
[----:B------:R-:W4:Y:S04]  /*157b0*/  LDL.LU R47, [R1+0x1f8c] ;  /* 0x001f8c00012f7983 */ /* 0x000f280000300800 */
[----:B------:R-:W4:Y:S01]  /*157c0*/  LDL.LU R46, [R1+0x1f88] ;  /* 0x001f8800012e7983 */ /* 0x000f220000300800 */
[----:B------:R-:W-:-:S02]  /*157d0*/  IMAD.MOV.U32 R84, RZ, RZ, R43 ;  /* 0x000000ffff547224 */ /* 0x000fc400078e002b */
[----:B------:R-:W-:Y:S01]  /*157e0*/  IMAD.MOV.U32 R85, RZ, RZ, R42 ;  /* 0x000000ffff557224 */ /* 0x000fe200078e002a */
        /* <DEDUP_REMOVED lines=9> */
[C---:B------:R-:W-:Y:S07]  /*15880*/  HMMA.1688.F32.TF32 R160, R216.reuse, R60, R80 ;  /* 0x0000003cd8a0723c */ /* 0x040fee0000081050 */
[----:B------:R-:W-:Y:S02]  /*15890*/  IMAD.MOV.U32 R80, RZ, RZ, R58 ;  /* 0x000000ffff507224 */ /* 0x000fe400078e003a */
[----:B------:R-:W-:Y:S01]  /*158a0*/  IMAD.MOV.U32 R81, RZ, RZ, R59 ;  /* 0x000000ffff517224 */ /* 0x000fe200078e003b */
[----:B------:R-:W-:Y:S01]  /*158b0*/  HMMA.1688.F32.TF32 R172, R216, R48, R68 ;  /* 0x00000030d8ac723c */ /* 0x000fe20000081044 */
[----:B------:R-:W-:-:S02]  /*158c0*/  IMAD.MOV.U32 R82, RZ, RZ, R62 ;  /* 0x000000ffff527224 */ /* 0x000fc400078e003e */
[----:B------:R-:W-:-:S04]  /*158d0*/  IMAD.MOV.U32 R83, RZ, RZ, R63 ;  /* 0x000000ffff537224 */ /* 0x000fc800078e003f */
[----:B------:R-:W-:Y:S02]  /*158e0*/  IMAD.MOV.U32 R68, RZ, RZ, R66 ;  /* 0x000000ffff447224 */ /* 0x000fe400078e0042 */
[----:B------:R-:W-:Y:S02]  /*158f0*/  IMAD.MOV.U32 R69, RZ, RZ, R67 ;  /* 0x000000ffff457224 */ /* 0x000fe400078e0043 */
[----:B--2---:R-:W-:Y:S02]  /*15900*/  IMAD.MOV.U32 R89, RZ, RZ, R19 ;  /* 0x000000ffff597224 */ /* 0x004fe400078e0013 */
[----:B---3--:R-:W-:Y:S02]  /*15910*/  IMAD.MOV.U32 R88, RZ, RZ, R18 ;  /* 0x000000ffff587224 */ /* 0x008fe400078e0012 */
[----:B------:R-:W2:Y:S04]  /*15920*/  LDL.LU R18, [R1+0x1f74] ;  /* 0x001f740001127983 */ /* 0x000ea80000300800 */
[----:B------:R-:W2:Y:S04]  /*15930*/  LDL.LU R19, [R1+0x1f70] ;  /* 0x001f700001137983 */ /* 0x000ea80000300800 */
[----:B------:R-:W3:Y:S01]  /*15940*/  LDL.LU R22, [R1+0x1f6c] ;  /* 0x001f6c0001167983 */ /* 0x000ee20000300800 */
[----:B----4-:R-:W-:Y:S01]  /*15950*/  MOV R114, R30 ;  /* 0x0000001e00727202 */ /* 0x010fe20000000f00 */
[----:B------:R-:W-:-:S02]  /*15960*/  IMAD.MOV.U32 R113, RZ, RZ, R27 ;  /* 0x000000ffff717224 */ /* 0x000fc400078e001b */
[----:B------:R-:W3:Y:S01]  /*15970*/  LDL.LU R23, [R1+0x1f68] ;  /* 0x001f680001177983 */ /* 0x000ee20000300800 */
[----:B------:R-:W-:-:S03]  /*15980*/  IMAD.MOV.U32 R112, RZ, RZ, R26 ;  /* 0x000000ffff707224 */ /* 0x000fc600078e001a */
[----:B------:R-:W4:Y:S01]  /*15990*/  LDL.LU R26, [R1+0x1f64] ;  /* 0x001f6400011a7983 */ /* 0x000f220000300800 */
[----:B------:R-:W-:-:S03]  /*159a0*/  IMAD.MOV.U32 R115, RZ, RZ, R31 ;  /* 0x000000ffff737224 */ /* 0x000fc600078e001f */
[----:B------:R-:W4:Y:S04]  /*159b0*/  LDL.LU R27, [R1+0x1f60] ;  /* 0x001f6000011b7983 */ /* 0x000f280000300800 */
[----:B------:R-:W2:Y:S04]  /*159c0*/  LDL.LU R30, [R1+0x1f5c] ;  /* 0x001f5c00011e7983 */ /* 0x000ea80000300800 */
[----:B------:R-:W2:Y:S01]  /*159d0*/  LDL.LU R31, [R1+0x1f58] ;  /* 0x001f5800011f7983 */ /* 0x000ea20000300800 */
[----:B------:R-:W-:Y:S02]  /*159e0*/  IMAD.MOV.U32 R107, RZ, RZ, R39 ;  /* 0x000000ffff6b7224 */ /* 0x000fe400078e0027 */
[----:B------:R-:W-:-:S02]  /*159f0*/  IMAD.MOV.U32 R106, RZ, RZ, R38 ;  /* 0x000000ffff6a7224 */ /* 0x000fc400078e0026 */
[----:B------:R-:W-:Y:S02]  /*15a00*/  IMAD.MOV.U32 R105, RZ, RZ, R35 ;  /* 0x000000ffff697224 */ /* 0x000fe400078e0023 */
[----:B------:R-:W-:Y:S02]  /*15a10*/  IMAD.MOV.U32 R104, RZ, RZ, R34 ;  /* 0x000000ffff687224 */ /* 0x000fe400078e0022 */
[----:B------:R-:W2:Y:S04]  /*15a20*/  LDL.LU R34, [R1+0x1f54] ;  /* 0x001f540001227983 */ /* 0x000ea80000300800 */
[----:B------:R-:W2:Y:S04]  /*15a30*/  LDL.LU R35, [R1+0x1f50] ;  /* 0x001f500001237983 */ /* 0x000ea80000300800 */
[----:B------:R-:W2:Y:S04]  /*15a40*/  LDL.LU R38, [R1+0x1f4c] ;  /* 0x001f4c0001267983 */ /* 0x000ea80000300800 */
[----:B------:R-:W2:Y:S04]  /*15a50*/  LDL.LU R39, [R1+0x1f48] ;  /* 0x001f480001277983 */ /* 0x000ea80000300800 */
[----:B-1----:R-:W2:Y:S04]  /*15a60*/  LDL.LU.64 R144, [R1+0x690] ;  /* 0x0006900001907983 */ /* 0x002ea80000300a00 */
        /* <DEDUP_REMOVED lines=14> */
[----:B------:R-:W2:Y:S01]  /*15b50*/  LDL.LU.64 R118, [R1+0x5a8] ;  /* 0x0005a80001767983 */ /* 0x000ea20000300a00 */
[----:B------:R-:W-:-:S03]  /*15b60*/  IMAD.MOV.U32 R96, RZ, RZ, R42 ;  /* 0x000000ffff607224 */ /* 0x000fc600078e002a */
[----:B------:R-:W2:Y:S01]  /*15b70*/  LDL.LU.64 R108, [R1+0x590] ;  /* 0x00059000016c7983 */ /* 0x000ea20000300a00 */
[----:B------:R-:W-:-:S03]  /*15b80*/  IMAD.MOV.U32 R97, RZ, RZ, R43 ;  /* 0x000000ffff617224 */ /* 0x000fc600078e002b */
[----:B------:R-:W2:Y:S01]  /*15b90*/  LDL.LU.64 R110, [R1+0x598] ;  /* 0x00059800016e7983 */ /* 0x000ea20000300a00 */
[----:B------:R-:W-:-:S03]  /*15ba0*/  IMAD.MOV.U32 R98, RZ, RZ, R46 ;  /* 0x000000ffff627224 */ /* 0x000fc600078e002e */
[----:B------:R-:W2:Y:S01]  /*15bb0*/  LDL.LU.64 R100, [R1+0x570] ;  /* 0x0005700001647983 */ /* 0x000ea20000300a00 */
[----:B------:R-:W-:-:S03]  /*15bc0*/  IMAD.MOV.U32 R99, RZ, RZ, R47 ;  /* 0x000000ffff637224 */ /* 0x000fc600078e002f */
[----:B------:R-:W2:Y:S04]  /*15bd0*/  LDL.LU.64 R102, [R1+0x578] ;  /* 0x0005780001667983 */ /* 0x000ea80000300a00 */
[----:B------:R-:W3:Y:S04]  /*15be0*/  LDL.LU R42, [R1+0x1f44] ;  /* 0x001f4400012a7983 */ /* 0x000ee80000300800 */
[----:B------:R-:W3:Y:S04]  /*15bf0*/  LDL.LU R43, [R1+0x1f40] ;  /* 0x001f4000012b7983 */ /* 0x000ee80000300800 */
[----:B------:R-:W3:Y:S04]  /*15c00*/  LDL.LU R46, [R1+0x1f3c] ;  /* 0x001f3c00012e7983 */ /* 0x000ee80000300800 */
[----:B------:R-:W3:Y:S01]  /*15c10*/  LDL.LU R47, [R1+0x1f38] ;  /* 0x001f3800012f7983 */ /* 0x000ee20000300800 */
[----:B------:R-:W-:-:S03]  /*15c20*/  IMAD.MOV.U32 R92, RZ, RZ, R50 ;  /* 0x000000ffff5c7224 */ /* 0x000fc600078e0032 */
[----:B------:R-:W3:Y:S01]  /*15c30*/  LDL.LU R168, [R1+0x900] ;  /* 0x0009000001a87983 */ /* 0x000ee20000300800 */
[----:B------:R-:W-:-:S03]  /*15c40*/  IMAD.MOV.U32 R93, RZ, RZ, R51 ;  /* 0x000000ffff5d7224 */ /* 0x000fc600078e0033 */
[----:B------:R-:W3:Y:S01]  /*15c50*/  LDL.LU R169, [R1+0x904] ;  /* 0x0009040001a97983 */ /* 0x000ee20000300800 */
[----:B------:R-:W-:-:S03]  /*15c60*/  IMAD.MOV.U32 R94, RZ, RZ, R54 ;  /* 0x000000ffff5e7224 */ /* 0x000fc600078e0036 */
[----:B------:R-:W3:Y:S01]  /*15c70*/  LDL.LU R170, [R1+0x908] ;  /* 0x0009080001aa7983 */ /* 0x000ee20000300800 */
[----:B------:R-:W-:-:S03]  /*15c80*/  MOV R95, R55 ;  /* 0x00000037005f7202 */ /* 0x000fc60000000f00 */
[----:B------:R-:W3:Y:S04]  /*15c90*/  LDL.LU R171, [R1+0x90c] ;  /* 0x00090c0001ab7983 */ /* 0x000ee80000300800 */
        /* <DEDUP_REMOVED lines=8> */
[----:B------:R-:W4:Y:S04]  /*15d20*/  LDL.LU R66, [R1+0x1f14] ;  /* 0x001f140001427983 */ /* 0x000f280000300800 */
[----:B------:R-:W4:Y:S01]  /*15d30*/  LDL.LU R67, [R1+0x1f10] ;  /* 0x001f100001437983 */ /* 0x000f220000300800 */
[----:B------:R-:W-:-:S02]  /*15d40*/  IMAD.MOV.U32 R70, RZ, RZ, R240 ;  /* 0x000000ffff467224 */ /* 0x000fc400078e00f0 */
[----:B------:R-:W-:Y:S01]  /*15d50*/  IMAD.MOV.U32 R71, RZ, RZ, R241 ;  /* 0x000000ffff477224 */ /* 0x000fe200078e00f1 */
[----:B------:R-:W4:Y:S01]  /*15d60*/  LDL.LU R240, [R1+0x1f0c] ;  /* 0x001f0c0001f07983 */ /* 0x000f220000300800 */
[----:B------:R-:W-:Y:S02]  /*15d70*/  IMAD.MOV.U32 R248, RZ, RZ, R242 ;  /* 0x000000fffff87224 */ /* 0x000fe400078e00f2 */
[----:B------:R-:W-:Y:S01]  /*15d80*/  IMAD.MOV.U32 R249, RZ, RZ, R243 ;  /* 0x000000fffff97224 */ /* 0x000fe200078e00f3 */
[----:B------:R-:W4:Y:S04]  /*15d90*/  LDL.LU R241, [R1+0x1f08] ;  /* 0x001f080001f17983 */ /* 0x000f280000300800 */
[----:B------:R-:W4:Y:S04]  /*15da0*/  LDL.LU R242, [R1+0x1f04] ;  /* 0x001f040001f27983 */ /* 0x000f280000300800 */
[----:B------:R-:W4:Y:S01]  /*15db0*/  LDL.LU R243, [R1+0x1f00] ;  /* 0x001f000001f37983 */ /* 0x000f220000300800 */
[----:B------:R-:W-:-:S02]  /*15dc0*/  IMAD.MOV.U32 R250, RZ, RZ, R252 ;  /* 0x000000fffffa7224 */ /* 0x000fc400078e00fc */
[----:B------:R-:W-:Y:S02]  /*15dd0*/  IMAD.MOV.U32 R251, RZ, RZ, R0 ;  /* 0x000000fffffb7224 */ /* 0x000fe400078e0000 */
[----:B------:R-:W-:Y:S02]  /*15de0*/  IMAD.MOV.U32 R11, RZ, RZ, R189 ;  /* 0x000000ffff0b7224 */ /* 0x000fe400078e00bd */
[----:B------:R-:W-:Y:S02]  /*15df0*/  IMAD.MOV.U32 R10, RZ, RZ, R190 ;  /* 0x000000ffff0a7224 */ /* 0x000fe400078e00be */
[----:B------:R-:W-:Y:S01]  /*15e00*/  IMAD.MOV.U32 R7, RZ, RZ, R191 ;  /* 0x000000ffff077224 */ /* 0x000fe200078e00bf */
[----:B--2---:R-:W-:Y:S08]  /*15e10*/  HMMA.1688.F32.TF32 R212, R216, R8, R100 ;  /* 0x00000008d8d4723c */ /* 0x004ff00000081064 */
[C---:B---3--:R-:W-:Y:S08]  /*15e20*/  HMMA.1688.F32.TF32 R96, R236.reuse, R62, R96 ;  /* 0x0000003eec60723c */ /* 0x048ff00000081060 */
[C---:B----4-:R-:W-:Y:S08]  /*15e30*/  HMMA.1688.F32.TF32 R100, R236.reuse, R66, R168 ;  /* 0x00000042ec64723c */ /* 0x050ff000000810a8 */
[C---:B------:R-:W-:Y:S11]  /*15e40*/  HMMA.1688.F32.TF32 R104, R236.reuse, R58, R104 ;  /* 0x0000003aec68723c */ /* 0x040ff60000081068 */
[----:B------:R-:W-:Y:S04]  /*15e50*/  @!UPT UIADD3 URZ, URZ, URZ, URZ ;  /* 0x0000003f3f3ff290 */ /* 0x000fe8000fffe03f */
[----:B------:R-:W-:Y:S04]  /*15e60*/  STL.64 [R1+0xa20], R100 ;  /* 0x000a206401007387 */ /* 0x000fe80000100a00 */
[----:B------:R1:W-:Y:S04]  /*15e70*/  STL.64 [R1+0xa28], R102 ;  /* 0x000a286601007387 */ /* 0x0003e80000100a00 */
[----:B------:R-:W-:Y:S04]  /*15e80*/  STL.64 [R1+0xa10], R96 ;  /* 0x000a106001007387 */ /* 0x000fe80000100a00 */
[----:B------:R2:W-:Y:S01]  /*15e90*/  STL.64 [R1+0xa18], R98 ;  /* 0x000a186201007387 */ /* 0x0005e20000100a00 */
[C---:B-1----:R-:W-:Y:S08]  /*15ea0*/  HMMA.1688.F32.TF32 R100, R236.reuse, R54, R92 ;  /* 0x00000036ec64723c */ /* 0x042ff0000008105c */
[C---:B--2---:R-:W-:Y:S08]  /*15eb0*/  HMMA.1688.F32.TF32 R96, R236.reuse, R50, R112 ;  /* 0x00000032ec60723c */ /* 0x044ff00000081070 */
[C---:B------:R-:W-:Y:S08]  /*15ec0*/  HMMA.1688.F32.TF32 R92, R236.reuse, R46, R88 ;  /* 0x0000002eec5c723c */ /* 0x040ff00000081058 */
[C---:B------:R-:W-:Y:S08]  /*15ed0*/  HMMA.1688.F32.TF32 R88, R236.reuse, R42, R84 ;  /* 0x0000002aec58723c */ /* 0x040ff00000081054 */
[C---:B------:R-:W-:Y:S08]  /*15ee0*/  HMMA.1688.F32.TF32 R84, R236.reuse, R38, R80 ;  /* 0x00000026ec54723c */ /* 0x040ff00000081050 */
[C---:B------:R-:W-:Y:S08]  /*15ef0*/  HMMA.1688.F32.TF32 R80, R236.reuse, R34, R76 ;  /* 0x00000022ec50723c */ /* 0x040ff0000008104c */
[C---:B------:R-:W-:Y:S01]  /*15f00*/  HMMA.1688.F32.TF32 R76, R236.reuse, R30, R72 ;  /* 0x0000001eec4c723c */ /* 0x040fe20000081048 */
[----:B------:R-:W-:Y:S07]  /*15f10*/  STL.64 [R1+0xa00], R104 ;  /* 0x000a006801007387 */ /* 0x000fee0000100a00 */
[----:B------:R-:W-:Y:S01]  /*15f20*/  HMMA.1688.F32.TF32 R72, R236, R26, R228 ;  /* 0x0000001aec48723c */ /* 0x000fe200000810e4 */
        /* <DEDUP_REMOVED lines=14> */
[----:B------:R-:W-:-:S03]  /*16010*/  MOV R252, R74 ;  /* 0x0000004a00fc7202 */ /* 0x000fc60000000f00 */
[----:B------:R1:W-:Y:S01]  /*16020*/  STL.64 [R1+0x998], R78 ;  /* 0x0009984e01007387 */ /* 0x0003e20000100a00 */
[----:B------:R-:W-:-:S03]  /*16030*/  IMAD.MOV.U32 R0, RZ, RZ, R75 ;  /* 0x000000ffff007224 */ /* 0x000fc600078e004b */
[----:B------:R2:W-:Y:S01]  /*16040*/  STL.64 [R1+0x980], R72 ;  /* 0x0009804801007387 */ /* 0x0005e20000100a00 */
[C---:B-1----:R-:W-:Y:S08]  /*16050*/  HMMA.1688.F32.TF32 R76, R236.reuse, R22, R68 ;  /* 0x00000016ec4c723c */ /* 0x042ff00000081044 */
[C---:B--2---:R-:W-:Y:S08]  /*16060*/  HMMA.1688.F32.TF32 R72, R236.reuse, R18, R244 ;  /* 0x00000012ec48723c */ /* 0x044ff000000810f4 */
[----:B------:R-:W-:Y:S07]  /*16070*/  HMMA.1688.F32.TF32 R68, R236, R14, R248 ;  /* 0x0000000eec44723c */ /* 0x000fee00000810f8 */
[----:B------:R-:W-:Y:S04]  /*16080*/  STL.64 [R1+0x970], R76 ;  /* 0x0009704c01007387 */ /* 0x000fe80000100a00 */
[----:B------:R-:W-:Y:S04]  /*16090*/  STL.64 [R1+0x978], R78 ;  /* 0x0009784e01007387 */ /* 0x000fe80000100a00 */
[----:B------:R-:W2:Y:S04]  /*160a0*/  LDL.LU R244, [R1+0x370] ;  /* 0x0003700001f47983 */ /* 0x000ea80000300800 */
[----:B------:R-:W-:Y:S04]  /*160b0*/  STL.64 [R1+0x960], R72 ;  /* 0x0009604801007387 */ /* 0x000fe80000100a00 */
[----:B------:R-:W-:Y:S01]  /*160c0*/  STL.64 [R1+0x968], R74 ;  /* 0x0009684a01007387 */ /* 0x000fe20000100a00 */
[----:B------:R-:W-:-:S03]  /*160d0*/  IMAD.MOV.U32 R247, RZ, RZ, R6 ;  /* 0x000000fffff77224 */ /* 0x000fc600078e0006 */
[----:B------:R1:W-:Y:S04]  /*160e0*/  STL.64 [R1+0x950], R68 ;  /* 0x0009504401007387 */ /* 0x0003e80000100a00 */
[----:B------:R3:W-:Y:S04]  /*160f0*/  STL.64 [R1+0x958], R70 ;  /* 0x0009584601007387 */ /* 0x0007e80000100a00 */
[----:B------:R-:W2:Y:S04]  /*16100*/  LDL.LU R245, [R1+0x374] ;  /* 0x0003740001f57983 */ /* 0x000ea80000300800 */
[----:B------:R-:W2:Y:S01]  /*16110*/  LDL.LU R246, [R1+0x378] ;  /* 0x0003780001f67983 */ /* 0x000ea20000300800 */
[----:B-1----:R-:W-:-:S03]  /*16120*/  IMAD.MOV.U32 R69, RZ, RZ, R11 ;  /* 0x000000ffff457224 */ /* 0x002fc600078e000b */
[----:B------:R-:W4:Y:S01]  /*16130*/  LDL.LU R6, [R1+0x1efc] ;  /* 0x001efc0001067983 */ /* 0x000f220000300800 */
[----:B---3--:R-:W-:-:S03]  /*16140*/  IMAD.MOV.U32 R70, RZ, RZ, R10 ;  /* 0x000000ffff467224 */ /* 0x008fc600078e000a */
[----:B------:R-:W3:Y:S01]  /*16150*/  LDL.LU R68, [R1+0x3a0] ;  /* 0x0003a00001447983 */ /* 0x000ee20000300800 */
[----:B------:R-:W-:-:S03]  /*16160*/  IMAD.MOV.U32 R71, RZ, RZ, R7 ;  /* 0x000000ffff477224 */ /* 0x000fc600078e0007 */
[----:B------:R-:W2:Y:S04]  /*16170*/  LDL.LU R11, [R1+0x1ef8] ;  /* 0x001ef800010b7983 */ /* 0x000ea80000300800 */
[----:B------:R-:W2:Y:S04]  /*16180*/  LDL.LU R10, [R1+0x1ef4] ;  /* 0x001ef400010a7983 */ /* 0x000ea80000300800 */
        /* <DEDUP_REMOVED lines=36> */
[----:B------:R-:W3:Y:S01]  /*163d0*/  LDL.LU R179, [R1+0x53c] ;  /* 0x00053c0001b37983 */ /* 0x000ee20000300800 */
[C---:B------:R-:W-:Y:S03]  /*163e0*/  HMMA.1688.F32.TF32 R204, R216.reuse, R16, R116 ;  /* 0x00000010d8cc723c */ /* 0x040fe60000081074 */
        /* <DEDUP_REMOVED lines=24> */
[----:B------:R-:W-:Y:S03]  /*16570*/  HMMA.1688.F32.TF32 R208, R216, R12, R108 ;  /* 0x0000000cd8d0723c */ /* 0x000fe6000008106c */
        /* <DEDUP_REMOVED lines=15> */
[----:B----4-:R-:W-:-:S03]  /*16670*/  IMAD.MOV.U32 R231, RZ, RZ, R6 ;  /* 0x000000ffffe77224 */ /* 0x010fc600078e0006 */
[----:B------:R-:W4:Y:S04]  /*16680*/  LDL.LU R91, [R1+0x46c] ;  /* 0x00046c00015b7983 */ /* 0x000f280000300800 */
[----:B------:R-:W4:Y:S04]  /*16690*/  LDL.LU R228, [R1+0x3b0] ;  /* 0x0003b00001e47983 */ /* 0x000f280000300800 */
[----:B------:R-:W4:Y:S01]  /*166a0*/  LDL.LU R229, [R1+0x3b4] ;  /* 0x0003b40001e57983 */ /* 0x000f220000300800 */
[----:B--2---:R-:W-:-:S03]  /*166b0*/  IMAD.MOV.U32 R73, RZ, RZ, R10 ;  /* 0x000000ffff497224 */ /* 0x004fc600078e000a */
[----:B------:R-:W2:Y:S01]  /*166c0*/  LDL.LU R230, [R1+0x3b8] ;  /* 0x0003b80001e67983 */ /* 0x000ea20000300800 */
[----:B---3--:R-:W-:-:S03]  /*166d0*/  IMAD.MOV.U32 R72, RZ, RZ, R7 ;  /* 0x000000ffff487224 */ /* 0x008fc600078e0007 */
[----:B------:R-:W3:Y:S01]  /*166e0*/  LDL.LU R6, [R1+0x1eec] ;  /* 0x001eec0001067983 */ /* 0x000ee20000300800 */
[----:B------:R-:W-:-:S03]  /*166f0*/  IMAD.MOV.U32 R74, RZ, RZ, R11 ;  /* 0x000000ffff4a7224 */ /* 0x000fc600078e000b */
[----:B------:R-:W3:Y:S04]  /*16700*/  LDL.LU R7, [R1+0x1ee8] ;  /* 0x001ee80001077983 */ /* 0x000ee80000300800 */
[----:B------:R-:W2:Y:S04]  /*16710*/  LDL.LU R10, [R1+0x1ee4] ;  /* 0x001ee400010a7983 */ /* 0x000ea80000300800 */
[----:B------:R-:W2:Y:S04]  /*16720*/  LDL.LU R11, [R1+0x1ee0] ;  /* 0x001ee000010b7983 */ /* 0x000ea80000300800 */
[----:B------:R-:W4:Y:S04]  /*16730*/  LDL.LU R75, [R1+0x3ec] ;  /* 0x0003ec00014b7983 */ /* 0x000f280000300800 */
[----:B------:R-:W4:Y:S04]  /*16740*/  LDL.LU R248, [R1+0x360] ;  /* 0x0003600001f87983 */ /* 0x000f280000300800 */
[----:B------:R-:W4:Y:S04]  /*16750*/  LDL.LU R249, [R1+0x364] ;  /* 0x0003640001f97983 */ /* 0x000f280000300800 */
[----:B------:R-:W4:Y:S04]  /*16760*/  LDL.LU R250, [R1+0x368] ;  /* 0x0003680001fa7983 */ /* 0x000f280000300800 */
[----:B------:R-:W4:Y:S01]  /*16770*/  LDL.LU R251, [R1+0x36c] ;  /* 0x00036c0001fb7983 */ /* 0x000f220000300800 */
[C---:B------:R-:W-:Y:S08]  /*16780*/  HMMA.1688.F32.TF32 R224, R216.reuse, R44, R144 ;  /* 0x0000002cd8e0723c */ /* 0x040ff00000081090 */
[C---:B------:R-:W-:Y:S08]  /*16790*/  HMMA.1688.F32.TF32 R180, R216.reuse, R40, R140 ;  /* 0x00000028d8b4723c */ /* 0x040ff0000008108c */
[C---:B------:R-:W-:Y:S08]  /*167a0*/  HMMA.1688.F32.TF32 R232, R216.reuse, R36, R136 ;  /* 0x00000024d8e8723c */ /* 0x040ff00000081088 */
[----:B------:R-:W-:Y:S01]  /*167b0*/  HMMA.1688.F32.TF32 R216, R216, R4, R240 ;  /* 0x00000004d8d8723c */ /* 0x000fe200000810f0 */
[----:B------:R-:W-:Y:S04]  /*167c0*/  LDS R240, [R2+0x2080] ;  /* 0x0020800002f07984 */ /* 0x000fe80000000800 */
[----:B------:R-:W-:Y:S04]  /*167d0*/  LDS R242, [R2+0x3080] ;  /* 0x0030800002f27984 */ /* 0x000fe80000000800 */
[----:B------:R-:W-:Y:S04]  /*167e0*/  LDS R241, [R3+0x2080] ;  /* 0x0020800003f17984 */ /* 0x000fe80000000800 */
[----:B------:R-:W1:Y:S02]  /*167f0*/  LDS R243, [R3+0x3080] ;  /* 0x0030800003f37984 */ /* 0x000e640000000800 */
[C---:B-1----:R-:W-:Y:S08]  /*16800*/  HMMA.1688.F32.TF32 R100, R240.reuse, R42, R100 ;  /* 0x0000002af064723c */ /* 0x042ff00000081064 */
[----:B------:R-:W-:Y:S08]  /*16810*/  HMMA.1688.F32.TF32 R84, R240, R14, R84 ;  /* 0x0000000ef054723c */ /* 0x000ff00000081054 */
[C---:B---3--:R-:W-:Y:S08]  /*16820*/  HMMA.1688.F32.TF32 R128, R236.reuse, R6, R128 ;  /* 0x00000006ec80723c */ /* 0x048ff00000081080 */
[----:B--2---:R-:W-:Y:S01]  /*16830*/  HMMA.1688.F32.TF32 R132, R236, R10, R132 ;  /* 0x0000000aec84723c */ /* 0x004fe20000081084 */
[----:B------:R-:W-:Y:S04]  /*16840*/  LDS R236, [R2+0x2100] ;  /* 0x0021000002ec7984 */ /* 0x000fe80000000800 */
[----:B------:R-:W-:Y:S04]  /*16850*/  LDS R238, [R2+0x3100] ;  /* 0x0031000002ee7984 */ /* 0x000fe80000000800 */
[----:B------:R-:W-:Y:S04]  /*16860*/  LDS R237, [R3+0x2100] ;  /* 0x0021000003ed7984 */ /* 0x000fe80000000800 */
[----:B------:R-:W1:Y:S10]  /*16870*/  LDS R239, [R3+0x3100] ;  /* 0x0031000003ef7984 */ /* 0x000e740000000800 */
[----:B------:R-:W-:Y:S04]  /*16880*/  STL.64 [R1+0x940], R132 ;  /* 0x0009408401007387 */ /* 0x000fe80000100a00 */
[----:B------:R2:W-:Y:S04]  /*16890*/  STL.64 [R1+0x948], R134 ;  /* 0x0009488601007387 */ /* 0x0005e80000100a00 */
[----:B------:R-:W-:Y:S04]  /*168a0*/  STL.64 [R1+0x650], R128 ;  /* 0x0006508001007387 */ /* 0x000fe80000100a00 */
[----:B------:R3:W-:Y:S01]  /*168b0*/  STL.64 [R1+0x658], R130 ;  /* 0x0006588201007387 */ /* 0x0007e20000100a00 */
[C---:B--2---:R-:W-:Y:S08]  /*168c0*/  HMMA.1688.F32.TF32 R132, R240.reuse, R66, R124 ;  /* 0x00000042f084723c */ /* 0x044ff0000008107c */
[C---:B---3--:R-:W-:Y:S08]  /*168d0*/  HMMA.1688.F32.TF32 R128, R240.reuse, R62, R120 ;  /* 0x0000003ef080723c */ /* 0x048ff00000081078 */
[C---:B------:R-:W-:Y:S08]  /*168e0*/  HMMA.1688.F32.TF32 R124, R240.reuse, R58, R116 ;  /* 0x0000003af07c723c */ /* 0x040ff00000081074 */
[C---:B------:R-:W-:Y:S08]  /*168f0*/  HMMA.1688.F32.TF32 R120, R240.reuse, R54, R184 ;  /* 0x00000036f078723c */ /* 0x040ff000000810b8 */
[C---:B------:R-:W-:Y:S08]  /*16900*/  HMMA.1688.F32.TF32 R116, R240.reuse, R50, R108 ;  /* 0x00000032f074723c */ /* 0x040ff0000008106c */
        /* <DEDUP_REMOVED lines=13> */
[C---:B--2---:R-:W-:Y:S03]  /*169e0*/  HMMA.1688.F32.TF32 R116, R240.reuse, R38, R168 ;  /* 0x00000026f074723c */ /* 0x044fe600000810a8 */
[----:B------:R-:W-:Y:S04]  /*169f0*/  STL.64 [R1+0x410], R100 ;  /* 0x0004106401007387 */ /* 0x000fe80000100a00 */
[----:B------:R2:W-:Y:S01]  /*16a00*/  STL.64 [R1+0x418], R102 ;  /* 0x0004186601007387 */ /* 0x0005e20000100a00 */
[C---:B---3--:R-:W-:Y:S08]  /*16a10*/  HMMA.1688.F32.TF32 R108, R240.reuse, R34, R96 ;  /* 0x00000022f06c723c */ /* 0x048ff00000081060 */
[C---:B--2---:R-:W-:Y:S08]  /*16a20*/  HMMA.1688.F32.TF32 R100, R240.reuse, R30, R104 ;  /* 0x0000001ef064723c */ /* 0x044ff00000081068 */
[C---:B------:R-:W-:Y:S08]  /*16a30*/  HMMA.1688.F32.TF32 R96, R240.reuse, R26, R92 ;  /* 0x0000001af060723c */ /* 0x040ff0000008105c */
[C---:B------:R-:W-:Y:S08]  /*16a40*/  HMMA.1688.F32.TF32 R92, R240.reuse, R22, R112 ;  /* 0x00000016f05c723c */ /* 0x040ff00000081070 */
[C---:B----4-:R-:W-:Y:S08]  /*16a50*/  HMMA.1688.F32.TF32 R88, R240.reuse, R18, R88 ;  /* 0x00000012f058723c */ /* 0x050ff00000081058 */
[C---:B------:R-:W-:Y:S01]  /*16a60*/  HMMA.1688.F32.TF32 R80, R240.reuse, R10, R80 ;  /* 0x0000000af050723c */ /* 0x040fe20000081050 */
[----:B------:R-:W-:Y:S07]  /*16a70*/  STL.64 [R1+0x400], R116 ;  /* 0x0004007401007387 */ /* 0x000fee0000100a00 */
[----:B------:R-:W-:Y:S01]  /*16a80*/  HMMA.1688.F32.TF32 R76, R240, R6, R76 ;  /* 0x00000006f04c723c */ /* 0x000fe2000008104c */
[----:B------:R-:W-:Y:S07]  /*16a90*/  STL.64 [R1+0x408], R118 ;  /* 0x0004087601007387 */ /* 0x000fee0000100a00 */
[C---:B-1----:R-:W-:Y:S01]  /*16aa0*/  HMMA.1688.F32.TF32 R72, R236.reuse, R66, R72 ;  /* 0x00000042ec48723c */ /* 0x042fe20000081048 */
        /* <DEDUP_REMOVED lines=16> */
[C---:B-1----:R-:W-:Y:S03]  /*16bb0*/  HMMA.1688.F32.TF32 R80, R236.reuse, R62, R228 ;  /* 0x0000003eec50723c */ /* 0x042fe600000810e4 */
[----:B------:R-:W-:Y:S04]  /*16bc0*/  STL.64 [R1+0x460], R72 ;  /* 0x0004604801007387 */ /* 0x000fe80000100a00 */
[----:B------:R1:W-:Y:S01]  /*16bd0*/  STL.64 [R1+0x468], R74 ;  /* 0x0004684a01007387 */ /* 0x0003e20000100a00 */
[C---:B--2---:R-:W-:Y:S03]  /*16be0*/  HMMA.1688.F32.TF32 R76, R236.reuse, R58, R68 ;  /* 0x0000003aec4c723c */ /* 0x044fe60000081044 */
[----:B------:R-:W-:Y:S04]  /*16bf0*/  LDS R240, [R2+0x2180] ;  /* 0x0021800002f07984 */ /* 0x000fe80000000800 */
[----:B------:R-:W-:Y:S01]  /*16c00*/  LDS R242, [R2+0x3180] ;  /* 0x0031800002f27984 */ /* 0x000fe20000000800 */
[C---:B-1----:R-:W-:Y:S03]  /*16c10*/  HMMA.1688.F32.TF32 R72, R236.reuse, R54, R244 ;  /* 0x00000036ec48723c */ /* 0x042fe600000810f4 */
[----:B------:R-:W-:Y:S04]  /*16c20*/  LDS R241, [R3+0x2180] ;  /* 0x0021800003f17984 */ /* 0x000fe80000000800 */
[----:B------:R-:W1:Y:S01]  /*16c30*/  LDS R243, [R3+0x3180] ;  /* 0x0031800003f37984 */ /* 0x000e620000000800 */
[----:B------:R-:W-:Y:S03]  /*16c40*/  HMMA.1688.F32.TF32 R68, R236, R50, R248 ;  /* 0x00000032ec44723c */ /* 0x000fe600000810f8 */
[----:B------:R-:W-:Y:S04]  /*16c50*/  STL.64 [R1+0x450], R80 ;  /* 0x0004505001007387 */ /* 0x000fe80000100a00 */
[----:B------:R-:W-:Y:S04]  /*16c60*/  STL.64 [R1+0x458], R82 ;  /* 0x0004585201007387 */ /* 0x000fe80000100a00 */
[----:B------:R-:W-:Y:S04]  /*16c70*/  STL.64 [R1+0x440], R76 ;  /* 0x0004404c01007387 */ /* 0x000fe80000100a00 */
[----:B------:R-:W-:Y:S04]  /*16c80*/  STL.64 [R1+0x448], R78 ;  /* 0x0004484e01007387 */ /* 0x000fe80000100a00 */
[----:B------:R-:W2:Y:S04]  /*16c90*/  LDL.LU R244, [R1+0x150] ;  /* 0x0001500001f47983 */ /* 0x000ea80000300800 */
[----:B------:R-:W-:Y:S04]  /*16ca0*/  STL.64 [R1+0x900], R72 ;  /* 0x0009004801007387 */ /* 0x000fe80000100a00 */
[----:B------:R-:W-:Y:S04]  /*16cb0*/  STL.64 [R1+0x908], R74 ;  /* 0x0009084a01007387 */ /* 0x000fe80000100a00 */
[----:B------:R3:W-:Y:S04]  /*16cc0*/  STL.64 [R1+0x8f0], R68 ;  /* 0x0008f04401007387 */ /* 0x0007e80000100a00 */
[----:B------:R4:W-:Y:S04]  /*16cd0*/  STL.64 [R1+0x8f8], R70 ;  /* 0x0008f84601007387 */ /* 0x0009e80000100a00 */
[----:B------:R-:W2:Y:S04]  /*16ce0*/  LDL.LU R245, [R1+0x154] ;  /* 0x0001540001f57983 */ /* 0x000ea80000300800 */
[----:B------:R-:W2:Y:S04]  /*16cf0*/  LDL.LU R246, [R1+0x158] ;  /* 0x0001580001f67983 */ /* 0x000ea80000300800 */
[----:B------:R-:W2:Y:S04]  /*16d00*/  LDL.LU R247, [R1+0x15c] ;  /* 0x00015c0001f77983 */ /* 0x000ea80000300800 */
[----:B---3--:R-:W3:Y:S04]  /*16d10*/  LDL.LU R68, [R1+0x160] ;  /* 0x0001600001447983 */ /* 0x008ee80000300800 */
[----:B------:R-:W3:Y:S04]  /*16d20*/  LDL.LU R69, [R1+0x164] ;  /* 0x0001640001457983 */ /* 0x000ee80000300800 */
[----:B----4-:R-:W3:Y:S04]  /*16d30*/  LDL.LU R70, [R1+0x168] ;  /* 0x0001680001467983 */ /* 0x010ee80000300800 */
[----:B------:R-:W3:Y:S04]  /*16d40*/  LDL.LU R71, [R1+0x16c] ;  /* 0x00016c0001477983 */ /* 0x000ee80000300800 */
[----:B------:R-:W4:Y:S04]  /*16d50*/  LDL.LU R228, [R1+0x170] ;  /* 0x0001700001e47983 */ /* 0x000f280000300800 */
[----:B------:R-:W4:Y:S04]  /*16d60*/  LDL.LU R229, [R1+0x174] ;  /* 0x0001740001e57983 */ /* 0x000f280000300800 */
[----:B------:R-:W4:Y:S04]  /*16d70*/  LDL.LU R230, [R1+0x178] ;  /* 0x0001780001e67983 */ /* 0x000f280000300800 */
[----:B------:R-:W4:Y:S04]  /*16d80*/  LDL.LU R231, [R1+0x17c] ;  /* 0x00017c0001e77983 */ /* 0x000f280000300800 */
[----:B------:R-:W2:Y:S04]  /*16d90*/  LDL.LU R76, [R1+0x190] ;  /* 0x00019000014c7983 */ /* 0x000ea80000300800 */
        /* <DEDUP_REMOVED lines=23> */
[----:B------:R-:W1:Y:S04]  /*16f10*/  LDL.LU R168, [R1+0x210] ;  /* 0x0002100001a87983 */ /* 0x000e680000300800 */
[----:B------:R-:W1:Y:S04]  /*16f20*/  LDL.LU R169, [R1+0x214] ;  /* 0x0002140001a97983 */ /* 0x000e680000300800 */
[----:B------:R-:W1:Y:S04]  /*16f30*/  LDL.LU R170, [R1+0x218] ;  /* 0x0002180001aa7983 */ /* 0x000e680000300800 */
[----:B------:R-:W1:Y:S04]  /*16f40*/  LDL.LU R171, [R1+0x21c] ;  /* 0x00021c0001ab7983 */ /* 0x000e680000300800 */
[----:B------:R-:W2:Y:S04]  /*16f50*/  LDL.LU R100, [R1+0x220] ;  /* 0x0002200001647983 */ /* 0x000ea80000300800 */
[----:B------:R-:W2:Y:S04]  /*16f60*/  LDL.LU R101, [R1+0x224] ;  /* 0x0002240001657983 */ /* 0x000ea80000300800 */
[----:B------:R-:W2:Y:S04]  /*16f70*/  LDL.LU R102, [R1+0x228] ;  /* 0x0002280001667983 */ /* 0x000ea80000300800 */
[----:B------:R-:W2:Y:S04]  /*16f80*/  LDL.LU R103, [R1+0x22c] ;  /* 0x00022c0001677983 */ /* 0x000ea80000300800 */
[----:B------:R-:W3:Y:S04]  /*16f90*/  LDL.LU R184, [R1+0x260] ;  /* 0x0002600001b87983 */ /* 0x000ee80000300800 */
[----:B------:R-:W3:Y:S04]  /*16fa0*/  LDL.LU R185, [R1+0x264] ;  /* 0x0002640001b97983 */ /* 0x000ee80000300800 */
[----:B------:R-:W3:Y:S04]  /*16fb0*/  LDL.LU R186, [R1+0x268] ;  /* 0x0002680001ba7983 */ /* 0x000ee80000300800 */
[----:B------:R-:W3:Y:S04]  /*16fc0*/  LDL.LU R187, [R1+0x26c] ;  /* 0x00026c0001bb7983 */ /* 0x000ee80000300800 */
[----:B------:R-:W4:Y:S04]  /*16fd0*/  LDL.LU R116, [R1+0x270] ;  /* 0x0002700001747983 */ /* 0x000f280000300800 */
        /* <DEDUP_REMOVED lines=58> */
[----:B------:R-:W4:Y:S01]  /*17380*/  LDL.LU R251, [R1+0xec] ;  /* 0x0000ec0001fb7983 */ /* 0x000f220000300800 */
[C---:B-1----:R-:W-:Y:S08]  /*17390*/  HMMA.1688.F32.TF32 R168, R240.reuse, R58, R168 ;  /* 0x0000003af0a8723c */ /* 0x042ff000000810a8 */
[----:B--2---:R-:W-:Y:S08]  /*173a0*/  HMMA.1688.F32.TF32 R100, R240, R62, R100 ;  /* 0x0000003ef064723c */ /* 0x004ff00000081064 */
[C---:B---3--:R-:W-:Y:S08]  /*173b0*/  HMMA.1688.F32.TF32 R184, R236.reuse, R10, R184 ;  /* 0x0000000aecb8723c */ /* 0x048ff000000810b8 */
[C---:B----4-:R-:W-:Y:S08]  /*173c0*/  HMMA.1688.F32.TF32 R116, R236.reuse, R14, R116 ;  /* 0x0000000eec74723c */ /* 0x050ff00000081074 */
[C---:B------:R-:W-:Y:S08]  /*173d0*/  HMMA.1688.F32.TF32 R120, R236.reuse, R18, R120 ;  /* 0x00000012ec78723c */ /* 0x040ff00000081078 */
[C---:B------:R-:W-:Y:S08]  /*173e0*/  HMMA.1688.F32.TF32 R128, R236.reuse, R26, R128 ;  /* 0x0000001aec80723c */ /* 0x040ff00000081080 */
[C---:B------:R-:W-:Y:S08]  /*173f0*/  HMMA.1688.F32.TF32 R132, R236.reuse, R30, R132 ;  /* 0x0000001eec84723c */ /* 0x040ff00000081084 */
[C---:B------:R-:W-:Y:S08]  /*17400*/  HMMA.1688.F32.TF32 R136, R236.reuse, R34, R136 ;  /* 0x00000022ec88723c */ /* 0x040ff00000081088 */
[C---:B------:R-:W-:Y:S08]  /*17410*/  HMMA.1688.F32.TF32 R144, R236.reuse, R42, R144 ;  /* 0x0000002aec90723c */ /* 0x040ff00000081090 */
[C---:B------:R-:W-:Y:S08]  /*17420*/  HMMA.1688.F32.TF32 R148, R236.reuse, R46, R148 ;  /* 0x0000002eec94723c */ /* 0x040ff00000081094 */
[C---:B------:R-:W-:Y:S11]  /*17430*/  HMMA.1688.F32.TF32 R140, R236.reuse, R38, R140 ;  /* 0x00000026ec8c723c */ /* 0x040ff6000008108c */
[----:B------:R-:W-:Y:S04]  /*17440*/  @!UPT UIADD3 URZ, URZ, URZ, URZ ;  /* 0x0000003f3f3ff290 */ /* 0x000fe8000fffe03f */
[----:B------:R-:W-:Y:S04]  /*17450*/  STL.64 [R1+0x8e0], R148 ;  /* 0x0008e09401007387 */ /* 0x000fe80000100a00 */
[----:B------:R1:W-:Y:S01]  /*17460*/  STL.64 [R1+0x8e8], R150 ;  /* 0x0008e89601007387 */ /* 0x0003e20000100a00 */
[C---:B------:R-:W-:Y:S03]  /*17470*/  HMMA.1688.F32.TF32 R124, R236.reuse, R22, R124 ;  /* 0x00000016ec7c723c */ /* 0x040fe6000008107c */
[----:B-1----:R-:W2:Y:S04]  /*17480*/  LDL.LU.64 R150, [R1+0x1ed8] ;  /* 0x001ed80001967983 */ /* 0x002ea80000300a00 */
[----:B------:R-:W2:Y:S04]  /*17490*/  LDL.LU.64 R148, [R1+0x1ed0] ;  /* 0x001ed00001947983 */ /* 0x000ea80000300a00 */
[----:B------:R-:W-:Y:S04]  /*174a0*/  STL.64 [R1+0x8d0], R144 ;  /* 0x0008d09001007387 */ /* 0x000fe80000100a00 */
[----:B------:R1:W-:Y:S04]  /*174b0*/  STL.64 [R1+0x8d8], R146 ;  /* 0x0008d89201007387 */ /* 0x0003e80000100a00 */
[----:B-1----:R-:W3:Y:S04]  /*174c0*/  LDL.LU.64 R146, [R1+0x1ec8] ;  /* 0x001ec80001927983 */ /* 0x002ee80000300a00 */
[----:B------:R-:W3:Y:S04]  /*174d0*/  LDL.LU.64 R144, [R1+0x1ec0] ;  /* 0x001ec00001907983 */ /* 0x000ee80000300a00 */
[----:B------:R-:W-:Y:S04]  /*174e0*/  STL.64 [R1+0x8c0], R140 ;  /* 0x0008c08c01007387 */ /* 0x000fe80000100a00 */
[----:B------:R1:W-:Y:S01]  /*174f0*/  STL.64 [R1+0x8c8], R142 ;  /* 0x0008c88e01007387 */ /* 0x0003e20000100a00 */
[----:B------:R-:W-:Y:S03]  /*17500*/  HMMA.1688.F32.TF32 R236, R236, R6, R108 ;  /* 0x00000006ecec723c */ /* 0x000fe6000008106c */
[----:B-1----:R-:W4:Y:S04]  /*17510*/  LDL.LU.64 R142, [R1+0x1eb8] ;  /* 0x001eb800018e7983 */ /* 0x002f280000300a00 */
[----:B------:R-:W4:Y:S04]  /*17520*/  LDL.LU.64 R140, [R1+0x1eb0] ;  /* 0x001eb000018c7983 */ /* 0x000f280000300a00 */
[----:B------:R-:W-:Y:S04]  /*17530*/  STL.64 [R1+0x8b0], R136 ;  /* 0x0008b08801007387 */ /* 0x000fe80000100a00 */
[----:B------:R1:W-:Y:S01]  /*17540*/  STL.64 [R1+0x8b8], R138 ;  /* 0x0008b88a01007387 */ /* 0x0003e20000100a00 */
[C---:B------:R-:W-:Y:S03]  /*17550*/  HMMA.1688.F32.TF32 R176, R240.reuse, R66, R176 ;  /* 0x00000042f0b0723c */ /* 0x040fe600000810b0 */
[----:B-1----:R-:W2:Y:S04]  /*17560*/  LDL.LU.64 R138, [R1+0x1ea8] ;  /* 0x001ea800018a7983 */ /* 0x002ea80000300a00 */
[----:B------:R-:W2:Y:S04]  /*17570*/  LDL.LU.64 R136, [R1+0x1ea0] ;  /* 0x001ea00001887983 */ /* 0x000ea80000300a00 */
[----:B------:R-:W-:Y:S04]  /*17580*/  STL.64 [R1+0x8a0], R132 ;  /* 0x0008a08401007387 */ /* 0x000fe80000100a00 */
[----:B------:R1:W-:Y:S04]  /*17590*/  STL.64 [R1+0x8a8], R134 ;  /* 0x0008a88601007387 */ /* 0x0003e80000100a00 */
        /* <DEDUP_REMOVED lines=22> */
[----:B------:R-:W2:Y:S04]  /*17700*/  LDL.LU.64 R110, [R1+0x1e38] ;  /* 0x001e3800016e7983 */ /* 0x000ea80000300a00 */
[----:B------:R-:W2:Y:S04]  /*17710*/  LDL.LU.64 R108, [R1+0x1e30] ;  /* 0x001e3000016c7983 */ /* 0x000ea80000300a00 */
[----:B------:R-:W-:Y:S04]  /*17720*/  STL.64 [R1+0x360], R236 ;  /* 0x000360ec01007387 */ /* 0x000fe80000100a00 */
[----:B------:R-:W-:Y:S04]  /*17730*/  STL.64 [R1+0x368], R238 ;  /* 0x000368ee01007387 */ /* 0x000fe80000100a00 */
[----:B------:R-:W-:Y:S04]  /*17740*/  STL.64 [R1+0x350], R176 ;  /* 0x000350b001007387 */ /* 0x000fe80000100a00 */
[----:B------:R1:W-:Y:S01]  /*17750*/  STL.64 [R1+0x358], R178 ;  /* 0x000358b201007387 */ /* 0x0003e20000100a00 */
[C---:B------:R-:W-:Y:S03]  /*17760*/  HMMA.1688.F32.TF32 R104, R240.reuse, R50, R104 ;  /* 0x00000032f068723c */ /* 0x040fe60000081068 */
[----:B------:R-:W-:Y:S04]  /*17770*/  LDS R236, [R2+0x2200] ;  /* 0x0022000002ec7984 */ /* 0x000fe80000000800 */
[----:B------:R-:W-:Y:S04]  /*17780*/  LDS R238, [R2+0x3200] ;  /* 0x0032000002ee7984 */ /* 0x000fe80000000800 */
[----:B-1----:R-:W2:Y:S04]  /*17790*/  LDL.LU.64 R178, [R1+0x1e28] ;  /* 0x001e280001b27983 */ /* 0x002ea80000300a00 */
[----:B------:R-:W2:Y:S04]  /*177a0*/  LDL.LU.64 R176, [R1+0x1e20] ;  /* 0x001e200001b07983 */ /* 0x000ea80000300a00 */
[----:B------:R-:W-:Y:S04]  /*177b0*/  STL.64 [R1+0x340], R100 ;  /* 0x0003406401007387 */ /* 0x000fe80000100a00 */
[----:B------:R1:W-:Y:S01]  /*177c0*/  STL.64 [R1+0x348], R102 ;  /* 0x0003486601007387 */ /* 0x0003e20000100a00 */
[C---:B------:R-:W-:Y:S03]  /*177d0*/  HMMA.1688.F32.TF32 R88, R240.reuse, R38, R88 ;  /* 0x00000026f058723c */ /* 0x040fe60000081058 */
[----:B------:R-:W-:Y:S04]  /*177e0*/  LDS R237, [R3+0x2200] ;  /* 0x0022000003ed7984 */ /* 0x000fe80000000800 */
[----:B------:R-:W2:Y:S04]  /*177f0*/  LDS R239, [R3+0x3200] ;  /* 0x0032000003ef7984 */ /* 0x000ea80000000800 */
[----:B-1----:R-:W2:Y:S04]  /*17800*/  LDL.LU.64 R102, [R1+0x1e18] ;  /* 0x001e180001667983 */ /* 0x002ea80000300a00 */
[----:B------:R-:W2:Y:S04]  /*17810*/  LDL.LU.64 R100, [R1+0x1e10] ;  /* 0x001e100001647983 */ /* 0x000ea80000300a00 */
[----:B------:R-:W-:Y:S04]  /*17820*/  STL.64 [R1+0x330], R168 ;  /* 0x000330a801007387 */ /* 0x000fe80000100a00 */
[----:B------:R1:W-:Y:S01]  /*17830*/  STL.64 [R1+0x338], R170 ;  /* 0x000338aa01007387 */ /* 0x0003e20000100a00 */
[C---:B------:R-:W-:Y:S08]  /*17840*/  HMMA.1688.F32.TF32 R84, R240.reuse, R34, R84 ;  /* 0x00000022f054723c */ /* 0x040ff00000081054 */
[C---:B-1----:R-:W-:Y:S08]  /*17850*/  HMMA.1688.F32.TF32 R168, R240.reuse, R54, R96 ;  /* 0x00000036f0a8723c */ /* 0x042ff00000081060 */
[C---:B------:R-:W-:Y:S08]  /*17860*/  HMMA.1688.F32.TF32 R96, R240.reuse, R46, R92 ;  /* 0x0000002ef060723c */ /* 0x040ff0000008105c */
[C---:B------:R-:W-:Y:S08]  /*17870*/  HMMA.1688.F32.TF32 R92, R240.reuse, R42, R112 ;  /* 0x0000002af05c723c */ /* 0x040ff00000081070 */
[C---:B------:R-:W-:Y:S08]  /*17880*/  HMMA.1688.F32.TF32 R80, R240.reuse, R30, R80 ;  /* 0x0000001ef050723c */ /* 0x040ff00000081050 */
[C---:B------:R-:W-:Y:S01]  /*17890*/  HMMA.1688.F32.TF32 R76, R240.reuse, R26, R76 ;  /* 0x0000001af04c723c */ /* 0x040fe2000008104c */
[----:B------:R-:W-:Y:S07]  /*178a0*/  STL.64 [R1+0x320], R168 ;  /* 0x000320a801007387 */ /* 0x000fee0000100a00 */
        /* <DEDUP_REMOVED lines=19> */
[C---:B---3--:R-:W-:Y:S08]  /*179e0*/  HMMA.1688.F32.TF32 R76, R240.reuse, R14, R68 ;  /* 0x0000000ef04c723c */ /* 0x048ff00000081044 */
[C---:B-1----:R-:W-:Y:S08]  /*179f0*/  HMMA.1688.F32.TF32 R72, R240.reuse, R10, R244 ;  /* 0x0000000af048723c */ /* 0x042ff000000810f4 */
[----:B------:R-:W-:Y:S01]  /*17a00*/  HMMA.1688.F32.TF32 R68, R240, R6, R248 ;  /* 0x00000006f044723c */ /* 0x000fe200000810f8 */
[----:B------:R-:W-:Y:S04]  /*17a10*/  STL.64 [R1+0x890], R80 ;  /* 0x0008905001007387 */ /* 0x000fe80000100a00 */
[----:B------:R-:W-:Y:S04]  /*17a20*/  STL.64 [R1+0x898], R82 ;  /* 0x0008985201007387 */ /* 0x000fe80000100a00 */
[----:B------:R-:W-:Y:S04]  /*17a30*/  STL.64 [R1+0x880], R76 ;  /* 0x0008804c01007387 */ /* 0x000fe80000100a00 */
[----:B------:R-:W-:Y:S04]  /*17a40*/  STL.64 [R1+0x888], R78 ;  /* 0x0008884e01007387 */ /* 0x000fe80000100a00 */
[----:B------:R-:W3:Y:S04]  /*17a50*/  LDL.LU R248, [R1] ;  /* 0x0000000001f87983 */ /* 0x000ee80000300800 */
[----:B------:R1:W-:Y:S04]  /*17a60*/  STL.64 [R1+0x870], R72 ;  /* 0x0008704801007387 */ /* 0x0003e80000100a00 */
[----:B------:R1:W-:Y:S04]  /*17a70*/  STL.64 [R1+0x878], R74 ;  /* 0x0008784a01007387 */ /* 0x0003e80000100a00 */
[----:B------:R1:W-:Y:S04]  /*17a80*/  STL.64 [R1+0x280], R68 ;  /* 0x0002804401007387 */ /* 0x0003e80000100a00 */
[----:B------:R1:W-:Y:S04]  /*17a90*/  STL.64 [R1+0x288], R70 ;  /* 0x0002884601007387 */ /* 0x0003e80000100a00 */
[----:B------:R-:W3:Y:S04]  /*17aa0*/  LDL.LU R249, [R1+0x4] ;  /* 0x0000040001f97983 */ /* 0x000ee80000300800 */
[----:B------:R-:W3:Y:S04]  /*17ab0*/  LDL.LU R250, [R1+0x8] ;  /* 0x0000080001fa7983 */ /* 0x000ee80000300800 */
[----:B------:R-:W3:Y:S04]  /*17ac0*/  LDL.LU R251, [R1+0xc] ;  /* 0x00000c0001fb7983 */ /* 0x000ee80000300800 */
        /* <DEDUP_REMOVED lines=8> */
[----:B-1----:R-:W2:Y:S04]  /*17b50*/  LDL.LU R72, [R1+0x90] ;  /* 0x0000900001487983 */ /* 0x002ea80000300800 */
[----:B------:R-:W2:Y:S04]  /*17b60*/  LDL.LU R73, [R1+0x94] ;  /* 0x0000940001497983 */ /* 0x000ea80000300800 */
[----:B------:R-:W2:Y:S04]  /*17b70*/  LDL.LU R74, [R1+0x98] ;  /* 0x00009800014a7983 */ /* 0x000ea80000300800 */
[----:B------:R-:W2:Y:S04]  /*17b80*/  LDL.LU R75, [R1+0x9c] ;  /* 0x00009c00014b7983 */ /* 0x000ea80000300800 */
        /* <DEDUP_REMOVED lines=40> */
[----:B------:R-:W-:Y:S04]  /*17e10*/  LDS R240, [R2+0x2280] ;  /* 0x0022800002f07984 */ /* 0x000fe80000000800 */
[----:B------:R-:W-:Y:S04]  /*17e20*/  LDS R242, [R2+0x3280] ;  /* 0x0032800002f27984 */ /* 0x000fe80000000800 */
[----:B------:R-:W-:Y:S04]  /*17e30*/  LDS R241, [R3+0x2280] ;  /* 0x0022800003f17984 */ /* 0x000fe80000000800 */
[----:B------:R-:W1:Y:S01]  /*17e40*/  LDS R243, [R3+0x3280] ;  /* 0x0032800003f37984 */ /* 0x000e620000000800 */
[C---:B--2---:R-:W-:Y:S08]  /*17e50*/  HMMA.1688.F32.TF32 R76, R236.reuse, R54, R76 ;  /* 0x00000036ec4c723c */ /* 0x044ff0000008104c */
[C---:B---3--:R-:W-:Y:S08]  /*17e60*/  HMMA.1688.F32.TF32 R96, R236.reuse, R62, R96 ;  /* 0x0000003eec60723c */ /* 0x048ff00000081060 */
[C---:B----4-:R-:W-:Y:S08]  /*17e70*/  HMMA.1688.F32.TF32 R168, R236.reuse, R66, R168 ;  /* 0x00000042eca8723c */ /* 0x050ff000000810a8 */
[C---:B------:R-:W-:Y:S11]  /*17e80*/  HMMA.1688.F32.TF32 R80, R236.reuse, R58, R80 ;  /* 0x0000003aec50723c */ /* 0x040ff60000081050 */
[----:B------:R-:W-:Y:S04]  /*17e90*/  @!UPT UIADD3 URZ, URZ, URZ, URZ ;  /* 0x0000003f3f3ff290 */ /* 0x000fe8000fffe03f */
[----:B------:R-:W-:Y:S04]  /*17ea0*/  STL.64 [R1+0x860], R168 ;  /* 0x000860a801007387 */ /* 0x000fe80000100a00 */
[----:B------:R2:W-:Y:S04]  /*17eb0*/  STL.64 [R1+0x868], R170 ;  /* 0x000868aa01007387 */ /* 0x0005e80000100a00 */
[----:B--2---:R-:W2:Y:S04]  /*17ec0*/  LDL.LU.64 R170, [R1+0x1e08] ;  /* 0x001e080001aa7983 */ /* 0x004ea80000300a00 */
[----:B------:R-:W2:Y:S04]  /*17ed0*/  LDL.LU.64 R168, [R1+0x1e00] ;  /* 0x001e000001a87983 */ /* 0x000ea80000300a00 */
[----:B------:R-:W-:Y:S04]  /*17ee0*/  STL.64 [R1+0x850], R96 ;  /* 0x0008506001007387 */ /* 0x000fe80000100a00 */
[----:B------:R3:W-:Y:S04]  /*17ef0*/  STL.64 [R1+0x858], R98 ;  /* 0x0008586201007387 */ /* 0x0007e80000100a00 */
[----:B---3--:R-:W3:Y:S04]  /*17f00*/  LDL.LU.64 R98, [R1+0x1df8] ;  /* 0x001df80001627983 */ /* 0x008ee80000300a00 */
[----:B------:R-:W3:Y:S04]  /*17f10*/  LDL.LU.64 R96, [R1+0x1df0] ;  /* 0x001df00001607983 */ /* 0x000ee80000300a00 */
[----:B------:R-:W-:Y:S04]  /*17f20*/  STL.64 [R1+0x840], R80 ;  /* 0x0008405001007387 */ /* 0x000fe80000100a00 */
[----:B------:R4:W-:Y:S04]  /*17f30*/  STL.64 [R1+0x848], R82 ;  /* 0x0008485201007387 */ /* 0x0009e80000100a00 */
[----:B------:R-:W-:Y:S04]  /*17f40*/  STL.64 [R1+0x830], R76 ;  /* 0x0008304c01007387 */ /* 0x000fe80000100a00 */
[----:B------:R1:W-:Y:S01]  /*17f50*/  STL.64 [R1+0x838], R78 ;  /* 0x0008384e01007387 */ /* 0x0003e20000100a00 */
[C---:B----4-:R-:W-:Y:S03]  /*17f60*/  HMMA.1688.F32.TF32 R80, R236.reuse, R50, R72 ;  /* 0x00000032ec50723c */ /* 0x050fe60000081048 */
[----:B------:R-:W4:Y:S05]  /*17f70*/  LDL.LU R72, [R1+0x120] ;  /* 0x0001200001487983 */ /* 0x000f2a0000300800 */
[C---:B-1----:R-:W-:Y:S08]  /*17f80*/  HMMA.1688.F32.TF32 R76, R236.reuse, R46, R228 ;  /* 0x0000002eec4c723c */ /* 0x042ff000000810e4 */
[C---:B------:R-:W-:Y:S07]  /*17f90*/  HMMA.1688.F32.TF32 R104, R236.reuse, R42, R104 ;  /* 0x0000002aec68723c */ /* 0x040fee0000081068 */
[----:B------:R-:W-:Y:S01]  /*17fa0*/  STL.64 [R1+0x820], R80 ;  /* 0x0008205001007387 */ /* 0x000fe20000100a00 */
[C---:B------:R-:W-:Y:S03]  /*17fb0*/  HMMA.1688.F32.TF32 R92, R236.reuse, R38, R92 ;  /* 0x00000026ec5c723c */ /* 0x040fe6000008105c */
[----:B------:R-:W-:Y:S04]  /*17fc0*/  STL.64 [R1+0x828], R82 ;  /* 0x0008285201007387 */ /* 0x000fe80000100a00 */
[----:B------:R1:W-:Y:S01]  /*17fd0*/  STL.64 [R1+0x810], R76 ;  /* 0x0008104c01007387 */ /* 0x0003e20000100a00 */
[C---:B------:R-:W-:Y:S03]  /*17fe0*/  HMMA.1688.F32.TF32 R112, R236.reuse, R34, R112 ;  /* 0x00000022ec70723c */ /* 0x040fe60000081070 */
[----:B------:R1:W-:Y:S04]  /*17ff0*/  STL.64 [R1+0x818], R78 ;  /* 0x0008184e01007387 */ /* 0x0003e80000100a00 */
[----:B------:R-:W4:Y:S01]  /*18000*/  LDL.LU R73, [R1+0x124] ;  /* 0x0001240001497983 */ /* 0x000f220000300800 */
[C---:B------:R-:W-:Y:S03]  /*18010*/  HMMA.1688.F32.TF32 R88, R236.reuse, R30, R88 ;  /* 0x0000001eec58723c */ /* 0x040fe60000081058 */
[----:B------:R-:W4:Y:S04]  /*18020*/  LDL.LU R74, [R1+0x128] ;  /* 0x00012800014a7983 */ /* 0x000f280000300800 */
[----:B------:R-:W4:Y:S04]  /*18030*/  LDL.LU R75, [R1+0x12c] ;  /* 0x00012c00014b7983 */ /* 0x000f280000300800 */
[----:B-1----:R-:W2:Y:S04]  /*18040*/  LDL.LU R76, [R1+0x130] ;  /* 0x00013000014c7983 */ /* 0x002ea80000300800 */
[----:B------:R-:W2:Y:S01]  /*18050*/  LDL.LU R77, [R1+0x134] ;  /* 0x00013400014d7983 */ /* 0x000ea20000300800 */
[C---:B------:R-:W-:Y:S03]  /*18060*/  HMMA.1688.F32.TF32 R84, R236.reuse, R26, R84 ;  /* 0x0000001aec54723c */ /* 0x040fe60000081054 */
[----:B------:R-:W2:Y:S04]  /*18070*/  LDL.LU R78, [R1+0x138] ;  /* 0x00013800014e7983 */ /* 0x000ea80000300800 */
[----:B------:R-:W2:Y:S04]  /*18080*/  LDL.LU R79, [R1+0x13c] ;  /* 0x00013c00014f7983 */ /* 0x000ea80000300800 */
[----:B------:R-:W2:Y:S04]  /*18090*/  LDL.LU R80, [R1+0x140] ;  /* 0x0001400001507983 */ /* 0x000ea80000300800 */
        /* <DEDUP_REMOVED lines=41> */
[----:B------:R-:W2:Y:S02]  /*18330*/  LDL.LU.64 R248, [R1+0x1d70] ;  /* 0x001d700001f87983 */ /* 0x000ea40000300a00 */
[C---:B--2---:R-:W-:Y:S08]  /*18340*/  HMMA.1688.F32.TF32 R248, R236.reuse, R10, R248 ;  /* 0x0000000aecf8723c */ /* 0x044ff000000810f8 */
[----:B------:R-:W-:Y:S07]  /*18350*/  HMMA.1688.F32.TF32 R236, R236, R6, R244 ;  /* 0x00000006ecec723c */ /* 0x000fee00000810f4 */
[----:B------:R-:W-:-:S08]  /*18360*/  MOV R244, R71 ;  /* 0x0000004700f47202 */ /* 0x000fd00000000f00 */
[----:B------:R1:W-:Y:S04]  /*18370*/  STL.64 [R1+0x780], R248 ;  /* 0x000780f801007387 */ /* 0x0003e80000100a00 */
[----:B------:R2:W-:Y:S04]  /*18380*/  STL.64 [R1+0x788], R250 ;  /* 0x000788fa01007387 */ /* 0x0005e80000100a00 */
[----:B-1----:R-:W3:Y:S01]  /*18390*/  LDL.LU R248, [R1+0xf0] ;  /* 0x0000f00001f87983 */ /* 0x002ee20000300800 */
[----:B------:R-:W-:-:S03]  /*183a0*/  IMAD.MOV.U32 R249, RZ, RZ, R68 ;  /* 0x000000fffff97224 */ /* 0x000fc600078e0044 */
[----:B------:R-:W3:Y:S01]  /*183b0*/  LDL.LU R68, [R1+0x1d6c] ;  /* 0x001d6c0001447983 */ /* 0x000ee20000300800 */
[----:B--2---:R-:W-:Y:S02]  /*183c0*/  IMAD.MOV.U32 R250, RZ, RZ, R69 ;  /* 0x000000fffffa7224 */ /* 0x004fe400078e0045 */
[----:B------:R-:W-:Y:S01]  /*183d0*/  IMAD.MOV.U32 R251, RZ, RZ, R70 ;  /* 0x000000fffffb7224 */ /* 0x000fe200078e0046 */
[----:B------:R-:W3:Y:S04]  /*183e0*/  LDL.LU R69, [R1+0x1d68] ;  /* 0x001d680001457983 */ /* 0x000ee80000300800 */
[----:B------:R-:W3:Y:S04]  /*183f0*/  LDL.LU R70, [R1+0x1d64] ;  /* 0x001d640001467983 */ /* 0x000ee80000300800 */
[----:B------:R-:W3:Y:S01]  /*18400*/  LDL.LU R71, [R1+0x1d60] ;  /* 0x001d600001477983 */ /* 0x000ee20000300800 */
[C---:B------:R-:W-:Y:S03]  /*18410*/  HMMA.1688.F32.TF32 R80, R240.reuse, R62, R80 ;  /* 0x0000003ef050723c */ /* 0x040fe60000081050 */
[----:B------:R-:W-:Y:S05]  /*18420*/  STL.64 [R1+0x600], R236 ;  /* 0x000600ec01007387 */ /* 0x000fea0000100a00 */
[C---:B------:R-:W-:Y:S01]  /*18430*/  HMMA.1688.F32.TF32 R76, R240.reuse, R58, R76 ;  /* 0x0000003af04c723c */ /* 0x040fe2000008104c */
[----:B------:R-:W-:Y:S04]  /*18440*/  STL.64 [R1+0x608], R238 ;  /* 0x000608ee01007387 */ /* 0x000fe80000100a00 */
[----:B------:R-:W2:Y:S03]  /*18450*/  LDL.LU R245, [R1+0x104] ;  /* 0x0001040001f57983 */ /* 0x000ea60000300800 */
[C---:B----4-:R-:W-:Y:S01]  /*18460*/  HMMA.1688.F32.TF32 R72, R240.reuse, R54, R72 ;  /* 0x00000036f048723c */ /* 0x050fe20000081048 */
[----:B------:R-:W2:Y:S04]  /*18470*/  LDL.LU R246, [R1+0x108] ;  /* 0x0001080001f67983 */ /* 0x000ea80000300800 */
[----:B------:R-:W2:Y:S03]  /*18480*/  LDL.LU R247, [R1+0x10c] ;  /* 0x00010c0001f77983 */ /* 0x000ea60000300800 */
[C---:B------:R-:W-:Y:S01]  /*18490*/  HMMA.1688.F32.TF32 R228, R240.reuse, R50, R228 ;  /* 0x00000032f0e4723c */ /* 0x040fe200000810e4 */
[----:B------:R-:W-:Y:S04]  /*184a0*/  LDS R236, [R2+0x2300] ;  /* 0x0023000002ec7984 */ /* 0x000fe80000000800 */
[----:B------:R-:W-:Y:S04]  /*184b0*/  LDS R238, [R2+0x3300] ;  /* 0x0033000002ee7984 */ /* 0x000fe80000000800 */
[----:B------:R-:W-:Y:S04]  /*184c0*/  LDS R237, [R3+0x2300] ;  /* 0x0023000003ed7984 */ /* 0x000fe80000000800 */
[----:B------:R-:W1:Y:S01]  /*184d0*/  LDS R239, [R3+0x3300] ;  /* 0x0033000003ef7984 */ /* 0x000e620000000800 */
[C---:B---3--:R-:W-:Y:S11]  /*184e0*/  HMMA.1688.F32.TF32 R68, R240.reuse, R66, R68 ;  /* 0x00000042f044723c */ /* 0x048ff60000081044 */
[----:B------:R-:W-:Y:S11]  /*184f0*/  @!UPT UIADD3 URZ, URZ, URZ, URZ ;  /* 0x0000003f3f3ff290 */ /* 0x000ff6000fffe03f */
[----:B------:R-:W-:Y:S01]  /*18500*/  @!UPT UIADD3 URZ, URZ, URZ, URZ ;  /* 0x0000003f3f3ff290 */ /* 0x000fe2000fffe03f */
[----:B------:R-:W-:Y:S04]  /*18510*/  STL.64 [R1+0x5f0], R68 ;  /* 0x0005f04401007387 */ /* 0x000fe80000100a00 */
[----:B------:R-:W-:Y:S04]  /*18520*/  STL.64 [R1+0x5f8], R70 ;  /* 0x0005f84601007387 */ /* 0x000fe80000100a00 */
[----:B------:R-:W-:Y:S04]  /*18530*/  STL.64 [R1+0x5e0], R80 ;  /* 0x0005e05001007387 */ /* 0x000fe80000100a00 */
[----:B------:R3:W-:Y:S01]  /*18540*/  STL.64 [R1+0x5e8], R82 ;  /* 0x0005e85201007387 */ /* 0x0007e20000100a00 */
[C---:B--2---:R-:W-:Y:S03]  /*18550*/  HMMA.1688.F32.TF32 R244, R240.reuse, R46, R244 ;  /* 0x0000002ef0f4723c */ /* 0x044fe600000810f4 */
[----:B------:R-:W-:Y:S04]  /*18560*/  LDS R68, [R2+0x2380] ;  /* 0x0023800002447984 */ /* 0x000fe80000000800 */
[----:B------:R-:W-:Y:S04]  /*18570*/  LDS R70, [R2+0x3380] ;  /* 0x0033800002467984 */ /* 0x000fe80000000800 */
[----:B---3--:R-:W2:Y:S04]  /*18580*/  LDL.LU.64 R82, [R1+0x1d58] ;  /* 0x001d580001527983 */ /* 0x008ea80000300a00 */
[----:B------:R-:W2:Y:S04]  /*18590*/  LDL.LU.64 R80, [R1+0x1d50] ;  /* 0x001d500001507983 */ /* 0x000ea80000300a00 */
[----:B------:R-:W-:Y:S04]  /*185a0*/  STL.64 [R1+0x5d0], R76 ;  /* 0x0005d04c01007387 */ /* 0x000fe80000100a00 */
[----:B------:R3:W-:Y:S01]  /*185b0*/  STL.64 [R1+0x5d8], R78 ;  /* 0x0005d84e01007387 */ /* 0x0007e20000100a00 */
[C---:B------:R-:W-:Y:S03]  /*185c0*/  HMMA.1688.F32.TF32 R248, R240.reuse, R42, R248 ;  /* 0x0000002af0f8723c */ /* 0x040fe600000810f8 */
[----:B------:R-:W-:Y:S04]  /*185d0*/  LDS R69, [R3+0x2380] ;  /* 0x0023800003457984 */ /* 0x000fe80000000800 */
[----:B------:R-:W4:Y:S04]  /*185e0*/  LDS R71, [R3+0x3380] ;  /* 0x0033800003477984 */ /* 0x000f280000000800 */
[----:B---3--:R-:W3:Y:S04]  /*185f0*/  LDL.LU.64 R78, [R1+0x1d48] ;  /* 0x001d4800014e7983 */ /* 0x008ee80000300a00 */
[----:B------:R-:W3:Y:S04]  /*18600*/  LDL.LU.64 R76, [R1+0x1d40] ;  /* 0x001d4000014c7983 */ /* 0x000ee80000300a00 */
[----:B------:R-:W-:Y:S04]  /*18610*/  STL.64 [R1+0x5c0], R72 ;  /* 0x0005c04801007387 */ /* 0x000fe80000100a00 */
[----:B------:R1:W-:Y:S04]  /*18620*/  STL.64 [R1+0x5c8], R74 ;  /* 0x0005c84a01007387 */ /* 0x0003e80000100a00 */
[----:B-1----:R-:W2:Y:S04]  /*18630*/  LDL.LU.64 R74, [R1+0x1d38] ;  /* 0x001d3800014a7983 */ /* 0x002ea80000300a00 */
[----:B------:R-:W2:Y:S04]  /*18640*/  LDL.LU.64 R72, [R1+0x1d30] ;  /* 0x001d300001487983 */ /* 0x000ea80000300a00 */
[----:B------:R-:W-:Y:S04]  /*18650*/  STL.64 [R1+0x5b0], R228 ;  /* 0x0005b0e401007387 */ /* 0x000fe80000100a00 */
[----:B------:R1:W-:Y:S04]  /*18660*/  STL.64 [R1+0x5b8], R230 ;  /* 0x0005b8e601007387 */ /* 0x0003e80000100a00 */
[----:B-1----:R-:W3:Y:S04]  /*18670*/  LDL.LU.64 R230, [R1+0x1d28] ;  /* 0x001d280001e67983 */ /* 0x002ee80000300a00 */
[----:B------:R-:W3:Y:S04]  /*18680*/  LDL.LU.64 R228, [R1+0x1d20] ;  /* 0x001d200001e47983 */ /* 0x000ee80000300a00 */
[----:B------:R-:W-:Y:S04]  /*18690*/  STL.64 [R1+0x5a0], R244 ;  /* 0x0005a0f401007387 */ /* 0x000fe80000100a00 */
[----:B------:R3:W-:Y:S04]  /*186a0*/  STL.64 [R1+0x5a8], R246 ;  /* 0x0005a8f601007387 */ /* 0x0007e80000100a00 */
[----:B------:R-:W-:Y:S04]  /*186b0*/  STL.64 [R1+0x590], R248 ;  /* 0x000590f801007387 */ /* 0x000fe80000100a00 */
[----:B------:R-:W-:Y:S04]  /*186c0*/  STL.64 [R1+0x598], R250 ;  /* 0x000598fa01007387 */ /* 0x000fe80000100a00 */
[----:B------:R-:W-:Y:S04]  /*186d0*/  LDS R248, [R2+0x4000] ;  /* 0x0040000002f87984 */ /* 0x000fe80000000800 */
[----:B------:R-:W-:Y:S04]  /*186e0*/  LDS R250, [R2+0x5000] ;  /* 0x0050000002fa7984 */ /* 0x000fe80000000800 */
[----:B------:R-:W-:Y:S04]  /*186f0*/  LDS R249, [R3+0x4000] ;  /* 0x0040000003f97984 */ /* 0x000fe80000000800 */
[----:B------:R-:W-:Y:S01]  /*18700*/  LDS R251, [R3+0x5000] ;  /* 0x0050000003fb7984 */ /* 0x000fe20000000800 */
[C---:B--2---:R-:W-:Y:S08]  /*18710*/  HMMA.1688.F32.TF32 R72, R240.reuse, R34, R72 ;  /* 0x00000022f048723c */ /* 0x044ff00000081048 */
[C---:B---3--:R-:W-:Y:S08]  /*18720*/  HMMA.1688.F32.TF32 R244, R240.reuse, R38, R228 ;  /* 0x00000026f0f4723c */ /* 0x048ff000000810e4 */
[C---:B------:R-:W-:Y:S08]  /*18730*/  HMMA.1688.F32.TF32 R228, R240.reuse, R30, R76 ;  /* 0x0000001ef0e4723c */ /* 0x040ff0000008104c */
[C---:B------:R-:W-:Y:S07]  /*18740*/  HMMA.1688.F32.TF32 R76, R240.reuse, R26, R80 ;  /* 0x0000001af04c723c */ /* 0x040fee0000081050 */
[----:B------:R-:W-:Y:S04]  /*18750*/  STL.64 [R1+0x580], R244 ;  /* 0x000580f401007387 */ /* 0x000fe80000100a00 */
[----:B------:R-:W-:Y:S04]  /*18760*/  STL.64 [R1+0x588], R246 ;  /* 0x000588f601007387 */ /* 0x000fe80000100a00 */
[----:B------:R-:W-:Y:S04]  /*18770*/  STL.64 [R1+0x570], R72 ;  /* 0x0005704801007387 */ /* 0x000fe80000100a00 */
[----:B------:R1:W-:Y:S02]  /*18780*/  STL.64 [R1+0x578], R74 ;  /* 0x0005784a01007387 */ /* 0x0003e40000100a00 */
[C---:B-1----:R-:W-:Y:S02]  /*18790*/  HMMA.1688.F32.TF32 R72, R240.reuse, R22, R84 ;  /* 0x00000016f048723c */ /* 0x042fe40000081054 */
[----:B------:R-:W-:Y:S04]  /*187a0*/  STL.64 [R1+0x560], R228 ;  /* 0x000560e401007387 */ /* 0x000fe80000100a00 */
[----:B------:R1:W-:Y:S02]  /*187b0*/  STL.64 [R1+0x568], R230 ;  /* 0x000568e601007387 */ /* 0x0003e40000100a00 */
[C---:B------:R-:W-:Y:S02]  /*187c0*/  HMMA.1688.F32.TF32 R80, R240.reuse, R18, R88 ;  /* 0x00000012f050723c */ /* 0x040fe40000081058 */
[----:B------:R-:W-:Y:S04]  /*187d0*/  STL.64 [R1+0x550], R76 ;  /* 0x0005504c01007387 */ /* 0x000fe80000100a00 */
[----:B------:R2:W-:Y:S02]  /*187e0*/  STL.64 [R1+0x558], R78 ;  /* 0x0005584e01007387 */ /* 0x0005e40000100a00 */
[C---:B-1----:R-:W-:Y:S07]  /*187f0*/  HMMA.1688.F32.TF32 R228, R240.reuse, R6, R104 ;  /* 0x00000006f0e4723c */ /* 0x042fee0000081068 */
[----:B------:R-:W-:Y:S01]  /*18800*/  STL.64 [R1+0x540], R72 ;  /* 0x0005404801007387 */ /* 0x000fe20000100a00 */
[C---:B--2---:R-:W-:Y:S03]  /*18810*/  HMMA.1688.F32.TF32 R76, R240.reuse, R14, R112 ;  /* 0x0000000ef04c723c */ /* 0x044fe60000081070 */
[----:B------:R1:W-:Y:S05]  /*18820*/  STL.64 [R1+0x548], R74 ;  /* 0x0005484a01007387 */ /* 0x0003ea0000100a00 */
[----:B-1----:R-:W-:Y:S01]  /*18830*/  HMMA.1688.F32.TF32 R72, R240, R10, R92 ;  /* 0x0000000af048723c */ /* 0x002fe2000008105c */
[----:B------:R-:W-:Y:S04]  /*18840*/  STL.64 [R1+0x770], R80 ;  /* 0x0007705001007387 */ /* 0x000fe80000100a00 */
[----:B------:R-:W-:Y:S10]  /*18850*/  STL.64 [R1+0x778], R82 ;  /* 0x0007785201007387 */ /* 0x000ff40000100a00 */
[----:B------:R-:W-:Y:S04]  /*18860*/  STL.64 [R1+0x760], R76 ;  /* 0x0007604c01007387 */ /* 0x000fe80000100a00 */
[----:B------:R-:W-:Y:S04]  /*18870*/  STL.64 [R1+0x768], R78 ;  /* 0x0007684e01007387 */ /* 0x000fe80000100a00 */
[----:B------:R-:W-:Y:S04]  /*18880*/  STL [R1+0x1d18], R228 ;  /* 0x001d18e401007387 */ /* 0x000fe80000100800 */
[----:B------:R-:W-:Y:S04]  /*18890*/  STL.64 [R1+0x750], R72 ;  /* 0x0007504801007387 */ /* 0x000fe80000100a00 */
[----:B------:R1:W-:Y:S02]  /*188a0*/  STL.64 [R1+0x758], R74 ;  /* 0x0007584a01007387 */ /* 0x0003e40000100a00 */
[C---:B-1----:R-:W-:Y:S02]  /*188b0*/  HMMA.1688.F32.TF32 R72, R236.reuse, R66, R96 ;  /* 0x00000042ec48723c */ /* 0x042fe40000081060 */
[----:B------:R-:W-:Y:S04]  /*188c0*/  STL [R1+0x1d14], R229 ;  /* 0x001d14e501007387 */ /* 0x000fe80000100800 */
[----:B------:R-:W-:Y:S04]  /*188d0*/  STL [R1+0x1d10], R230 ;  /* 0x001d10e601007387 */ /* 0x000fe80000100800 */
[----:B------:R-:W-:Y:S11]  /*188e0*/  STL [R1+0x1d0c], R231 ;  /* 0x001d0ce701007387 */ /* 0x000ff60000100800 */
[----:B------:R-:W-:Y:S02]  /*188f0*/  @!UPT UIADD3 URZ, URZ, URZ, URZ ;  /* 0x0000003f3f3ff290 */ /* 0x000fe4000fffe03f */
[----:B------:R-:W-:Y:S04]  /*18900*/  STL.64 [R1+0x740], R72 ;  /* 0x0007404801007387 */ /* 0x000fe80000100a00 */
[----:B------:R1:W-:Y:S02]  /*18910*/  STL.64 [R1+0x748], R74 ;  /* 0x0007484a01007387 */ /* 0x0003e40000100a00 */
[C---:B-1----:R-:W-:Y:S08]  /*18920*/  HMMA.1688.F32.TF32 R72, R236.reuse, R54, R176 ;  /* 0x00000036ec48723c */ /* 0x042ff000000810b0 */
[C---:B------:R-:W-:Y:S08]  /*18930*/  HMMA.1688.F32.TF32 R80, R236.reuse, R62, R168 ;  /* 0x0000003eec50723c */ /* 0x040ff000000810a8 */
[----:B------:R-:W-:Y:S08]  /*18940*/  HMMA.1688.F32.TF32 R76, R236, R58, R100 ;  /* 0x0000003aec4c723c */ /* 0x000ff00000081064 */
[----:B------:R-:W-:-:S02]  /*18950*/  IMAD.MOV.U32 R179, RZ, RZ, R72 ;  /* 0x000000ffffb37224 */ /* 0x000fc400078e0048 */
[----:B------:R-:W-:Y:S02]  /*18960*/  IMAD.MOV.U32 R178, RZ, RZ, R73 ;  /* 0x000000ffffb27224 */ /* 0x000fe400078e0049 */
[----:B------:R-:W-:Y:S02]  /*18970*/  IMAD.MOV.U32 R177, RZ, RZ, R74 ;  /* 0x000000ffffb17224 */ /* 0x000fe400078e004a */
[----:B------:R-:W-:Y:S02]  /*18980*/  IMAD.MOV.U32 R176, RZ, RZ, R75 ;  /* 0x000000ffffb07224 */ /* 0x000fe400078e004b */
[----:B------:R-:W-:Y:S01]  /*18990*/  HMMA.1688.F32.TF32 R72, R236, R50, R108 ;  /* 0x00000032ec48723c */ /* 0x000fe2000008106c */
[----:B------:R-:W-:Y:S04]  /*189a0*/  STL.64 [R1+0x730], R80 ;  /* 0x0007305001007387 */ /* 0x000fe80000100a00 */
[----:B------:R-:W-:Y:S04]  /*189b0*/  STL.64 [R1+0x738], R82 ;  /* 0x0007385201007387 */ /* 0x000fe80000100a00 */
[----:B------:R-:W-:Y:S04]  /*189c0*/  STL.64 [R1+0x720], R76 ;  /* 0x0007204c01007387 */ /* 0x000fe80000100a00 */
[----:B------:R-:W-:Y:S10]  /*189d0*/  STL.64 [R1+0x728], R78 ;  /* 0x0007284e01007387 */ /* 0x000ff40000100a00 */
[----:B------:R1:W-:Y:S01]  /*189e0*/  STL.64 [R1+0x700], R72 ;  /* 0x0007004801007387 */ /* 0x0003e20000100a00 */
[----:B------:R-:W-:-:S02]  /*189f0*/  IMAD.MOV.U32 R228, RZ, RZ, R74 ;  /* 0x000000ffffe47224 */ /* 0x000fc400078e004a */
[----:B------:R-:W-:Y:S02]  /*18a00*/  IMAD.MOV.U32 R229, RZ, RZ, R75 ;  /* 0x000000ffffe57224 */ /* 0x000fe400078e004b */
[C---:B-1----:R-:W-:Y:S11]  /*18a10*/  HMMA.1688.F32.TF32 R72, R236.reuse, R46, R184 ;  /* 0x0000002eec48723c */ /* 0x042ff600000810b8 */
[----:B------:R-:W-:Y:S11]  /*18a20*/  @!UPT UIADD3 URZ, URZ, URZ, URZ ;  /* 0x0000003f3f3ff290 */ /* 0x000ff6000fffe03f */
[----:B------:R-:W-:Y:S01]  /*18a30*/  @!UPT UIADD3 URZ, URZ, URZ, URZ ;  /* 0x0000003f3f3ff290 */ /* 0x000fe2000fffe03f */
[----:B------:R1:W-:Y:S01]  /*18a40*/  STL.64 [R1+0x6f8], R74 ;  /* 0x0006f84a01007387 */ /* 0x0003e20000100a00 */
[----:B------:R-:W-:Y:S02]  /*18a50*/  IMAD.MOV.U32 R230, RZ, RZ, R72 ;  /* 0x000000ffffe67224 */ /* 0x000fe400078e0048 */
[----:B------:R-:W-:Y:S02]  /*18a60*/  IMAD.MOV.U32 R231, RZ, RZ, R73 ;  /* 0x000000ffffe77224 */ /* 0x000fe400078e0049 */
[C---:B-1----:R-:W-:Y:S08]  /*18a70*/  HMMA.1688.F32.TF32 R72, R236.reuse, R42, R116 ;  /* 0x0000002aec48723c */ /* 0x042ff00000081074 */
[C---:B------:R-:W-:Y:S11]  /*18a80*/  HMMA.1688.F32.TF32 R76, R236.reuse, R38, R120 ;  /* 0x00000026ec4c723c */ /* 0x040ff60000081078 */
[----:B------:R-:W-:Y:S05]  /*18a90*/  @!UPT UIADD3 URZ, URZ, URZ, URZ ;  /* 0x0000003f3f3ff290 */ /* 0x000fea000fffe03f */
[----:B------:R-:W-:Y:S02]  /*18aa0*/  IMAD.MOV.U32 R171, RZ, RZ, R72 ;  /* 0x000000ffffab7224 */ /* 0x000fe400078e0048 */
[----:B------:R-:W-:Y:S02]  /*18ab0*/  IMAD.MOV.U32 R170, RZ, RZ, R73 ;  /* 0x000000ffffaa7224 */ /* 0x000fe400078e0049 */
[----:B------:R-:W-:Y:S02]  /*18ac0*/  IMAD.MOV.U32 R169, RZ, RZ, R74 ;  /* 0x000000ffffa97224 */ /* 0x000fe400078e004a */
[----:B------:R-:W-:Y:S02]  /*18ad0*/  IMAD.MOV.U32 R168, RZ, RZ, R75 ;  /* 0x000000ffffa87224 */ /* 0x000fe400078e004b */
[C---:B------:R-:W-:Y:S01]  /*18ae0*/  HMMA.1688.F32.TF32 R72, R236.reuse, R34, R124 ;  /* 0x00000022ec48723c */ /* 0x040fe2000008107c */
[----:B------:R-:W-:Y:S04]  /*18af0*/  STL.64 [R1+0x6d0], R76 ;  /* 0x0006d04c01007387 */ /* 0x000fe80000100a00 */
[----:B------:R1:W-:Y:S03]  /*18b00*/  STL.64 [R1+0x6d8], R78 ;  /* 0x0006d84e01007387 */ /* 0x0003e60000100a00 */
[C---:B------:R-:W-:Y:S08]  /*18b10*/  HMMA.1688.F32.TF32 R80, R236.reuse, R30, R128 ;  /* 0x0000001eec50723c */ /* 0x040ff00000081080 */
[C---:B-1----:R-:W-:Y:S07]  /*18b20*/  HMMA.1688.F32.TF32 R76, R236.reuse, R26, R132 ;  /* 0x0000001aec4c723c */ /* 0x042fee0000081084 */
[----:B------:R-:W-:Y:S04]  /*18b30*/  STL.64 [R1+0x6c0], R72 ;  /* 0x0006c04801007387 */ /* 0x000fe80000100a00 */
[----:B------:R1:W-:Y:S02]  /*18b40*/  STL.64 [R1+0x6c8], R74 ;  /* 0x0006c84a01007387 */ /* 0x0003e40000100a00 */
[C---:B-1----:R-:W-:Y:S02]  /*18b50*/  HMMA.1688.F32.TF32 R72, R236.reuse, R22, R136 ;  /* 0x00000016ec48723c */ /* 0x042fe40000081088 */
[----:B------:R-:W-:Y:S04]  /*18b60*/  STL.64 [R1+0x6b0], R80 ;  /* 0x0006b05001007387 */ /* 0x000fe80000100a00 */
[----:B------:R1:W-:Y:S04]  /*18b70*/  STL.64 [R1+0x6b8], R82 ;  /* 0x0006b85201007387 */ /* 0x0003e80000100a00 */
[----:B------:R-:W-:Y:S01]  /*18b80*/  STL.64 [R1+0x6a0], R76 ;  /* 0x0006a04c01007387 */ /* 0x000fe20000100a00 */
[C---:B------:R-:W-:Y:S03]  /*18b90*/  HMMA.1688.F32.TF32 R244, R236.reuse, R6, R152 ;  /* 0x00000006ecf4723c */ /* 0x040fe60000081098 */
[----:B------:R2:W-:Y:S05]  /*18ba0*/  STL.64 [R1+0x6a8], R78 ;  /* 0x0006a84e01007387 */ /* 0x0005ea0000100a00 */
[C---:B-1----:R-:W-:Y:S04]  /*18bb0*/  HMMA.1688.F32.TF32 R80, R236.reuse, R18, R140 ;  /* 0x00000012ec50723c */ /* 0x042fe8000008108c */
[----:B------:R-:W-:Y:S04]  /*18bc0*/  STL.64 [R1+0x690], R72 ;  /* 0x0006904801007387 */ /* 0x000fe80000100a00 */
[C---:B--2---:R-:W-:Y:S01]  /*18bd0*/  HMMA.1688.F32.TF32 R76, R236.reuse, R14, R144 ;  /* 0x0000000eec4c723c */ /* 0x044fe20000081090 */
[----:B------:R1:W-:Y:S07]  /*18be0*/  STL.64 [R1+0x698], R74 ;  /* 0x0006984a01007387 */ /* 0x0003ee0000100a00 */
[----:B-1----:R-:W-:Y:S08]  /*18bf0*/  HMMA.1688.F32.TF32 R72, R236, R10, R148 ;  /* 0x0000000aec48723c */ /* 0x002ff00000081094 */
[C---:B----4-:R-:W-:Y:S08]  /*18c00*/  HMMA.1688.F32.TF32 R236, R68.reuse, R66, R156 ;  /* 0x0000004244ec723c */ /* 0x050ff0000008109c */
[C---:B------:R-:W-:Y:S08]  /*18c10*/  HMMA.1688.F32.TF32 R240, R68.reuse, R62, R160 ;  /* 0x0000003e44f0723c */ /* 0x040ff000000810a0 */
[C---:B------:R-:W-:Y:S01]  /*18c20*/  HMMA.1688.F32.TF32 R52, R68.reuse, R54, R220 ;  /* 0x000000364434723c */ /* 0x040fe200000810dc */
[----:B------:R-:W-:Y:S07]  /*18c30*/  STL.64 [R1+0x680], R80 ;  /* 0x0006805001007387 */ /* 0x000fee0000100a00 */
[----:B------:R-:W-:Y:S01]  /*18c40*/  HMMA.1688.F32.TF32 R56, R68, R58, R164 ;  /* 0x0000003a4438723c */ /* 0x000fe200000810a4 */
[----:B------:R-:W-:Y:S04]  /*18c50*/  STL.64 [R1+0x688], R82 ;  /* 0x0006885201007387 */ /* 0x000fe80000100a00 */
[----:B------:R-:W-:Y:S04]  /*18c60*/  STL.64 [R1+0x670], R76 ;  /* 0x0006704c01007387 */ /* 0x000fe80000100a00 */
[----:B------:R-:W-:Y:S04]  /*18c70*/  STL.64 [R1+0x678], R78 ;  /* 0x0006784e01007387 */ /* 0x000fe80000100a00 */
[----:B------:R-:W-:Y:S04]  /*18c80*/  STL [R1+0x1ce4], R244 ;  /* 0x001ce4f401007387 */ /* 0x000fe80000100800 */
[----:B------:R-:W-:Y:S04]  /*18c90*/  STL.64 [R1+0x660], R72 ;  /* 0x0006604801007387 */ /* 0x000fe80000100a00 */
[----:B------:R-:W-:Y:S04]  /*18ca0*/  STL.64 [R1+0x668], R74 ;  /* 0x0006684a01007387 */ /* 0x000fe80000100a00 */
[----:B------:R-:W-:Y:S04]  /*18cb0*/  STL [R1+0x1ce0], R245 ;  /* 0x001ce0f501007387 */ /* 0x000fe80000100800 */
[----:B------:R-:W-:Y:S04]  /*18cc0*/  STL [R1+0x1cdc], R246 ;  /* 0x001cdcf601007387 */ /* 0x000fe80000100800 */
[----:B------:R-:W-:Y:S04]  /*18cd0*/  STL [R1+0x1cd8], R247 ;  /* 0x001cd8f701007387 */ /* 0x000fe80000100800 */
[----:B------:R1:W-:Y:S04]  /*18ce0*/  STL [R1+0x1cf0], R236 ;  /* 0x001cf0ec01007387 */ /* 0x0003e80000100800 */
[----:B------:R2:W-:Y:S04]  /*18cf0*/  STL [R1+0x1cec], R237 ;  /* 0x001ceced01007387 */ /* 0x0005e80000100800 */
[----:B------:R3:W-:Y:S01]  /*18d00*/  STL [R1+0x1ce8], R238 ;  /* 0x001ce8ee01007387 */ /* 0x0007e20000100800 */
[----:B-1----:R-:W-:-:S03]  /*18d10*/  IMAD.MOV.U32 R236, RZ, RZ, R54 ;  /* 0x000000ffffec7224 */ /* 0x002fc600078e0036 */
[----:B------:R-:W-:Y:S01]  /*18d20*/  STL [R1+0x1cd4], R239 ;  /* 0x001cd4ef01007387 */ /* 0x000fe20000100800 */
[----:B--2---:R-:W-:-:S03]  /*18d30*/  IMAD.MOV.U32 R237, RZ, RZ, R55 ;  /* 0x000000ffffed7224 */ /* 0x004fc600078e0037 */
[----:B------:R-:W-:Y:S04]  /*18d40*/  STL [R1+0x1cfc], R240 ;  /* 0x001cfcf001007387 */ /* 0x000fe80000100800 */
[----:B------:R-:W-:Y:S04]  /*18d50*/  STL [R1+0x1cf8], R241 ;  /* 0x001cf8f101007387 */ /* 0x000fe80000100800 */
[----:B------:R-:W-:Y:S04]  /*18d60*/  STL [R1+0x1cf4], R242 ;  /* 0x001cf4f201007387 */ /* 0x000fe80000100800 */
[----:B------:R-:W-:Y:S04]  /*18d70*/  STL [R1+0x1cd0], R243 ;  /* 0x001cd0f301007387 */ /* 0x000fe80000100800 */
[----:B------:R-:W-:Y:S04]  /*18d80*/  STL.64 [R1+0x480], R56 ;  /* 0x0004803801007387 */ /* 0x000fe80000100a00 */
[----:B------:R-:W-:Y:S04]  /*18d90*/  STL.64 [R1+0x488], R58 ;  /* 0x0004883a01007387 */ /* 0x000fe80000100a00 */
[----:B------:R1:W-:Y:S04]  /*18da0*/  STL [R1+0x1d08], R236 ;  /* 0x001d08ec01007387 */ /* 0x0003e80000100800 */
[----:B------:R-:W-:Y:S04]  /*18db0*/  STL [R1+0x1d04], R237 ;  /* 0x001d04ed01007387 */ /* 0x000fe80000100800 */
[----:B------:R-:W2:Y:S01]  /*18dc0*/  LDL R76, [R1+0xa34] ;  /* 0x000a3400014c7983 */ /* 0x000ea20000100800 */
[----:B------:R-:W-:Y:S01]  /*18dd0*/  HMMA.1688.F32.TF32 R48, R68, R50, R172 ;  /* 0x000000324430723c */ /* 0x000fe200000810ac */
[----:B------:R-:W-:-:S02]  /*18de0*/  IMAD.MOV.U32 R90, RZ, RZ, R252 ;  /* 0x000000ffff5a7224 */ /* 0x000fc400078e00fc */
[----:B------:R-:W-:Y:S01]  /*18df0*/  IMAD.MOV.U32 R91, RZ, RZ, R0 ;  /* 0x000000ffff5b7224 */ /* 0x000fe200078e0000 */
[----:B------:R-:W-:Y:S04]  /*18e00*/  LDS R72, [R2+0x4080] ;  /* 0x0040800002487984 */ /* 0x000fe80000000800 */
[C---:B------:R-:W-:Y:S01]  /*18e10*/  HMMA.1688.F32.TF32 R44, R68.reuse, R46, R224 ;  /* 0x0000002e442c723c */ /* 0x040fe200000810e0 */
[----:B------:R-:W-:Y:S04]  /*18e20*/  LDS R74, [R2+0x5080] ;  /* 0x00508000024a7984 */ /* 0x000fe80000000800 */
[----:B------:R-:W-:Y:S03]  /*18e30*/  LDS R73, [R3+0x4080] ;  /* 0x0040800003497984 */ /* 0x000fe60000000800 */
[C---:B------:R-:W-:Y:S08]  /*18e40*/  HMMA.1688.F32.TF32 R36, R68.reuse, R38, R232 ;  /* 0x000000264424723c */ /* 0x040ff000000810e8 */
[C---:B------:R-:W-:Y:S08]  /*18e50*/  HMMA.1688.F32.TF32 R32, R68.reuse, R34, R188 ;  /* 0x000000224420723c */ /* 0x040ff000000810bc */
[C---:B------:R-:W-:Y:S08]  /*18e60*/  HMMA.1688.F32.TF32 R28, R68.reuse, R30, R192 ;  /* 0x0000001e441c723c */ /* 0x040ff000000810c0 */
[C---:B------:R-:W-:Y:S08]  /*18e70*/  HMMA.1688.F32.TF32 R24, R68.reuse, R26, R196 ;  /* 0x0000001a4418723c */ /* 0x040ff000000810c4 */
[----:B------:R-:W-:Y:S01]  /*18e80*/  HMMA.1688.F32.TF32 R20, R68, R22, R200 ;  /* 0x000000164414723c */ /* 0x000fe200000810c8 */
[----:B---3--:R-:W-:-:S07]  /*18e90*/  IMAD.MOV.U32 R238, RZ, RZ, R48 ;  /* 0x000000ffffee7224 */ /* 0x008fce00078e0030 */
[C---:B------:R-:W-:Y:S01]  /*18ea0*/  HMMA.1688.F32.TF32 R16, R68.reuse, R18, R204 ;  /* 0x000000124410723c */ /* 0x040fe200000810cc */
[----:B------:R3:W-:Y:S04]  /*18eb0*/  STL [R1+0x1d00], R238 ;  /* 0x001d00ee01007387 */ /* 0x0007e80000100800 */
[----:B------:R-:W-:Y:S03]  /*18ec0*/  STL [R1+0x4cc], R47 ;  /* 0x0004cc2f01007387 */ /* 0x000fe60000100800 */
        /* <DEDUP_REMOVED lines=13> */
[----:B------:R-:W-:Y:S01]  /*18fa0*/  HMMA.1688.F32.TF32 R12, R68, R14, R208 ;  /* 0x0000000e440c723c */ /* 0x000fe200000810d0 */
[----:B-1----:R-:W-:Y:S01]  /*18fb0*/  IMAD.MOV.U32 R236, RZ, RZ, R40 ;  /* 0x000000ffffec7224 */ /* 0x002fe200078e0028 */
[----:B---3--:R-:W-:Y:S01]  /*18fc0*/  MOV R238, R42 ;  /* 0x0000002a00ee7202 */ /* 0x008fe20000000f00 */
[----:B------:R-:W-:-:S05]  /*18fd0*/  IMAD.MOV.U32 R237, RZ, RZ, R41 ;  /* 0x000000ffffed7224 */ /* 0x000fca00078e0029 */
[C---:B------:R-:W-:Y:S01]  /*18fe0*/  HMMA.1688.F32.TF32 R4, R68.reuse, R6, R216 ;  /* 0x000000064404723c */ /* 0x040fe200000810d8 */
[----:B------:R-:W-:Y:S01]  /*18ff0*/  IMAD.MOV.U32 R240, RZ, RZ, R43 ;  /* 0x000000fffff07224 */ /* 0x000fe200078e002b */
[----:B------:R-:W-:Y:S01]  /*19000*/  MOV R241, R52 ;  /* 0x0000003400f17202 */ /* 0x000fe20000000f00 */
[----:B------:R-:W-:Y:S01]  /*19010*/  IMAD.MOV.U32 R247, RZ, RZ, R44 ;  /* 0x000000fffff77224 */ /* 0x000fe200078e002c */
[----:B------:R-:W-:Y:S01]  /*19020*/  LDS R75, [R3+0x5080] ;  /* 0x00508000034b7984 */ /* 0x000fe20000000800 */
[----:B------:R-:W-:Y:S02]  /*19030*/  IMAD.MOV.U32 R239, RZ, RZ, R45 ;  /* 0x000000ffffef7224 */ /* 0x000fe400078e002d */
[----:B------:R-:W-:Y:S01]  /*19040*/  IMAD.MOV.U32 R243, RZ, RZ, R46 ;  /* 0x000000fffff37224 */ /* 0x000fe200078e002e */
[----:B------:R-:W-:Y:S01]  /*19050*/  HMMA.1688.F32.TF32 R8, R68, R10, R212 ;  /* 0x0000000a4408723c */ /* 0x000fe200000810d4 */
[----:B------:R-:W-:Y:S01]  /*19060*/  IMAD.MOV.U32 R244, RZ, RZ, R49 ;  /* 0x000000fffff47224 */ /* 0x000fe200078e0031 */
[----:B------:R-:W-:Y:S01]  /*19070*/  LDS R232, [R2+0x4300] ;  /* 0x0043000002e87984 */ /* 0x000fe20000000800 */
[----:B------:R-:W-:-:S02]  /*19080*/  IMAD.MOV.U32 R245, RZ, RZ, R50 ;  /* 0x000000fffff57224 */ /* 0x000fc400078e0032 */
[----:B------:R-:W-:Y:S01]  /*19090*/  IMAD.MOV.U32 R246, RZ, RZ, R51 ;  /* 0x000000fffff67224 */ /* 0x000fe200078e0033 */
[----:B------:R-:W-:Y:S01]  /*190a0*/  LDS R234, [R2+0x5300] ;  /* 0x0053000002ea7984 */ /* 0x000fe20000000800 */
[----:B------:R-:W-:-:S03]  /*190b0*/  IMAD.MOV.U32 R242, RZ, RZ, R53 ;  /* 0x000000fffff27224 */ /* 0x000fc600078e0035 */
[----:B------:R-:W-:Y:S04]  /*190c0*/  STL.64 [R1+0x4a0], R12 ;  /* 0x0004a00c01007387 */ /* 0x000fe80000100a00 */
[----:B------:R-:W-:Y:S04]  /*190d0*/  STL.64 [R1+0x4a8], R14 ;  /* 0x0004a80e01007387 */ /* 0x000fe80000100a00 */
[----:B------:R-:W-:Y:S04]  /*190e0*/  STL [R1+0x1ccc], R4 ;  /* 0x001ccc0401007387 */ /* 0x000fe80000100800 */
[----:B------:R-:W-:Y:S04]  /*190f0*/  LDS R233, [R3+0x4300] ;  /* 0x0043000003e97984 */ /* 0x000fe80000000800 */
[----:B------:R-:W-:Y:S04]  /*19100*/  STL.64 [R1+0x470], R8 ;  /* 0x0004700801007387 */ /* 0x000fe80000100a00 */
[----:B------:R-:W-:Y:S04]  /*19110*/  STL.64 [R1+0x478], R10 ;  /* 0x0004780a01007387 */ /* 0x000fe80000100a00 */
[----:B------:R-:W-:Y:S04]  /*19120*/  STL [R1+0x1cc8], R5 ;  /* 0x001cc80501007387 */ /* 0x000fe80000100800 */
[----:B------:R-:W-:Y:S04]  /*19130*/  STL [R1+0x1cc4], R6 ;  /* 0x001cc40601007387 */ /* 0x000fe80000100800 */
[----:B------:R-:W-:Y:S04]  /*19140*/  STL [R1+0x1cc0], R7 ;  /* 0x001cc00701007387 */ /* 0x000fe80000100800 */
[----:B------:R-:W-:Y:S04]  /*19150*/  LDS R235, [R3+0x5300] ;  /* 0x0053000003eb7984 */ /* 0x000fe80000000800 */
[----:B--2---:R-:W1:Y:S04]  /*19160*/  LDSM.16.M88.4 R16, [R76+0x12000] ;  /* 0x012000004c10783b */ /* 0x004e680000000200 */
[----:B------:R-:W2:Y:S04]  /*19170*/  LDSM.16.M88.4 R20, [R76+0x13000] ;  /* 0x013000004c14783b */ /* 0x000ea80000000200 */
[----:B------:R-:W3:Y:S04]  /*19180*/  LDSM.16.M88.4 R24, [R76+0x14000] ;  /* 0x014000004c18783b */ /* 0x000ee80000000200 */
[----:B------:R-:W4:Y:S04]  /*19190*/  LDSM.16.M88.4 R28, [R76+0x15000] ;  /* 0x015000004c1c783b */ /* 0x000f280000000200 */
[----:B------:R-:W2:Y:S04]  /*191a0*/  LDSM.16.M88.4 R32, [R76+0x16000] ;  /* 0x016000004c20783b */ /* 0x000ea80000000200 */
[----:B------:R-:W2:Y:S04]  /*191b0*/  LDSM.16.M88.4 R36, [R76+0x17000] ;  /* 0x017000004c24783b */ /* 0x000ea80000000200 */
[----:B------:R-:W3:Y:S04]  /*191c0*/  LDSM.16.M88.4 R40, [R76+0x18000] ;  /* 0x018000004c28783b */ /* 0x000ee80000000200 */
[----:B------:R-:W3:Y:S04]  /*191d0*/  LDSM.16.M88.4 R44, [R76+0x19000] ;  /* 0x019000004c2c783b */ /* 0x000ee80000000200 */
[----:B------:R-:W4:Y:S04]  /*191e0*/  LDSM.16.M88.4 R48, [R76+0x1a000] ;  /* 0x01a000004c30783b */ /* 0x000f280000000200 */
[----:B------:R-:W4:Y:S04]  /*191f0*/  LDSM.16.M88.4 R52, [R76+0x1b000] ;  /* 0x01b000004c34783b */ /* 0x000f280000000200 */
[----:B------:R-:W4:Y:S04]  /*19200*/  LDSM.16.M88.4 R56, [R76+0x1c000] ;  /* 0x01c000004c38783b */ /* 0x000f280000000200 */
[----:B------:R-:W4:Y:S04]  /*19210*/  LDSM.16.M88.4 R60, [R76+0x1d000] ;  /* 0x01d000004c3c783b */ /* 0x000f280000000200 */
[----:B------:R-:W4:Y:S04]  /*19220*/  LDSM.16.M88.4 R64, [R76+0x1e000] ;  /* 0x01e000004c40783b */ /* 0x000f280000000200 */
[----:B-1----:R-:W-:Y:S04]  /*19230*/  STL [R1+0x1bc8], R18 ;  /* 0x001bc81201007387 */ /* 0x002fe80000100800 */
[----:B------:R-:W-:Y:S04]  /*19240*/  STL [R1+0x1bc4], R19 ;  /* 0x001bc41301007387 */ /* 0x000fe80000100800 */
[----:B--2---:R-:W-:Y:S04]  /*19250*/  STL [R1+0x1bc0], R22 ;  /* 0x001bc01601007387 */ /* 0x004fe80000100800 */
[----:B------:R-:W-:Y:S04]  /*19260*/  STL [R1+0x1bbc], R23 ;  /* 0x001bbc1701007387 */ /* 0x000fe80000100800 */
[----:B---3--:R-:W-:Y:S04]  /*19270*/  STL [R1+0x1bb4], R26 ;  /* 0x001bb41a01007387 */ /* 0x008fe80000100800 */
        /* <DEDUP_REMOVED lines=21> */
[----:B------:R-:W2:Y:S04]  /*193d0*/  LDL.LU R112, [R1+0x9a0] ;  /* 0x0009a00001707983 */ /* 0x000ea80000300800 */
[----:B------:R-:W2:Y:S04]  /*193e0*/  LDL.LU R113, [R1+0x9a4] ;  /* 0x0009a40001717983 */ /* 0x000ea80000300800 */
[----:B------:R-:W2:Y:S04]  /*193f0*/  LDL.LU R114, [R1+0x9a8] ;  /* 0x0009a80001727983 */ /* 0x000ea80000300800 */
[----:B------:R-:W-:Y:S04]  /*19400*/  LDSM.16.M88.4 R8, [R76+0x10000] ;  /* 0x010000004c08783b */ /* 0x000fe80000000200 */
[----:B------:R-:W-:Y:S04]  /*19410*/  LDSM.16.M88.4 R12, [R76+0x11000] ;  /* 0x011000004c0c783b */ /* 0x000fe80000000200 */
[----:B------:R1:W3:Y:S04]  /*19420*/  LDSM.16.M88.4 R68, [R76+0x1f000] ;  /* 0x01f000004c44783b */ /* 0x0002e80000000200 */
[----:B------:R-:W2:Y:S04]  /*19430*/  LDL.LU R115, [R1+0x9ac] ;  /* 0x0009ac0001737983 */ /* 0x000ea80000300800 */
[----:B-1----:R-:W4:Y:S04]  /*19440*/  LDL.LU R76, [R1+0xa20] ;  /* 0x000a2000014c7983 */ /* 0x002f280000300800 */
        /* <DEDUP_REMOVED lines=31> */
[----:B---3--:R-:W-:Y:S04]  /*19640*/  STL [R1+0x1c1c], R70 ;  /* 0x001c1c4601007387 */ /* 0x008fe80000100800 */
[----:B------:R-:W-:Y:S01]  /*19650*/  STL [R1+0x1c18], R71 ;  /* 0x001c184701007387 */ /* 0x000fe20000100800 */
[C---:B----4-:R-:W-:Y:S08]  /*19660*/  HMMA.1688.F32.TF32 R76, R248.reuse, R8, R76 ;  /* 0x00000008f84c723c */ /* 0x050ff0000008104c */
[----:B--2---:R-:W-:Y:S11]  /*19670*/  HMMA.1688.F32.TF32 R108, R248, R12, R108 ;  /* 0x0000000cf86c723c */ /* 0x004ff6000008106c */
[----:B------:R-:W-:Y:S04]  /*19680*/  @!UPT UIADD3 URZ, URZ, URZ, URZ ;  /* 0x0000003f3f3ff290 */ /* 0x000fe8000fffe03f */
[----:B------:R1:W-:Y:S01]  /*19690*/  STL.64 [R1+0xe0], R76 ;  /* 0x0000e04c01007387 */ /* 0x0003e20000100a00 */
[----:B------:R-:W-:Y:S02]  /*196a0*/  IMAD.MOV.U32 R4, RZ, RZ, R78 ;  /* 0x000000ffff047224 */ /* 0x000fe400078e004e */
[----:B------:R-:W-:Y:S01]  /*196b0*/  IMAD.MOV.U32 R5, RZ, RZ, R79 ;  /* 0x000000ffff057224 */ /* 0x000fe200078e004f */
[----:B-1----:R-:W2:Y:S04]  /*196c0*/  LDL.LU R76, [R1+0x990] ;  /* 0x00099000014c7983 */ /* 0x002ea80000300800 */
[----:B------:R-:W2:Y:S04]  /*196d0*/  LDL.LU R77, [R1+0x994] ;  /* 0x00099400014d7983 */ /* 0x000ea80000300800 */
[----:B------:R-:W2:Y:S01]  /*196e0*/  LDL.LU R78, [R1+0x998] ;  /* 0x00099800014e7983 */ /* 0x000ea20000300800 */
[----:B------:R-:W-:-:S03]  /*196f0*/  IMAD.MOV.U32 R6, RZ, RZ, R108 ;  /* 0x000000ffff067224 */ /* 0x000fc600078e006c */
[----:B------:R-:W2:Y:S01]  /*19700*/  LDL.LU R79, [R1+0x99c] ;  /* 0x00099c00014f7983 */ /* 0x000ea20000300800 */
[----:B------:R-:W-:Y:S02]  /*19710*/  IMAD.MOV.U32 R7, RZ, RZ, R109 ;  /* 0x000000ffff077224 */ /* 0x000fe400078e006d */
[----:B------:R-:W-:Y:S01]  /*19720*/  IMAD.MOV.U32 R252, RZ, RZ, R110 ;  /* 0x000000fffffc7224 */ /* 0x000fe200078e006e */
[----:B------:R-:W3:Y:S01]  /*19730*/  LDL.LU R88, [R1+0x980] ;  /* 0x0009800001587983 */ /* 0x000ee20000300800 */
[----:B------:R-:W-:Y:S02]  /*19740*/  IMAD.MOV.U32 R0, RZ, RZ, R111 ;  /* 0x000000ffff007224 */ /* 0x000fe400078e006f */
[C---:B------:R-:W-:Y:S01]  /*19750*/  HMMA.1688.F32.TF32 R108, R248.reuse, R16, R100 ;  /* 0x00000010f86c723c */ /* 0x040fe20000081064 */
[----:B------:R-:W3:Y:S07]  /*19760*/  LDL.LU R89, [R1+0x984] ;  /* 0x0009840001597983 */ /* 0x000eee0000300800 */
[C---:B------:R-:W-:Y:S08]  /*19770*/  HMMA.1688.F32.TF32 R100, R248.reuse, R20, R96 ;  /* 0x00000014f864723c */ /* 0x040ff00000081060 */
[C---:B------:R-:W-:Y:S07]  /*19780*/  HMMA.1688.F32.TF32 R96, R248.reuse, R24, R84 ;  /* 0x00000018f860723c */ /* 0x040fee0000081054 */
[----:B------:R-:W-:Y:S04]  /*19790*/  STL.64 [R1+0xc0], R108 ;  /* 0x0000c06c01007387 */ /* 0x000fe80000100a00 */
[----:B------:R-:W-:Y:S04]  /*197a0*/  STL.64 [R1+0xc8], R110 ;  /* 0x0000c86e01007387 */ /* 0x000fe80000100a00 */
[----:B------:R-:W4:Y:S04]  /*197b0*/  LDL.LU R84, [R1+0x970] ;  /* 0x0009700001547983 */ /* 0x000f280000300800 */
[----:B------:R-:W-:Y:S04]  /*197c0*/  STL.64 [R1+0xb0], R100 ;  /* 0x0000b06401007387 */ /* 0x000fe80000100a00 */
[----:B------:R-:W-:Y:S04]  /*197d0*/  STL.64 [R1+0xb8], R102 ;  /* 0x0000b86601007387 */ /* 0x000fe80000100a00 */
[----:B------:R-:W-:Y:S04]  /*197e0*/  STL.64 [R1+0xa0], R96 ;  /* 0x0000a06001007387 */ /* 0x000fe80000100a00 */
[----:B------:R1:W-:Y:S04]  /*197f0*/  STL.64 [R1+0xa8], R98 ;  /* 0x0000a86201007387 */ /* 0x0003e80000100a00 */
[----:B------:R-:W4:Y:S04]  /*19800*/  LDL.LU R85, [R1+0x974] ;  /* 0x0009740001557983 */ /* 0x000f280000300800 */
[----:B------:R-:W4:Y:S04]  /*19810*/  LDL.LU R86, [R1+0x978] ;  /* 0x0009780001567983 */ /* 0x000f280000300800 */
[----:B------:R-:W4:Y:S01]  /*19820*/  LDL.LU R87, [R1+0x97c] ;  /* 0x00097c0001577983 */ /* 0x000f220000300800 */
[C---:B-1----:R-:W-:Y:S03]  /*19830*/  HMMA.1688.F32.TF32 R96, R248.reuse, R28, R80 ;  /* 0x0000001cf860723c */ /* 0x042fe60000081050 */
[----:B------:R-:W4:Y:S11]  /*19840*/  LDL.LU R80, [R1+0x960] ;  /* 0x0009600001507983 */ /* 0x000f360000300800 */
[----:B------:R-:W-:Y:S09]  /*19850*/  @!UPT UIADD3 URZ, URZ, URZ, URZ ;  /* 0x0000003f3f3ff290 */ /* 0x000ff2000fffe03f */
[----:B------:R-:W-:Y:S04]  /*19860*/  STL.64 [R1+0x90], R96 ;  /* 0x0000906001007387 */ /* 0x000fe80000100a00 */
[----:B------:R1:W-:Y:S04]  /*19870*/  STL.64 [R1+0x98], R98 ;  /* 0x0000986201007387 */ /* 0x0003e80000100a00 */
[----:B------:R-:W4:Y:S04]  /*19880*/  LDL.LU R81, [R1+0x964] ;  /* 0x0009640001517983 */ /* 0x000f280000300800 */
[----:B------:R-:W4:Y:S04]  /*19890*/  LDL.LU R82, [R1+0x968] ;  /* 0x0009680001527983 */ /* 0x000f280000300800 */
[----:B------:R-:W4:Y:S01]  /*198a0*/  LDL.LU R83, [R1+0x96c] ;  /* 0x00096c0001537983 */ /* 0x000f220000300800 */
[C---:B-1----:R-:W-:Y:S08]  /*198b0*/  HMMA.1688.F32.TF32 R96, R248.reuse, R36, R92 ;  /* 0x00000024f860723c */ /* 0x042ff0000008105c */
[C---:B------:R-:W-:Y:S08]  /*198c0*/  HMMA.1688.F32.TF32 R92, R248.reuse, R40, R112 ;  /* 0x00000028f85c723c */ /* 0x040ff00000081070 */
[----:B------:R-:W-:Y:S11]  /*198d0*/  HMMA.1688.F32.TF32 R100, R248, R32, R104 ;  /* 0x00000020f864723c */ /* 0x000ff60000081068 */
[----:B------:R-:W-:Y:S05]  /*198e0*/  @!UPT UIADD3 URZ, URZ, URZ, URZ ;  /* 0x0000003f3f3ff290 */ /* 0x000fea000fffe03f */
[----:B------:R-:W-:Y:S01]  /*198f0*/  IMAD.MOV.U32 R70, RZ, RZ, R92 ;  /* 0x000000ffff467224 */ /* 0x000fe200078e005c */
[----:B------:R-:W-:Y:S01]  /*19900*/  MOV R67, R95 ;  /* 0x0000005f00437202 */ /* 0x000fe20000000f00 */
[----:B------:R-:W-:Y:S02]  /*19910*/  IMAD.MOV.U32 R71, RZ, RZ, R93 ;  /* 0x000000ffff477224 */ /* 0x000fe400078e005d */
[----:B------:R-:W-:-:S03]  /*19920*/  IMAD.MOV.U32 R66, RZ, RZ, R94 ;  /* 0x000000ffff427224 */ /* 0x000fc600078e005e */
[----:B------:R-:W-:Y:S04]  /*19930*/  STL.64 [R1+0x80], R100 ;  /* 0x0000806401007387 */ /* 0x000fe80000100a00 */
[----:B------:R-:W-:Y:S04]  /*19940*/  STL.64 [R1+0x88], R102 ;  /* 0x0000886601007387 */ /* 0x000fe80000100a00 */
[----:B------:R-:W-:Y:S04]  /*19950*/  STL.64 [R1+0x70], R96 ;  /* 0x0000706001007387 */ /* 0x000fe80000100a00 */
[----:B------:R-:W-:Y:S04]  /*19960*/  STL.64 [R1+0x78], R98 ;  /* 0x0000786201007387 */ /* 0x000fe80000100a00 */
[----:B------:R1:W-:Y:S04]  /*19970*/  STL [R1+0x1c2c], R67 ;  /* 0x001c2c4301007387 */ /* 0x0003e80000100800 */
[----:B------:R1:W-:Y:S04]  /*19980*/  STL [R1+0x1c28], R66 ;  /* 0x001c284201007387 */ /* 0x0003e80000100800 */
[----:B------:R1:W-:Y:S04]  /*19990*/  STL [R1+0x1c24], R71 ;  /* 0x001c244701007387 */ /* 0x0003e80000100800 */
[----:B------:R1:W-:Y:S01]  /*199a0*/  STL [R1+0x1c20], R70 ;  /* 0x001c204601007387 */ /* 0x0003e20000100800 */
[C---:B---3--:R-:W-:Y:S08]  /*199b0*/  HMMA.1688.F32.TF32 R88, R248.reuse, R48, R88 ;  /* 0x00000030f858723c */ /* 0x048ff00000081058 */
[C---:B--2---:R-:W-:Y:S01]  /*199c0*/  HMMA.1688.F32.TF32 R92, R248.reuse, R44, R76 ;  /* 0x0000002cf85c723c */ /* 0x044fe2000008104c */
[----:B------:R-:W2:Y:S11]  /*199d0*/  LDL.LU R76, [R1+0x950] ;  /* 0x00095000014c7983 */ /* 0x000eb60000300800 */
[----:B------:R-:W-:Y:S04]  /*199e0*/  @!UPT UIADD3 URZ, URZ, URZ, URZ ;  /* 0x0000003f3f3ff290 */ /* 0x000fe8000fffe03f */
[----:B-1----:R-:W-:Y:S02]  /*199f0*/  IMAD.MOV.U32 R67, RZ, RZ, R88 ;  /* 0x000000ffff437224 */ /* 0x002fe400078e0058 */
[----:B------:R-:W-:Y:S02]  /*19a00*/  IMAD.MOV.U32 R66, RZ, RZ, R89 ;  /* 0x000000ffff427224 */ /* 0x000fe400078e0059 */
[----:B------:R-:W-:Y:S02]  /*19a10*/  IMAD.MOV.U32 R71, RZ, RZ, R90 ;  /* 0x000000ffff477224 */ /* 0x000fe400078e005a */
[----:B------:R-:W-:Y:S01]  /*19a20*/  IMAD.MOV.U32 R70, RZ, RZ, R91 ;  /* 0x000000ffff467224 */ /* 0x000fe200078e005b */
[----:B------:R-:W-:Y:S04]  /*19a30*/  STL.64 [R1+0x50], R92 ;  /* 0x0000505c01007387 */ /* 0x000fe80000100a00 */
[----:B------:R-:W-:Y:S04]  /*19a40*/  STL.64 [R1+0x58], R94 ;  /* 0x0000585e01007387 */ /* 0x000fe80000100a00 */
[----:B------:R-:W2:Y:S04]  /*19a50*/  LDL.LU R77, [R1+0x954] ;  /* 0x00095400014d7983 */ /* 0x000ea80000300800 */
[----:B------:R-:W2:Y:S04]  /*19a60*/  LDL.LU R78, [R1+0x958] ;  /* 0x00095800014e7983 */ /* 0x000ea80000300800 */
[----:B------:R-:W2:Y:S01]  /*19a70*/  LDL.LU R79, [R1+0x95c] ;  /* 0x00095c00014f7983 */ /* 0x000ea20000300800 */
[C---:B----4-:R-:W-:Y:S03]  /*19a80*/  HMMA.1688.F32.TF32 R88, R248.reuse, R52, R84 ;  /* 0x00000034f858723c */ /* 0x050fe60000081054 */
[----:B------:R-:W-:Y:S04]  /*19a90*/  STL [R1+0x1c3c], R70 ;  /* 0x001c3c4601007387 */ /* 0x000fe80000100800 */
[----:B------:R-:W-:Y:S04]  /*19aa0*/  STL [R1+0x1c38], R71 ;  /* 0x001c384701007387 */ /* 0x000fe80000100800 */
[----:B------:R-:W-:Y:S04]  /*19ab0*/  STL [R1+0x1c34], R67 ;  /* 0x001c344301007387 */ /* 0x000fe80000100800 */
[----:B------:R-:W-:Y:S04]  /*19ac0*/  STL [R1+0x1c30], R66 ;  /* 0x001c304201007387 */ /* 0x000fe80000100800 */
[----:B------:R-:W3:Y:S04]  /*19ad0*/  LDL.LU R84, [R1+0x940] ;  /* 0x0009400001547983 */ /* 0x000ee80000300800 */
[----:B------:R1:W-:Y:S04]  /*19ae0*/  STL.64 [R1+0x30], R88 ;  /* 0x0000305801007387 */ /* 0x0003e80000100a00 */
[----:B------:R4:W-:Y:S04]  /*19af0*/  STL.64 [R1+0x38], R90 ;  /* 0x0000385a01007387 */ /* 0x0009e80000100a00 */
[----:B------:R-:W3:Y:S04]  /*19b00*/  LDL.LU R85, [R1+0x944] ;  /* 0x0009440001557983 */ /* 0x000ee80000300800 */
[----:B------:R-:W3:Y:S04]  /*19b10*/  LDL.LU R86, [R1+0x948] ;  /* 0x0009480001567983 */ /* 0x000ee80000300800 */
[----:B------:R-:W3:Y:S01]  /*19b20*/  LDL.LU R87, [R1+0x94c] ;  /* 0x00094c0001577983 */ /* 0x000ee20000300800 */
[----:B------:R-:W-:Y:S03]  /*19b30*/  HMMA.1688.F32.TF32 R80, R248, R56, R80 ;  /* 0x00000038f850723c */ /* 0x000fe60000081050 */
[----:B-1----:R-:W3:Y:S04]  /*19b40*/  LDL.LU R88, [R1+0x640] ;  /* 0x0006400001587983 */ /* 0x002ee80000300800 */
[----:B------:R-:W3:Y:S04]  /*19b50*/  LDL.LU R89, [R1+0x644] ;  /* 0x0006440001597983 */ /* 0x000ee80000300800 */
[----:B----4-:R-:W4:Y:S04]  /*19b60*/  LDL.LU R90, [R1+0x648] ;  /* 0x00064800015a7983 */ /* 0x010f280000300800 */
[----:B------:R-:W4:Y:S09]  /*19b70*/  LDL.LU R91, [R1+0x64c] ;  /* 0x00064c00015b7983 */ /* 0x000f320000300800 */
[----:B------:R-:W-:-:S02]  /*19b80*/  IMAD.MOV.U32 R62, RZ, RZ, R80 ;  /* 0x000000ffff3e7224 */ /* 0x000fc400078e0050 */
[----:B------:R-:W-:Y:S01]  /*19b90*/  IMAD.MOV.U32 R63, RZ, RZ, R81 ;  /* 0x000000ffff3f7224 */ /* 0x000fe200078e0051 */
[----:B------:R-:W4:Y:S01]  /*19ba0*/  LDL.LU R80, [R1+0x650] ;  /* 0x0006500001507983 */ /* 0x000f220000300800 */
[----:B------:R-:W-:Y:S02]  /*19bb0*/  IMAD.MOV.U32 R58, RZ, RZ, R82 ;  /* 0x000000ffff3a7224 */ /* 0x000fe400078e0052 */
[----:B------:R-:W-:Y:S01]  /*19bc0*/  IMAD.MOV.U32 R59, RZ, RZ, R83 ;  /* 0x000000ffff3b7224 */ /* 0x000fe200078e0053 */
[----:B------:R-:W4:Y:S04]  /*19bd0*/  LDL.LU R81, [R1+0x654] ;  /* 0x0006540001517983 */ /* 0x000f280000300800 */
[----:B------:R-:W4:Y:S04]  /*19be0*/  LDL.LU R82, [R1+0x658] ;  /* 0x0006580001527983 */ /* 0x000f280000300800 */
[----:B------:R-:W4:Y:S04]  /*19bf0*/  LDL.LU R83, [R1+0x65c] ;  /* 0x00065c0001537983 */ /* 0x000f280000300800 */
[----:B------:R1:W-:Y:S04]  /*19c00*/  STL [R1+0x1c4c], R59 ;  /* 0x001c4c3b01007387 */ /* 0x0003e80000100800 */
[----:B------:R1:W-:Y:S04]  /*19c10*/  STL [R1+0x1c48], R58 ;  /* 0x001c483a01007387 */ /* 0x0003e80000100800 */
[----:B------:R1:W-:Y:S04]  /*19c20*/  STL [R1+0x1c44], R63 ;  /* 0x001c443f01007387 */ /* 0x0003e80000100800 */
[----:B------:R1:W-:Y:S01]  /*19c30*/  STL [R1+0x1c40], R62 ;  /* 0x001c403e01007387 */ /* 0x0003e20000100800 */
[C---:B--2---:R-:W-:Y:S11]  /*19c40*/  HMMA.1688.F32.TF32 R76, R248.reuse, R60, R76 ;  /* 0x0000003cf84c723c */ /* 0x044ff6000008104c */
[----:B------:R-:W-:Y:S11]  /*19c50*/  @!UPT UIADD3 URZ, URZ, URZ, URZ ;  /* 0x0000003f3f3ff290 */ /* 0x000ff6000fffe03f */
[----:B------:R-:W-:Y:S02]  /*19c60*/  @!UPT UIADD3 URZ, URZ, URZ, URZ ;  /* 0x0000003f3f3ff290 */ /* 0x000fe4000fffe03f */
[----:B------:R-:W-:Y:S02]  /*19c70*/  IMAD.MOV.U32 R70, RZ, RZ, R76 ;  /* 0x000000ffff467224 */ /* 0x000fe400078e004c */
[----:B------:R-:W-:Y:S01]  /*19c80*/  IMAD.MOV.U32 R66, RZ, RZ, R79 ;  /* 0x000000ffff427224 */ /* 0x000fe200078e004f */
[----:B------:R-:W2:Y:S01]  /*19c90*/  LDL.LU R76, [R1+0x630] ;  /* 0x00063000014c7983 */ /* 0x000ea20000300800 */
[----:B------:R-:W-:Y:S02]  /*19ca0*/  IMAD.MOV.U32 R71, RZ, RZ, R77 ;  /* 0x000000ffff477224 */ /* 0x000fe400078e004d */
[----:B------:R-:W-:Y:S01]  /*19cb0*/  IMAD.MOV.U32 R67, RZ, RZ, R78 ;  /* 0x000000ffff437224 */ /* 0x000fe200078e004e */
[----:B------:R-:W2:Y:S04]  /*19cc0*/  LDL.LU R77, [R1+0x634] ;  /* 0x00063400014d7983 */ /* 0x000ea80000300800 */
[----:B------:R-:W2:Y:S04]  /*19cd0*/  LDL.LU R78, [R1+0x638] ;  /* 0x00063800014e7983 */ /* 0x000ea80000300800 */
[----:B------:R-:W2:Y:S01]  /*19ce0*/  LDL.LU R79, [R1+0x63c] ;  /* 0x00063c00014f7983 */ /* 0x000ea20000300800 */
[----:B---3--:R-:W-:Y:S03]  /*19cf0*/  HMMA.1688.F32.TF32 R84, R248, R64, R84 ;  /* 0x00000040f854723c */ /* 0x008fe60000081054 */
[----:B------:R-:W-:Y:S04]  /*19d00*/  STL [R1+0x1c5c], R66 ;  /* 0x001c5c4201007387 */ /* 0x000fe80000100800 */
[----:B------:R-:W-:Y:S04]  /*19d10*/  STL [R1+0x1c58], R67 ;  /* 0x001c584301007387 */ /* 0x000fe80000100800 */
[----:B------:R-:W-:Y:S04]  /*19d20*/  STL [R1+0x1c54], R71 ;  /* 0x001c544701007387 */ /* 0x000fe80000100800 */
[----:B------:R-:W-:Y:S09]  /*19d30*/  STL [R1+0x1c50], R70 ;  /* 0x001c504601007387 */ /* 0x000ff20000100800 */
[----:B-1----:R-:W-:Y:S01]  /*19d40*/  MOV R59, R84 ;  /* 0x00000054003b7202 */ /* 0x002fe20000000f00 */
[----:B------:R-:W-:Y:S01]  /*19d50*/  IMAD.MOV.U32 R58, RZ, RZ, R85 ;  /* 0x000000ffff3a7224 */ /* 0x000fe200078e0055 */
[----:B------:R-:W3:Y:S01]  /*19d60*/  LDL.LU R84, [R1+0x620] ;  /* 0x0006200001547983 */ /* 0x000ee20000300800 */
[----:B------:R-:W-:-:S02]  /*19d70*/  IMAD.MOV.U32 R63, RZ, RZ, R86 ;  /* 0x000000ffff3f7224 */ /* 0x000fc400078e0056 */
[----:B------:R-:W-:Y:S01]  /*19d80*/  IMAD.MOV.U32 R62, RZ, RZ, R87 ;  /* 0x000000ffff3e7224 */ /* 0x000fe200078e0057 */
[----:B------:R-:W3:Y:S04]  /*19d90*/  LDL.LU R85, [R1+0x624] ;  /* 0x0006240001557983 */ /* 0x000ee80000300800 */
[----:B------:R-:W3:Y:S04]  /*19da0*/  LDL.LU R86, [R1+0x628] ;  /* 0x0006280001567983 */ /* 0x000ee80000300800 */
[----:B------:R-:W3:Y:S04]  /*19db0*/  LDL.LU R87, [R1+0x62c] ;  /* 0x00062c0001577983 */ /* 0x000ee80000300800 */
[----:B------:R-:W-:Y:S01]  /*19dc0*/  STL [R1+0x1c6c], R62 ;  /* 0x001c6c3e01007387 */ /* 0x000fe20000100800 */
[----:B----4-:R-:W-:Y:S03]  /*19dd0*/  HMMA.1688.F32.TF32 R248, R248, R68, R80 ;  /* 0x00000044f8f8723c */ /* 0x010fe60000081050 */
[----:B------:R-:W-:Y:S04]  /*19de0*/  STL [R1+0x1c68], R63 ;  /* 0x001c683f01007387 */ /* 0x000fe80000100800 */
[----:B------:R-:W-:Y:S04]  /*19df0*/  STL [R1+0x1c64], R58 ;  /* 0x001c643a01007387 */ /* 0x000fe80000100800 */
[----:B------:R-:W-:Y:S04]  /*19e00*/  STL [R1+0x1c60], R59 ;  /* 0x001c603b01007387 */ /* 0x000fe80000100800 */
[----:B------:R-:W4:Y:S04]  /*19e10*/  LDL.LU R80, [R1+0x610] ;  /* 0x0006100001507983 */ /* 0x000f280000300800 */
[----:B------:R-:W4:Y:S04]  /*19e20*/  LDL.LU R81, [R1+0x614] ;  /* 0x0006140001517983 */ /* 0x000f280000300800 */
[----:B------:R-:W4:Y:S04]  /*19e30*/  LDL.LU R82, [R1+0x618] ;  /* 0x0006180001527983 */ /* 0x000f280000300800 */
[----:B------:R-:W4:Y:S01]  /*19e40*/  LDL.LU R83, [R1+0x61c] ;  /* 0x00061c0001537983 */ /* 0x000f220000300800 */
[C---:B------:R-:W-:Y:S03]  /*19e50*/  HMMA.1688.F32.TF32 R88, R72.reuse, R8, R88 ;  /* 0x000000084858723c */ /* 0x040fe60000081058 */
[----:B------:R-:W-:Y:S04]  /*19e60*/  STL.64 [R1+0x1b38], R250 ;  /* 0x001b38fa01007387 */ /* 0x000fe80000100a00 */
[----:B------:R1:W-:Y:S11]  /*19e70*/  STL.64 [R1+0x1b30], R248 ;  /* 0x001b30f801007387 */ /* 0x0003f60000100a00 */
[----:B------:R-:W-:Y:S06]  /*19e80*/  @!UPT UIADD3 URZ, URZ, URZ, URZ ;  /* 0x0000003f3f3ff290 */ /* 0x000fec000fffe03f */
[----:B------:R-:W-:Y:S02]  /*19e90*/  IMAD.MOV.U32 R43, RZ, RZ, R91 ;  /* 0x000000ffff2b7224 */ /* 0x000fe400078e005b */
[----:B------:R-:W-:Y:S02]  /*19ea0*/  IMAD.MOV.U32 R42, RZ, RZ, R90 ;  /* 0x000000ffff2a7224 */ /* 0x000fe400078e005a */
[----:B------:R-:W-:Y:S02]  /*19eb0*/  IMAD.MOV.U32 R47, RZ, RZ, R89 ;  /* 0x000000ffff2f7224 */ /* 0x000fe400078e0059 */
[----:B------:R-:W-:Y:S01]  /*19ec0*/  IMAD.MOV.U32 R46, RZ, RZ, R88 ;  /* 0x000000ffff2e7224 */ /* 0x000fe200078e0058 */
        /* <DEDUP_REMOVED lines=10> */
[----:B------:R-:W-:Y:S01]  /*19f70*/  IMAD.MOV.U32 R55, RZ, RZ, R77 ;  /* 0x000000ffff377224 */ /* 0x000fe200078e004d */
[C---:B---3--:R-:W-:Y:S01]  /*19f80*/  HMMA.1688.F32.TF32 R84, R72.reuse, R16, R84 ;  /* 0x000000104854723c */ /* 0x048fe20000081054 */
[----:B------:R-:W-:Y:S01]  /*19f90*/  IMAD.MOV.U32 R50, RZ, RZ, R78 ;  /* 0x000000ffff327224 */ /* 0x000fe200078e004e */
[----:B------:R-:W2:Y:S04]  /*19fa0*/  LDL.LU R77, [R1+0x434] ;  /* 0x00043400014d7983 */ /* 0x000ea80000300800 */
[----:B------:R-:W2:Y:S04]  /*19fb0*/  LDL.LU R78, [R1+0x438] ;  /* 0x00043800014e7983 */ /* 0x000ea80000300800 */
[----:B------:R-:W2:Y:S04]  /*19fc0*/  LDL.LU R79, [R1+0x43c] ;  /* 0x00043c00014f7983 */ /* 0x000ea80000300800 */
[----:B------:R-:W-:Y:S04]  /*19fd0*/  STL [R1+0x1c8c], R51 ;  /* 0x001c8c3301007387 */ /* 0x000fe80000100800 */
[----:B------:R-:W-:Y:S01]  /*19fe0*/  STL [R1+0x1c88], R50 ;  /* 0x001c883201007387 */ /* 0x000fe20000100800 */
[----:B----4-:R-:W-:Y:S05]  /*19ff0*/  HMMA.1688.F32.TF32 R80, R72, R20, R80 ;  /* 0x000000144850723c */ /* 0x010fea0000081050 */
[----:B-1----:R-:W-:Y:S01]  /*1a000*/  IMAD.MOV.U32 R248, RZ, RZ, R87 ;  /* 0x000000fffff87224 */ /* 0x002fe200078e0057 */
[----:B------:R-:W-:Y:S01]  /*1a010*/  MOV R250, R85 ;  /* 0x0000005500fa7202 */ /* 0x000fe20000000f00 */
[----:B------:R-:W-:Y:S01]  /*1a020*/  IMAD.MOV.U32 R249, RZ, RZ, R86 ;  /* 0x000000fffff97224 */ /* 0x000fe200078e0056 */
[----:B------:R-:W-:Y:S01]  /*1a030*/  STL [R1+0x1c84], R55 ;  /* 0x001c843701007387 */ /* 0x000fe20000100800 */
[----:B------:R-:W-:-:S03]  /*1a040*/  IMAD.MOV.U32 R251, RZ, RZ, R84 ;  /* 0x000000fffffb7224 */ /* 0x000fc600078e0054 */
[----:B------:R-:W-:Y:S04]  /*1a050*/  STL [R1+0x1c80], R54 ;  /* 0x001c803601007387 */ /* 0x000fe80000100800 */
[----:B------:R1:W-:Y:S04]  /*1a060*/  STL [R1+0x1c9c], R248 ;  /* 0x001c9cf801007387 */ /* 0x0003e80000100800 */
[----:B------:R3:W-:Y:S04]  /*1a070*/  STL [R1+0x1c98], R249 ;  /* 0x001c98f901007387 */ /* 0x0007e80000100800 */
[----:B------:R4:W-:Y:S04]  /*1a080*/  STL [R1+0x1c94], R250 ;  /* 0x001c94fa01007387 */ /* 0x0009e80000100800 */
[----:B------:R1:W-:Y:S01]  /*1a090*/  STL [R1+0x1c90], R251 ;  /* 0x001c90fb01007387 */ /* 0x0003e20000100800 */
[----:B------:R-:W-:-:S03]  /*1a0a0*/  IMAD.MOV.U32 R70, RZ, RZ, R83 ;  /* 0x000000ffff467224 */ /* 0x000fc600078e0053 */
[----:B------:R-:W3:Y:S01]  /*1a0b0*/  LDL.LU R92, [R1+0x410] ;  /* 0x00041000015c7983 */ /* 0x000ee20000300800 */
[----:B------:R-:W-:-:S03]  /*1a0c0*/  IMAD.MOV.U32 R71, RZ, RZ, R82 ;  /* 0x000000ffff477224 */ /* 0x000fc600078e0052 */
[----:B------:R-:W3:Y:S01]  /*1a0d0*/  LDL.LU R93, [R1+0x414] ;  /* 0x00041400015d7983 */ /* 0x000ee20000300800 */
[----:B------:R-:W-:-:S03]  /*1a0e0*/  IMAD.MOV.U32 R67, RZ, RZ, R81 ;  /* 0x000000ffff437224 */ /* 0x000fc600078e0051 */
[----:B------:R-:W3:Y:S01]  /*1a0f0*/  LDL.LU R94, [R1+0x418] ;  /* 0x00041800015e7983 */ /* 0x000ee20000300800 */
[----:B------:R-:W-:-:S03]  /*1a100*/  IMAD.MOV.U32 R66, RZ, RZ, R80 ;  /* 0x000000ffff427224 */ /* 0x000fc600078e0050 */
[----:B------:R-:W3:Y:S04]  /*1a110*/  LDL.LU R95, [R1+0x41c] ;  /* 0x00041c00015f7983 */ /* 0x000ee80000300800 */
[----:B------:R-:W4:Y:S04]  /*1a120*/  LDL.LU R104, [R1+0x420] ;  /* 0x0004200001687983 */ /* 0x000f280000300800 */
[----:B------:R-:W4:Y:S04]  /*1a130*/  LDL.LU R105, [R1+0x424] ;  /* 0x0004240001697983 */ /* 0x000f280000300800 */
[----:B------:R-:W4:Y:S04]  /*1a140*/  LDL.LU R106, [R1+0x428] ;  /* 0x00042800016a7983 */ /* 0x000f280000300800 */
[----:B------:R-:W4:Y:S04]  /*1a150*/  LDL.LU R107, [R1+0x42c] ;  /* 0x00042c00016b7983 */ /* 0x000f280000300800 */
[----:B------:R1:W-:Y:S04]  /*1a160*/  STL [R1+0x1cac], R70 ;  /* 0x001cac4601007387 */ /* 0x0003e80000100800 */
[----:B------:R1:W-:Y:S04]  /*1a170*/  STL [R1+0x1ca8], R71 ;  /* 0x001ca84701007387 */ /* 0x0003e80000100800 */
[----:B------:R1:W-:Y:S04]  /*1a180*/  STL [R1+0x1ca4], R67 ;  /* 0x001ca44301007387 */ /* 0x0003e80000100800 */
[----:B------:R1:W-:Y:S04]  /*1a190*/  STL [R1+0x1ca0], R66 ;  /* 0x001ca04201007387 */ /* 0x0003e80000100800 */
        /* <DEDUP_REMOVED lines=28> */
[----:B------:R3:W-:Y:S04]  /*1a360*/  STL [R1+0x1cbc], R35 ;  /* 0x001cbc2301007387 */ /* 0x0007e80000100800 */
[----:B------:R1:W-:Y:S04]  /*1a370*/  STL [R1+0x1cb8], R34 ;  /* 0x001cb82201007387 */ /* 0x0003e80000100800 */
[----:B------:R1:W-:Y:S04]  /*1a380*/  STL [R1+0x1cb4], R39 ;  /* 0x001cb42701007387 */ /* 0x0003e80000100800 */
[----:B------:R1:W-:Y:S09]  /*1a390*/  STL [R1+0x1cb0], R38 ;  /* 0x001cb02601007387 */ /* 0x0003f20000100800 */
[----:B------:R-:W-:-:S02]  /*1a3a0*/  IMAD.MOV.U32 R43, RZ, RZ, R92 ;  /* 0x000000ffff2b7224 */ /* 0x000fc400078e005c */
[----:B------:R-:W-:Y:S02]  /*1a3b0*/  IMAD.MOV.U32 R42, RZ, RZ, R93 ;  /* 0x000000ffff2a7224 */ /* 0x000fe400078e005d */
[----:B------:R-:W-:Y:S02]  /*1a3c0*/  IMAD.MOV.U32 R47, RZ, RZ, R94 ;  /* 0x000000ffff2f7224 */ /* 0x000fe400078e005e */
[----:B------:R-:W-:Y:S02]  /*1a3d0*/  IMAD.MOV.U32 R46, RZ, RZ, R95 ;  /* 0x000000ffff2e7224 */ /* 0x000fe400078e005f */
[C---:B----4-:R-:W-:Y:S08]  /*1a3e0*/  HMMA.1688.F32.TF32 R92, R72.reuse, R36, R112 ;  /* 0x00000024485c723c */ /* 0x050ff00000081070 */
[C---:B------:R-:W-:Y:S08]  /*1a3f0*/  HMMA.1688.F32.TF32 R88, R72.reuse, R40, R88 ;  /* 0x000000284858723c */ /* 0x040ff00000081058 */
[C---:B------:R-:W-:Y:S08]  /*1a400*/  HMMA.1688.F32.TF32 R84, R72.reuse, R44, R84 ;  /* 0x0000002c4854723c */ /* 0x040ff00000081054 */
[----:B------:R-:W-:Y:S08]  /*1a410*/  HMMA.1688.F32.TF32 R80, R72, R48, R80 ;  /* 0x000000304850723c */ /* 0x000ff00000081050 */
[----:B------:R-:W-:-:S02]  /*1a420*/  IMAD.MOV.U32 R30, RZ, RZ, R88 ;  /* 0x000000ffff1e7224 */ /* 0x000fc400078e0058 */
[----:B------:R-:W-:-:S06]  /*1a430*/  IMAD.MOV.U32 R18, RZ, RZ, R89 ;  /* 0x000000ffff127224 */ /* 0x000fcc00078e0059 */
[----:B-1----:R-:W-:Y:S02]  /*1a440*/  IMAD.MOV.U32 R248, RZ, RZ, R84 ;  /* 0x000000fffff87224 */ /* 0x002fe400078e0054 */
[----:B------:R-:W-:Y:S02]  /*1a450*/  IMAD.MOV.U32 R249, RZ, RZ, R85 ;  /* 0x000000fffff97224 */ /* 0x000fe400078e0055 */
[----:B------:R-:W-:Y:S02]  /*1a460*/  IMAD.MOV.U32 R250, RZ, RZ, R86 ;  /* 0x000000fffffa7224 */ /* 0x000fe400078e0056 */
[----:B------:R-:W-:Y:S02]  /*1a470*/  IMAD.MOV.U32 R251, RZ, RZ, R87 ;  /* 0x000000fffffb7224 */ /* 0x000fe400078e0057 */
[----:B------:R-:W-:Y:S02]  /*1a480*/  IMAD.MOV.U32 R70, RZ, RZ, R80 ;  /* 0x000000ffff467224 */ /* 0x000fe400078e0050 */
[----:B------:R-:W-:Y:S01]  /*1a490*/  IMAD.MOV.U32 R71, RZ, RZ, R81 ;  /* 0x000000ffff477224 */ /* 0x000fe200078e0051 */
[----:B------:R-:W4:Y:S01]  /*1a4a0*/  LDL.LU R80, [R1+0x310] ;  /* 0x0003100001507983 */ /* 0x000f220000300800 */
[----:B------:R-:W-:-:S02]  /*1a4b0*/  IMAD.MOV.U32 R67, RZ, RZ, R82 ;  /* 0x000000ffff437224 */ /* 0x000fc400078e0052 */
[----:B------:R-:W-:Y:S01]  /*1a4c0*/  IMAD.MOV.U32 R66, RZ, RZ, R83 ;  /* 0x000000ffff427224 */ /* 0x000fe200078e0053 */
[----:B------:R-:W4:Y:S04]  /*1a4d0*/  LDL.LU R81, [R1+0x314] ;  /* 0x0003140001517983 */ /* 0x000f280000300800 */
[----:B------:R-:W4:Y:S04]  /*1a4e0*/  LDL.LU R82, [R1+0x318] ;  /* 0x0003180001527983 */ /* 0x000f280000300800 */
[----:B------:R-:W4:Y:S04]  /*1a4f0*/  LDL.LU R83, [R1+0x31c] ;  /* 0x00031c0001537983 */ /* 0x000f280000300800 */
[----:B------:R-:W2:Y:S04]  /*1a500*/  LDL.LU R84, [R1+0x320] ;  /* 0x0003200001547983 */ /* 0x000ea80000300800 */
[----:B------:R-:W2:Y:S01]  /*1a510*/  LDL.LU R85, [R1+0x324] ;  /* 0x0003240001557983 */ /* 0x000ea20000300800 */
[----:B------:R-:W-:-:S03]  /*1a520*/  IMAD.MOV.U32 R19, RZ, RZ, R90 ;  /* 0x000000ffff137224 */ /* 0x000fc600078e005a */
[----:B------:R-:W2:Y:S01]  /*1a530*/  LDL.LU R86, [R1+0x328] ;  /* 0x0003280001567983 */ /* 0x000ea20000300800 */
[----:B------:R-:W-:-:S03]  /*1a540*/  MOV R22, R91 ;  /* 0x0000005b00167202 */ /* 0x000fc60000000f00 */
[----:B------:R-:W2:Y:S04]  /*1a550*/  LDL.LU R87, [R1+0x32c] ;  /* 0x00032c0001577983 */ /* 0x000ea80000300800 */
[----:B------:R-:W2:Y:S04]  /*1a560*/  LDL.LU R88, [R1+0x330] ;  /* 0x0003300001587983 */ /* 0x000ea80000300800 */
[----:B------:R-:W2:Y:S04]  /*1a570*/  LDL.LU R89, [R1+0x334] ;  /* 0x0003340001597983 */ /* 0x000ea80000300800 */
[----:B------:R-:W2:Y:S04]  /*1a580*/  LDL.LU R90, [R1+0x338] ;  /* 0x00033800015a7983 */ /* 0x000ea80000300800 */
[----:B------:R-:W2:Y:S01]  /*1a590*/  LDL.LU R91, [R1+0x33c] ;  /* 0x00033c00015b7983 */ /* 0x000ea20000300800 */
[----:B------:R-:W-:-:S03]  /*1a5a0*/  IMAD.MOV.U32 R51, RZ, RZ, R92 ;  /* 0x000000ffff337224 */ /* 0x000fc600078e005c */
[----:B------:R-:W2:Y:S01]  /*1a5b0*/  LDL.LU R112, [R1+0x340] ;  /* 0x0003400001707983 */ /* 0x000ea20000300800 */
[----:B------:R-:W-:-:S03]  /*1a5c0*/  IMAD.MOV.U32 R50, RZ, RZ, R93 ;  /* 0x000000ffff327224 */ /* 0x000fc600078e005d */
[----:B------:R-:W2:Y:S01]  /*1a5d0*/  LDL.LU R113, [R1+0x344] ;  /* 0x0003440001717983 */ /* 0x000ea20000300800 */
[----:B------:R-:W-:-:S03]  /*1a5e0*/  IMAD.MOV.U32 R55, RZ, RZ, R94 ;  /* 0x000000ffff377224 */ /* 0x000fc600078e005e */
[----:B------:R-:W2:Y:S01]  /*1a5f0*/  LDL.LU R114, [R1+0x348] ;  /* 0x0003480001727983 */ /* 0x000ea20000300800 */
[----:B------:R-:W-:-:S03]  /*1a600*/  IMAD.MOV.U32 R54, RZ, RZ, R95 ;  /* 0x000000ffff367224 */ /* 0x000fc600078e005f */
[----:B------:R-:W2:Y:S01]  /*1a610*/  LDL.LU R115, [R1+0x34c] ;  /* 0x00034c0001737983 */ /* 0x000ea20000300800 */
[----:B------:R-:W-:Y:S03]  /*1a620*/  HMMA.1688.F32.TF32 R96, R72, R28, R104 ;  /* 0x0000001c4860723c */ /* 0x000fe60000081068 */
        /* <DEDUP_REMOVED lines=80> */
[----:B------:R-:W-:Y:S01]  /*1ab30*/  IMAD.MOV.U32 R62, RZ, RZ, R96 ;  /* 0x000000ffff3e7224 */ /* 0x000fe200078e0060 */
[----:B------:R-:W-:Y:S01]  /*1ab40*/  MOV R58, R98 ;  /* 0x00000062003a7202 */ /* 0x000fe20000000f00 */
[----:B------:R-:W-:Y:S01]  /*1ab50*/  IMAD.MOV.U32 R63, RZ, RZ, R97 ;  /* 0x000000ffff3f7224 */ /* 0x000fe200078e0061 */
[----:B------:R-:W4:Y:S01]  /*1ab60*/  LDL.LU R96, [R1+0x370] ;  /* 0x0003700001607983 */ /* 0x000f220000300800 */
[----:B------:R-:W-:-:S03]  /*1ab70*/  IMAD.MOV.U32 R59, RZ, RZ, R99 ;  /* 0x000000ffff3b7224 */ /* 0x000fc600078e0063 */
[----:B------:R-:W4:Y:S04]  /*1ab80*/  LDL.LU R97, [R1+0x374] ;  /* 0x0003740001617983 */ /* 0x000f280000300800 */
[----:B------:R-:W4:Y:S04]  /*1ab90*/  LDL.LU R98, [R1+0x378] ;  /* 0x0003780001627983 */ /* 0x000f280000300800 */
[----:B------:R-:W4:Y:S01]  /*1aba0*/  LDL.LU R99, [R1+0x37c] ;  /* 0x00037c0001637983 */ /* 0x000f220000300800 */
[----:B--2---:R-:W-:Y:S11]  /*1abb0*/  HMMA.1688.F32.TF32 R76, R72, R52, R76 ;  /* 0x00000034484c723c */ /* 0x004ff6000008104c */
[----:B------:R-:W-:Y:S11]  /*1abc0*/  @!UPT UIADD3 URZ, URZ, URZ, URZ ;  /* 0x0000003f3f3ff290 */ /* 0x000ff6000fffe03f */
[----:B------:R-:W-:Y:S02]  /*1abd0*/  @!UPT UIADD3 URZ, URZ, URZ, URZ ;  /* 0x0000003f3f3ff290 */ /* 0x000fe4000fffe03f */
[----:B---3--:R-:W-:Y:S02]  /*1abe0*/  IMAD.MOV.U32 R35, RZ, RZ, R76 ;  /* 0x000000ffff237224 */ /* 0x008fe400078e004c */
[----:B------:R-:W-:Y:S01]  /*1abf0*/  IMAD.MOV.U32 R34, RZ, RZ, R77 ;  /* 0x000000ffff227224 */ /* 0x000fe200078e004d */
[----:B------:R-:W-:Y:S01]  /*1ac00*/  LDS R76, [R2+0x4100] ;  /* 0x00410000024c7984 */ /* 0x000fe20000000800 */
[----:B------:R-:W-:Y:S02]  /*1ac10*/  IMAD.MOV.U32 R39, RZ, RZ, R78 ;  /* 0x000000ffff277224 */ /* 0x000fe400078e004e */
[----:B------:R-:W-:Y:S01]  /*1ac20*/  IMAD.MOV.U32 R38, RZ, RZ, R79 ;  /* 0x000000ffff267224 */ /* 0x000fe200078e004f */
[----:B------:R-:W-:Y:S04]  /*1ac30*/  LDS R78, [R2+0x5100] ;  /* 0x00510000024e7984 */ /* 0x000fe80000000800 */
[----:B------:R-:W-:Y:S04]  /*1ac40*/  LDS R77, [R3+0x4100] ;  /* 0x00410000034d7984 */ /* 0x000fe80000000800 */
[----:B------:R-:W4:Y:S02]  /*1ac50*/  LDS R79, [R3+0x5100] ;  /* 0x00510000034f7984 */ /* 0x000f240000000800 */
[C---:B----4-:R-:W-:Y:S08]  /*1ac60*/  HMMA.1688.F32.TF32 R124, R76.reuse, R40, R124 ;  /* 0x000000284c7c723c */ /* 0x050ff0000008107c */
[C---:B------:R-:W-:Y:S08]  /*1ac70*/  HMMA.1688.F32.TF32 R120, R76.reuse, R44, R120 ;  /* 0x0000002c4c78723c */ /* 0x040ff00000081078 */
[C---:B------:R-:W-:Y:S08]  /*1ac80*/  HMMA.1688.F32.TF32 R128, R76.reuse, R36, R128 ;  /* 0x000000244c80723c */ /* 0x040ff00000081080 */
[C---:B------:R-:W-:Y:S08]  /*1ac90*/  HMMA.1688.F32.TF32 R136, R76.reuse, R28, R136 ;  /* 0x0000001c4c88723c */ /* 0x040ff00000081088 */
[C---:B------:R-:W-:Y:S08]  /*1aca0*/  HMMA.1688.F32.TF32 R140, R76.reuse, R24, R140 ;  /* 0x000000184c8c723c */ /* 0x040ff0000008108c */
[----:B------:R-:W-:Y:S08]  /*1acb0*/  HMMA.1688.F32.TF32 R144, R76, R20, R144 ;  /* 0x000000144c90723c */ /* 0x000ff00000081090 */
[C---:B------:R-:W-:Y:S08]  /*1acc0*/  HMMA.1688.F32.TF32 R172, R72.reuse, R56, R172 ;  /* 0x0000003848ac723c */ /* 0x040ff000000810ac */
[C---:B------:R-:W-:Y:S11]  /*1acd0*/  HMMA.1688.F32.TF32 R160, R72.reuse, R68, R160 ;  /* 0x0000004448a0723c */ /* 0x040ff600000810a0 */
[----:B------:R-:W-:Y:S05]  /*1ace0*/  @!UPT UIADD3 URZ, URZ, URZ, URZ ;  /* 0x0000003f3f3ff290 */ /* 0x000fea000fffe03f */
[----:B------:R-:W-:Y:S01]  /*1acf0*/  MOV R23, R172 ;  /* 0x000000ac00177202 */ /* 0x000fe20000000f00 */
[----:B------:R-:W-:Y:S02]  /*1ad00*/  IMAD.MOV.U32 R31, RZ, RZ, R173 ;  /* 0x000000ffff1f7224 */ /* 0x000fe400078e00ad */
[----:B------:R-:W-:Y:S02]  /*1ad10*/  IMAD.MOV.U32 R26, RZ, RZ, R174 ;  /* 0x000000ffff1a7224 */ /* 0x000fe400078e00ae */
[----:B------:R-:W-:Y:S02]  /*1ad20*/  IMAD.MOV.U32 R27, RZ, RZ, R175 ;  /* 0x000000ffff1b7224 */ /* 0x000fe400078e00af */
[C---:B------:R-:W-:Y:S08]  /*1ad30*/  HMMA.1688.F32.TF32 R172, R72.reuse, R60, R220 ;  /* 0x0000003c48ac723c */ /* 0x040ff000000810dc */
[----:B------:R-:W-:Y:S01]  /*1ad40*/  HMMA.1688.F32.TF32 R164, R72, R64, R164 ;  /* 0x0000004048a4723c */ /* 0x000fe200000810a4 */
[----:B------:R-:W-:Y:S04]  /*1ad50*/  LDS R72, [R2+0x4180] ;  /* 0x0041800002487984 */ /* 0x000fe80000000800 */
[----:B------:R-:W-:Y:S03]  /*1ad60*/  LDS R74, [R2+0x5180] ;  /* 0x00518000024a7984 */ /* 0x000fe60000000800 */
[C---:B------:R-:W-:Y:S01]  /*1ad70*/  HMMA.1688.F32.TF32 R156, R76.reuse, R8, R156 ;  /* 0x000000084c9c723c */ /* 0x040fe2000008109c */
[----:B------:R-:W-:Y:S04]  /*1ad80*/  LDS R73, [R3+0x4180] ;  /* 0x0041800003497984 */ /* 0x000fe80000000800 */
[----:B------:R-:W1:Y:S03]  /*1ad90*/  LDS R75, [R3+0x5180] ;  /* 0x00518000034b7984 */ /* 0x000e660000000800 */
[C---:B------:R-:W-:Y:S08]  /*1ada0*/  HMMA.1688.F32.TF32 R152, R76.reuse, R12, R152 ;  /* 0x0000000c4c98723c */ /* 0x040ff00000081098 */
[C---:B------:R-:W-:Y:S01]  /*1adb0*/  HMMA.1688.F32.TF32 R148, R76.reuse, R16, R148 ;  /* 0x000000104c94723c */ /* 0x040fe20000081094 */
[----:B------:R-:W-:Y:S04]  /*1adc0*/  STL.64 [R1+0x110], R172 ;  /* 0x000110ac01007387 */ /* 0x000fe80000100a00 */
[----:B------:R-:W-:Y:S04]  /*1add0*/  STL.64 [R1+0x118], R174 ;  /* 0x000118ae01007387 */ /* 0x000fe80000100a00 */
[----:B------:R-:W-:Y:S01]  /*1ade0*/  STL.64 [R1+0x100], R164 ;  /* 0x000100a401007387 */ /* 0x000fe20000100a00 */
[C---:B------:R-:W-:Y:S03]  /*1adf0*/  HMMA.1688.F32.TF32 R132, R76.reuse, R32, R132 ;  /* 0x000000204c84723c */ /* 0x040fe60000081084 */
[----:B------:R-:W-:Y:S04]  /*1ae00*/  STL.64 [R1+0x108], R166 ;  /* 0x000108a601007387 */ /* 0x000fe80000100a00 */
[----:B------:R-:W-:Y:S04]  /*1ae10*/  STL.64 [R1+0xf0], R160 ;  /* 0x0000f0a001007387 */ /* 0x000fe80000100a00 */
[----:B------:R-:W-:Y:S04]  /*1ae20*/  STL.64 [R1+0xf8], R162 ;  /* 0x0000f8a201007387 */ /* 0x000fe80000100a00 */
[----:B------:R-:W-:Y:S01]  /*1ae30*/  STL.64 [R1+0x460], R156 ;  /* 0x0004609c01007387 */ /* 0x000fe20000100a00 */
[C---:B------:R-:W-:Y:S03]  /*1ae40*/  HMMA.1688.F32.TF32 R116, R76.reuse, R48, R116 ;  /* 0x000000304c74723c */ /* 0x040fe60000081074 */
        /* <DEDUP_REMOVED lines=22> */
[C---:B---3--:R-:W-:Y:S03]  /*1afb0*/  HMMA.1688.F32.TF32 R120, R76.reuse, R56, R108 ;  /* 0x000000384c78723c */ /* 0x048fe6000008106c */
[----:B------:R-:W-:Y:S04]  /*1afc0*/  LDS R164, [R2+0x4280] ;  /* 0x0042800002a47984 */ /* 0x000fe80000000800 */
[----:B------:R-:W-:Y:S01]  /*1afd0*/  LDS R166, [R2+0x5280] ;  /* 0x0052800002a67984 */ /* 0x000fe20000000800 */
[C---:B--2---:R-:W-:Y:S03]  /*1afe0*/  HMMA.1688.F32.TF32 R116, R76.reuse, R60, R100 ;  /* 0x0000003c4c74723c */ /* 0x044fe60000081064 */
[----:B------:R-:W-:Y:S04]  /*1aff0*/  LDS R165, [R3+0x4280] ;  /* 0x0042800003a57984 */ /* 0x000fe80000000800 */
[----:B------:R-:W-:Y:S01]  /*1b000*/  LDS R167, [R3+0x5280] ;  /* 0x0052800003a77984 */ /* 0x000fe20000000800 */
[C---:B------:R-:W-:Y:S08]  /*1b010*/  HMMA.1688.F32.TF32 R108, R76.reuse, R64, R96 ;  /* 0x000000404c6c723c */ /* 0x040ff00000081060 */
[----:B------:R-:W-:Y:S08]  /*1b020*/  HMMA.1688.F32.TF32 R100, R76, R68, R104 ;  /* 0x000000444c64723c */ /* 0x000ff00000081068 */
[C---:B-1----:R-:W-:Y:S08]  /*1b030*/  HMMA.1688.F32.TF32 R96, R72.reuse, R8, R92 ;  /* 0x000000084860723c */ /* 0x042ff0000008105c */
[C---:B------:R-:W-:Y:S01]  /*1b040*/  HMMA.1688.F32.TF32 R76, R72.reuse, R12, R112 ;  /* 0x0000000c484c723c */ /* 0x040fe20000081070 */
[----:B------:R-:W-:Y:S04]  /*1b050*/  STL.64 [R1+0x230], R124 ;  /* 0x0002307c01007387 */ /* 0x000fe80000100a00 */
[----:B------:R-:W-:Y:S04]  /*1b060*/  STL.64 [R1+0x238], R126 ;  /* 0x0002387e01007387 */ /* 0x000fe80000100a00 */
[----:B------:R-:W-:Y:S04]  /*1b070*/  STL.64 [R1+0x220], R120 ;  /* 0x0002207801007387 */ /* 0x000fe80000100a00 */
[----:B------:R-:W-:Y:S04]  /*1b080*/  STL.64 [R1+0x228], R122 ;  /* 0x0002287a01007387 */ /* 0x000fe80000100a00 */
[----:B------:R-:W-:Y:S04]  /*1b090*/  STL.64 [R1+0x210], R116 ;  /* 0x0002107401007387 */ /* 0x000fe80000100a00 */
[----:B------:R-:W-:Y:S01]  /*1b0a0*/  STL.64 [R1+0x218], R118 ;  /* 0x0002187601007387 */ /* 0x000fe20000100a00 */
[C---:B------:R-:W-:Y:S03]  /*1b0b0*/  HMMA.1688.F32.TF32 R92, R72.reuse, R16, R88 ;  /* 0x00000010485c723c */ /* 0x040fe60000081058 */
        /* <DEDUP_REMOVED lines=8> */
[----:B------:R1:W-:Y:S02]  /*1b140*/  STL.64 [R1+0x3f8], R78 ;  /* 0x0003f84e01007387 */ /* 0x0003e40000100a00 */
[C---:B-1----:R-:W-:Y:S02]  /*1b150*/  HMMA.1688.F32.TF32 R76, R72.reuse, R24, R80 ;  /* 0x00000018484c723c */ /* 0x042fe40000081050 */
[----:B------:R1:W-:Y:S04]  /*1b160*/  STL.64 [R1+0x3e0], R92 ;  /* 0x0003e05c01007387 */ /* 0x0003e80000100a00 */
[----:B------:R2:W-:Y:S04]  /*1b170*/  STL.64 [R1+0x3e8], R94 ;  /* 0x0003e85e01007387 */ /* 0x0005e80000100a00 */
[----:B------:R-:W3:Y:S04]  /*1b180*/  LDL.LU R84, [R1+0x7e0] ;  /* 0x0007e00001547983 */ /* 0x000ee80000300800 */
[----:B------:R4:W-:Y:S04]  /*1b190*/  STL.64 [R1+0x3d0], R88 ;  /* 0x0003d05801007387 */ /* 0x0009e80000100a00 */
[----:B------:R1:W-:Y:S05]  /*1b1a0*/  STL.64 [R1+0x3d8], R90 ;  /* 0x0003d85a01007387 */ /* 0x0003ea0000100a00 */
[----:B------:R-:W-:Y:S04]  /*1b1b0*/  STL.64 [R1+0x3c0], R76 ;  /* 0x0003c04c01007387 */ /* 0x000fe80000100a00 */
[----:B------:R1:W-:Y:S04]  /*1b1c0*/  STL.64 [R1+0x3c8], R78 ;  /* 0x0003c84e01007387 */ /* 0x0003e80000100a00 */
[----:B------:R-:W3:Y:S04]  /*1b1d0*/  LDL.LU R85, [R1+0x7e4] ;  /* 0x0007e40001557983 */ /* 0x000ee80000300800 */
[----:B------:R-:W3:Y:S04]  /*1b1e0*/  LDL.LU R86, [R1+0x7e8] ;  /* 0x0007e80001567983 */ /* 0x000ee80000300800 */
[----:B------:R-:W3:Y:S04]  /*1b1f0*/  LDL.LU R87, [R1+0x7ec] ;  /* 0x0007ec0001577983 */ /* 0x000ee80000300800 */
[----:B------:R-:W3:Y:S04]  /*1b200*/  LDL.LU R112, [R1+0x800] ;  /* 0x0008000001707983 */ /* 0x000ee80000300800 */
[----:B------:R-:W3:Y:S04]  /*1b210*/  LDL.LU R113, [R1+0x804] ;  /* 0x0008040001717983 */ /* 0x000ee80000300800 */
[----:B------:R-:W3:Y:S04]  /*1b220*/  LDL.LU R114, [R1+0x808] ;  /* 0x0008080001727983 */ /* 0x000ee80000300800 */
[----:B------:R-:W3:Y:S04]  /*1b230*/  LDL.LU R115, [R1+0x80c] ;  /* 0x00080c0001737983 */ /* 0x000ee80000300800 */
[----:B-1----:R-:W3:Y:S04]  /*1b240*/  LDL.LU R92, [R1+0x810] ;  /* 0x00081000015c7983 */ /* 0x002ee80000300800 */
[----:B------:R-:W3:Y:S04]  /*1b250*/  LDL.LU R93, [R1+0x814] ;  /* 0x00081400015d7983 */ /* 0x000ee80000300800 */
[----:B--2---:R-:W3:Y:S04]  /*1b260*/  LDL.LU R94, [R1+0x818] ;  /* 0x00081800015e7983 */ /* 0x004ee80000300800 */
        /* <DEDUP_REMOVED lines=65> */
[----:B----4-:R-:W4:Y:S04]  /*1b680*/  LDL.LU R88, [R1+0x7f0] ;  /* 0x0007f00001587983 */ /* 0x010f280000300800 */
[----:B------:R-:W4:Y:S04]  /*1b690*/  LDL.LU R89, [R1+0x7f4] ;  /* 0x0007f40001597983 */ /* 0x000f280000300800 */
[----:B------:R-:W4:Y:S04]  /*1b6a0*/  LDL.LU R90, [R1+0x7f8] ;  /* 0x0007f800015a7983 */ /* 0x000f280000300800 */
[----:B------:R-:W4:Y:S04]  /*1b6b0*/  LDL.LU R91, [R1+0x7fc] ;  /* 0x0007fc00015b7983 */ /* 0x000f280000300800 */
[----:B------:R-:W4:Y:S04]  /*1b6c0*/  LDL.LU R80, [R1+0x7d0] ;  /* 0x0007d00001507983 */ /* 0x000f280000300800 */
[----:B------:R-:W4:Y:S04]  /*1b6d0*/  LDL.LU R81, [R1+0x7d4] ;  /* 0x0007d40001517983 */ /* 0x000f280000300800 */
[----:B------:R-:W4:Y:S04]  /*1b6e0*/  LDL.LU R82, [R1+0x7d8] ;  /* 0x0007d80001527983 */ /* 0x000f280000300800 */
[----:B------:R-:W4:Y:S01]  /*1b6f0*/  LDL.LU R83, [R1+0x7dc] ;  /* 0x0007dc0001537983 */ /* 0x000f220000300800 */
[C---:B--2---:R-:W-:Y:S08]  /*1b700*/  HMMA.1688.F32.TF32 R136, R72.reuse, R48, R136 ;  /* 0x000000304888723c */ /* 0x044ff00000081088 */
[C---:B---3--:R-:W-:Y:S08]  /*1b710*/  HMMA.1688.F32.TF32 R140, R72.reuse, R44, R140 ;  /* 0x0000002c488c723c */ /* 0x048ff0000008108c */
[C---:B------:R-:W-:Y:S08]  /*1b720*/  HMMA.1688.F32.TF32 R76, R72.reuse, R28, R156 ;  /* 0x0000001c484c723c */ /* 0x040ff0000008109c */
[C---:B------:R-:W-:Y:S08]  /*1b730*/  HMMA.1688.F32.TF32 R152, R72.reuse, R32, R152 ;  /* 0x000000204898723c */ /* 0x040ff00000081098 */
[C---:B------:R-:W-:Y:S07]  /*1b740*/  HMMA.1688.F32.TF32 R148, R72.reuse, R36, R148 ;  /* 0x000000244894723c */ /* 0x040fee0000081094 */
[----:B------:R-:W-:Y:S04]  /*1b750*/  STL.64 [R1+0x3b0], R76 ;  /* 0x0003b04c01007387 */ /* 0x000fe80000100a00 */
[----:B------:R1:W-:Y:S02]  /*1b760*/  STL.64 [R1+0x3b8], R78 ;  /* 0x0003b84e01007387 */ /* 0x0003e40000100a00 */
[C---:B-1----:R-:W-:Y:S02]  /*1b770*/  HMMA.1688.F32.TF32 R76, R72.reuse, R40, R144 ;  /* 0x00000028484c723c */ /* 0x042fe40000081090 */
[----:B------:R-:W-:Y:S04]  /*1b780*/  STL.64 [R1+0x3a0], R152 ;  /* 0x0003a09801007387 */ /* 0x000fe80000100a00 */
[----:B------:R-:W-:Y:S04]  /*1b790*/  STL.64 [R1+0x3a8], R154 ;  /* 0x0003a89a01007387 */ /* 0x000fe80000100a00 */
[----:B------:R-:W-:Y:S04]  /*1b7a0*/  STL.64 [R1+0x390], R148 ;  /* 0x0003909401007387 */ /* 0x000fe80000100a00 */
[----:B------:R-:W-:Y:S09]  /*1b7b0*/  STL.64 [R1+0x398], R150 ;  /* 0x0003989601007387 */ /* 0x000ff20000100a00 */
[----:B------:R-:W-:Y:S04]  /*1b7c0*/  STL.64 [R1+0x380], R76 ;  /* 0x0003804c01007387 */ /* 0x000fe80000100a00 */
[----:B------:R1:W-:Y:S02]  /*1b7d0*/  STL.64 [R1+0x388], R78 ;  /* 0x0003884e01007387 */ /* 0x0003e40000100a00 */
[C---:B-1----:R-:W-:Y:S02]  /*1b7e0*/  HMMA.1688.F32.TF32 R76, R72.reuse, R52, R100 ;  /* 0x00000034484c723c */ /* 0x042fe40000081064 */
[----:B------:R-:W-:Y:S04]  /*1b7f0*/  LDS R100, [R2+0x4200] ;  /* 0x0042000002647984 */ /* 0x000fe80000000800 */
[----:B------:R-:W-:Y:S04]  /*1b800*/  LDS R102, [R2+0x5200] ;  /* 0x0052000002667984 */ /* 0x000fe80000000800 */
[----:B------:R-:W-:Y:S04]  /*1b810*/  LDS R101, [R3+0x4200] ;  /* 0x0042000003657984 */ /* 0x000fe80000000800 */
[----:B------:R-:W1:Y:S01]  /*1b820*/  LDS R103, [R3+0x5200] ;  /* 0x0052000003677984 */ /* 0x000e620000000800 */
[C---:B------:R-:W-:Y:S03]  /*1b830*/  HMMA.1688.F32.TF32 R132, R72.reuse, R56, R132 ;  /* 0x000000384884723c */ /* 0x040fe60000081084 */
[----:B------:R-:W-:Y:S04]  /*1b840*/  STL.64 [R1+0x370], R140 ;  /* 0x0003708c01007387 */ /* 0x000fe80000100a00 */
[----:B------:R-:W-:Y:S01]  /*1b850*/  STL.64 [R1+0x378], R142 ;  /* 0x0003788e01007387 */ /* 0x000fe20000100a00 */
[C---:B------:R-:W-:Y:S03]  /*1b860*/  HMMA.1688.F32.TF32 R128, R72.reuse, R60, R128 ;  /* 0x0000003c4880723c */ /* 0x040fe60000081080 */
[----:B------:R-:W-:Y:S04]  /*1b870*/  STL.64 [R1+0x360], R136 ;  /* 0x0003608801007387 */ /* 0x000fe80000100a00 */
[----:B------:R-:W-:Y:S04]  /*1b880*/  STL.64 [R1+0x368], R138 ;  /* 0x0003688a01007387 */ /* 0x000fe80000100a00 */
[----:B------:R-:W-:Y:S04]  /*1b890*/  STL.64 [R1+0x350], R76 ;  /* 0x0003504c01007387 */ /* 0x000fe80000100a00 */
[----:B------:R2:W-:Y:S02]  /*1b8a0*/  STL.64 [R1+0x358], R78 ;  /* 0x0003584e01007387 */ /* 0x0005e40000100a00 */
[C---:B--2---:R-:W-:Y:S08]  /*1b8b0*/  HMMA.1688.F32.TF32 R76, R72.reuse, R64, R124 ;  /* 0x00000040484c723c */ /* 0x044ff0000008107c */
[----:B------:R-:W-:Y:S01]  /*1b8c0*/  HMMA.1688.F32.TF32 R72, R72, R68, R120 ;  /* 0x000000444848723c */ /* 0x000fe20000081078 */
[----:B------:R-:W-:Y:S04]  /*1b8d0*/  STL.64 [R1+0x340], R132 ;  /* 0x0003408401007387 */ /* 0x000fe80000100a00 */
[----:B------:R-:W-:Y:S04]  /*1b8e0*/  STL.64 [R1+0x348], R134 ;  /* 0x0003488601007387 */ /* 0x000fe80000100a00 */
[----:B------:R-:W-:Y:S01]  /*1b8f0*/  STL.64 [R1+0x330], R128 ;  /* 0x0003308001007387 */ /* 0x000fe20000100a00 */
[C---:B-1----:R-:W-:Y:S03]  /*1b900*/  HMMA.1688.F32.TF32 R116, R100.reuse, R8, R116 ;  /* 0x000000086474723c */ /* 0x042fe60000081074 */
[----:B------:R-:W-:Y:S04]  /*1b910*/  STL.64 [R1+0x338], R130 ;  /* 0x0003388201007387 */ /* 0x000fe80000100a00 */
[----:B------:R-:W-:Y:S04]  /*1b920*/  STL.64 [R1+0x320], R76 ;  /* 0x0003204c01007387 */ /* 0x000fe80000100a00 */
[----:B------:R1:W-:Y:S04]  /*1b930*/  STL.64 [R1+0x328], R78 ;  /* 0x0003284e01007387 */ /* 0x0003e80000100a00 */
[----:B------:R-:W-:Y:S04]  /*1b940*/  STL.64 [R1+0x280], R72 ;  /* 0x0002804801007387 */ /* 0x000fe80000100a00 */
[----:B------:R2:W-:Y:S01]  /*1b950*/  STL.64 [R1+0x288], R74 ;  /* 0x0002884a01007387 */ /* 0x0005e20000100a00 */
[C---:B-1----:R-:W-:Y:S08]  /*1b960*/  HMMA.1688.F32.TF32 R76, R100.reuse, R12, R184 ;  /* 0x0000000c644c723c */ /* 0x042ff000000810b8 */
[C---:B--2---:R-:W-:Y:S01]  /*1b970*/  HMMA.1688.F32.TF32 R72, R100.reuse, R16, R108 ;  /* 0x000000106448723c */ /* 0x044fe2000008106c */
[----:B------:R-:W-:Y:S04]  /*1b980*/  STL.64 [R1+0x310], R116 ;  /* 0x0003107401007387 */ /* 0x000fe80000100a00 */
[----:B------:R-:W-:Y:S03]  /*1b990*/  STL.64 [R1+0x318], R118 ;  /* 0x0003187601007387 */ /* 0x000fe60000100a00 */
[C---:B------:R-:W-:Y:S07]  /*1b9a0*/  HMMA.1688.F32.TF32 R96, R100.reuse, R20, R96 ;  /* 0x000000146460723c */ /* 0x040fee0000081060 */
        /* <DEDUP_REMOVED lines=13> */
[C---:B----4-:R-:W-:Y:S08]  /*1ba80*/  HMMA.1688.F32.TF32 R76, R100.reuse, R36, R88 ;  /* 0x00000024644c723c */ /* 0x050ff00000081058 */
[C---:B-1----:R-:W-:Y:S01]  /*1ba90*/  HMMA.1688.F32.TF32 R72, R100.reuse, R40, R84 ;  /* 0x000000286448723c */ /* 0x042fe20000081054 */
[----:B------:R-:W-:Y:S04]  /*1baa0*/  STL.64 [R1+0x2b0], R92 ;  /* 0x0002b05c01007387 */ /* 0x000fe80000100a00 */
[----:B------:R-:W-:Y:S11]  /*1bab0*/  STL.64 [R1+0x2b8], R94 ;  /* 0x0002b85e01007387 */ /* 0x000ff60000100a00 */
[----:B------:R-:W-:Y:S07]  /*1bac0*/  @!UPT UIADD3 URZ, URZ, URZ, URZ ;  /* 0x0000003f3f3ff290 */ /* 0x000fee000fffe03f */
[----:B------:R-:W-:Y:S04]  /*1bad0*/  STL.64 [R1+0x1a28], R74 ;  /* 0x001a284a01007387 */ /* 0x000fe80000100a00 */
[----:B------:R-:W-:Y:S04]  /*1bae0*/  STL.64 [R1+0x2a0], R76 ;  /* 0x0002a04c01007387 */ /* 0x000fe80000100a00 */
[----:B------:R1:W-:Y:S04]  /*1baf0*/  STL.64 [R1+0x2a8], R78 ;  /* 0x0002a84e01007387 */ /* 0x0003e80000100a00 */
[----:B------:R-:W-:Y:S04]  /*1bb00*/  STL.64 [R1+0x1a20], R72 ;  /* 0x001a204801007387 */ /* 0x000fe80000100a00 */
[----:B------:R-:W2:Y:S04]  /*1bb10*/  LDL.LU R84, [R1+0x7b0] ;  /* 0x0007b00001547983 */ /* 0x000ea80000300800 */
[----:B------:R-:W2:Y:S01]  /*1bb20*/  LDL.LU R85, [R1+0x7b4] ;  /* 0x0007b40001557983 */ /* 0x000ea20000300800 */
[C---:B-1----:R-:W-:Y:S03]  /*1bb30*/  HMMA.1688.F32.TF32 R76, R100.reuse, R44, R80 ;  /* 0x0000002c644c723c */ /* 0x042fe60000081050 */
        /* <DEDUP_REMOVED lines=34> */
[----:B------:R-:W-:Y:S04]  /*1bd60*/  STL.64 [R1+0x1a38], R78 ;  /* 0x001a384e01007387 */ /* 0x000fe80000100a00 */
[----:B------:R-:W-:Y:S01]  /*1bd70*/  STL.64 [R1+0x1a30], R76 ;  /* 0x001a304c01007387 */ /* 0x000fe20000100a00 */
[C---:B--2---:R-:W-:Y:S08]  /*1bd80*/  HMMA.1688.F32.TF32 R84, R100.reuse, R52, R84 ;  /* 0x000000346454723c */ /* 0x044ff00000081054 */
[C---:B---3--:R-:W-:Y:S08]  /*1bd90*/  HMMA.1688.F32.TF32 R80, R100.reuse, R48, R80 ;  /* 0x000000306450723c */ /* 0x048ff00000081050 */
[C---:B----4-:R-:W-:Y:S11]  /*1bda0*/  HMMA.1688.F32.TF32 R88, R100.reuse, R56, R88 ;  /* 0x000000386458723c */ /* 0x050ff60000081058 */
[----:B------:R-:W-:Y:S04]  /*1bdb0*/  @!UPT UIADD3 URZ, URZ, URZ, URZ ;  /* 0x0000003f3f3ff290 */ /* 0x000fe8000fffe03f */
[----:B------:R-:W-:Y:S01]  /*1bdc0*/  STL.64 [R1+0x1a48], R82 ;  /* 0x001a485201007387 */ /* 0x000fe20000100a00 */
[C---:B------:R-:W-:Y:S03]  /*1bdd0*/  HMMA.1688.F32.TF32 R92, R100.reuse, R60, R92 ;  /* 0x0000003c645c723c */ /* 0x040fe6000008105c */
[----:B------:R-:W-:Y:S04]  /*1bde0*/  STL.64 [R1+0x1a40], R80 ;  /* 0x001a405001007387 */ /* 0x000fe80000100a00 */
[----:B------:R-:W2:Y:S04]  /*1bdf0*/  LDL.LU R116, [R1+0x5c0] ;  /* 0x0005c00001747983 */ /* 0x000ea80000300800 */
[----:B------:R-:W2:Y:S04]  /*1be00*/  LDL.LU R117, [R1+0x5c4] ;  /* 0x0005c40001757983 */ /* 0x000ea80000300800 */
[----:B------:R-:W2:Y:S01]  /*1be10*/  LDL.LU R118, [R1+0x5c8] ;  /* 0x0005c80001767983 */ /* 0x000ea20000300800 */
[C---:B------:R-:W-:Y:S03]  /*1be20*/  HMMA.1688.F32.TF32 R96, R100.reuse, R64, R96 ;  /* 0x000000406460723c */ /* 0x040fe60000081060 */
[----:B------:R-:W2:Y:S05]  /*1be30*/  LDL.LU R119, [R1+0x5cc] ;  /* 0x0005cc0001777983 */ /* 0x000eaa0000300800 */
[----:B------:R-:W-:Y:S08]  /*1be40*/  HMMA.1688.F32.TF32 R100, R100, R68, R184 ;  /* 0x000000446464723c */ /* 0x000ff000000810b8 */
[C---:B------:R-:W-:Y:S01]  /*1be50*/  HMMA.1688.F32.TF32 R104, R164.reuse, R8, R104 ;  /* 0x00000008a468723c */ /* 0x040fe20000081068 */
[----:B------:R-:W-:Y:S07]  /*1be60*/  STL.64 [R1+0x1a58], R86 ;  /* 0x001a585601007387 */ /* 0x000fee0000100a00 */
[C---:B------:R-:W-:Y:S01]  /*1be70*/  HMMA.1688.F32.TF32 R108, R164.reuse, R12, R108 ;  /* 0x0000000ca46c723c */ /* 0x040fe2000008106c */
[----:B------:R-:W-:Y:S04]  /*1be80*/  STL.64 [R1+0x1a50], R84 ;  /* 0x001a505401007387 */ /* 0x000fe80000100a00 */
[----:B------:R1:W-:Y:S04]  /*1be90*/  STL.64 [R1+0x1a68], R90 ;  /* 0x001a685a01007387 */ /* 0x0003e80000100a00 */
[----:B------:R-:W-:Y:S04]  /*1bea0*/  STL.64 [R1+0x1a60], R88 ;  /* 0x001a605801007387 */ /* 0x000fe80000100a00 */
[----:B------:R-:W-:Y:S04]  /*1beb0*/  STL.64 [R1+0x1a78], R94 ;  /* 0x001a785e01007387 */ /* 0x000fe80000100a00 */
        /* <DEDUP_REMOVED lines=9> */
[----:B------:R-:W4:Y:S04]  /*1bf50*/  LDL.LU R120, [R1+0x5b0] ;  /* 0x0005b00001787983 */ /* 0x000f280000300800 */
[----:B------:R-:W4:Y:S04]  /*1bf60*/  LDL.LU R121, [R1+0x5b4] ;  /* 0x0005b40001797983 */ /* 0x000f280000300800 */
[----:B------:R-:W4:Y:S04]  /*1bf70*/  LDL.LU R122, [R1+0x5b8] ;  /* 0x0005b800017a7983 */ /* 0x000f280000300800 */
[----:B------:R-:W4:Y:S04]  /*1bf80*/  LDL.LU R123, [R1+0x5bc] ;  /* 0x0005bc00017b7983 */ /* 0x000f280000300800 */
[----:B------:R-:W3:Y:S04]  /*1bf90*/  LDL.LU R184, [R1+0x5a0] ;  /* 0x0005a00001b87983 */ /* 0x000ee80000300800 */
[----:B------:R-:W3:Y:S04]  /*1bfa0*/  LDL.LU R185, [R1+0x5a4] ;  /* 0x0005a40001b97983 */ /* 0x000ee80000300800 */
[----:B------:R-:W3:Y:S04]  /*1bfb0*/  LDL.LU R186, [R1+0x5a8] ;  /* 0x0005a80001ba7983 */ /* 0x000ee80000300800 */
[----:B------:R-:W3:Y:S01]  /*1bfc0*/  LDL.LU R187, [R1+0x5ac] ;  /* 0x0005ac0001bb7983 */ /* 0x000ee20000300800 */
[C---:B------:R-:W-:Y:S11]  /*1bfd0*/  HMMA.1688.F32.TF32 R112, R164.reuse, R16, R112 ;  /* 0x00000010a470723c */ /* 0x040ff60000081070 */
[----:B------:R-:W-:Y:S11]  /*1bfe0*/  @!UPT UIADD3 URZ, URZ, URZ, URZ ;  /* 0x0000003f3f3ff290 */ /* 0x000ff6000fffe03f */
[----:B------:R-:W-:Y:S01]  /*1bff0*/  @!UPT UIADD3 URZ, URZ, URZ, URZ ;  /* 0x0000003f3f3ff290 */ /* 0x000fe2000fffe03f */
[----:B------:R-:W-:Y:S04]  /*1c000*/  STL.64 [R1+0x1ac8], R114 ;  /* 0x001ac87201007387 */ /* 0x000fe80000100a00 */
[----:B------:R-:W-:Y:S04]  /*1c010*/  STL.64 [R1+0x1ac0], R112 ;  /* 0x001ac07001007387 */ /* 0x000fe80000100a00 */
        /* <DEDUP_REMOVED lines=24> */
[C---:B--2---:R-:W-:Y:S11]  /*1c1a0*/  HMMA.1688.F32.TF32 R116, R164.reuse, R20, R116 ;  /* 0x00000014a474723c */ /* 0x044ff60000081074 */
[----:B------:R-:W-:Y:S11]  /*1c1b0*/  @!UPT UIADD3 URZ, URZ, URZ, URZ ;  /* 0x0000003f3f3ff290 */ /* 0x000ff6000fffe03f */
[----:B------:R-:W-:Y:S01]  /*1c1c0*/  @!UPT UIADD3 URZ, URZ, URZ, URZ ;  /* 0x0000003f3f3ff290 */ /* 0x000fe2000fffe03f */
[----:B------:R-:W-:Y:S04]  /*1c1d0*/  STL.64 [R1+0x1ad8], R118 ;  /* 0x001ad87601007387 */ /* 0x000fe80000100a00 */
[----:B------:R-:W-:Y:S01]  /*1c1e0*/  STL.64 [R1+0x1ad0], R116 ;  /* 0x001ad07401007387 */ /* 0x000fe20000100a00 */
[C---:B----4-:R-:W-:Y:S11]  /*1c1f0*/  HMMA.1688.F32.TF32 R120, R164.reuse, R24, R120 ;  /* 0x00000018a478723c */ /* 0x050ff60000081078 */
[----:B------:R-:W-:Y:S11]  /*1c200*/  @!UPT UIADD3 URZ, URZ, URZ, URZ ;  /* 0x0000003f3f3ff290 */ /* 0x000ff6000fffe03f */
[----:B------:R-:W-:Y:S01]  /*1c210*/  @!UPT UIADD3 URZ, URZ, URZ, URZ ;  /* 0x0000003f3f3ff290 */ /* 0x000fe2000fffe03f */
[----:B------:R-:W-:Y:S04]  /*1c220*/  STL.64 [R1+0x1ae8], R122 ;  /* 0x001ae87a01007387 */ /* 0x000fe80000100a00 */
[----:B------:R-:W-:Y:S04]  /*1c230*/  STL.64 [R1+0x1ae0], R120 ;  /* 0x001ae07801007387 */ /* 0x000fe80000100a00 */
[----:B------:R-:W2:Y:S04]  /*1c240*/  LDL.LU R152, [R1+0x770] ;  /* 0x0007700001987983 */ /* 0x000ea80000300800 */
[----:B------:R-:W2:Y:S04]  /*1c250*/  LDL.LU R153, [R1+0x774] ;  /* 0x0007740001997983 */ /* 0x000ea80000300800 */
[----:B------:R-:W2:Y:S04]  /*1c260*/  LDL.LU R154, [R1+0x778] ;  /* 0x00077800019a7983 */ /* 0x000ea80000300800 */
[----:B------:R-:W2:Y:S01]  /*1c270*/  LDL.LU R155, [R1+0x77c] ;  /* 0x00077c00019b7983 */ /* 0x000ea20000300800 */
[C---:B---3--:R-:W-:Y:S03]  /*1c280*/  HMMA.1688.F32.TF32 R124, R164.reuse, R28, R184 ;  /* 0x0000001ca47c723c */ /* 0x048fe600000810b8 */
[----:B------:R-:W3:Y:S04]  /*1c290*/  LDL.LU R184, [R1+0x760] ;  /* 0x0007600001b87983 */ /* 0x000ee80000300800 */
[----:B------:R-:W3:Y:S04]  /*1c2a0*/  LDL.LU R185, [R1+0x764] ;  /* 0x0007640001b97983 */ /* 0x000ee80000300800 */
[----:B------:R-:W3:Y:S04]  /*1c2b0*/  LDL.LU R186, [R1+0x768] ;  /* 0x0007680001ba7983 */ /* 0x000ee80000300800 */
[----:B------:R-:W3:Y:S01]  /*1c2c0*/  LDL.LU R187, [R1+0x76c] ;  /* 0x00076c0001bb7983 */ /* 0x000ee20000300800 */
[C---:B------:R-:W-:Y:S08]  /*1c2d0*/  HMMA.1688.F32.TF32 R140, R164.reuse, R44, R140 ;  /* 0x0000002ca48c723c */ /* 0x040ff0000008108c */
[C---:B------:R-:W-:Y:S08]  /*1c2e0*/  HMMA.1688.F32.TF32 R128, R164.reuse, R32, R128 ;  /* 0x00000020a480723c */ /* 0x040ff00000081080 */
[C---:B------:R-:W-:Y:S08]  /*1c2f0*/  HMMA.1688.F32.TF32 R132, R164.reuse, R36, R132 ;  /* 0x00000024a484723c */ /* 0x040ff00000081084 */
[C---:B------:R-:W-:Y:S01]  /*1c300*/  HMMA.1688.F32.TF32 R136, R164.reuse, R40, R136 ;  /* 0x00000028a488723c */ /* 0x040fe20000081088 */
[----:B------:R-:W-:Y:S07]  /*1c310*/  STL.64 [R1+0x1af8], R126 ;  /* 0x001af87e01007387 */ /* 0x000fee0000100a00 */
[C---:B------:R-:W-:Y:S01]  /*1c320*/  HMMA.1688.F32.TF32 R144, R164.reuse, R48, R144 ;  /* 0x00000030a490723c */ /* 0x040fe20000081090 */
[----:B------:R-:W-:Y:S04]  /*1c330*/  STL.64 [R1+0x1af0], R124 ;  /* 0x001af07c01007387 */ /* 0x000fe80000100a00 */
[----:B------:R-:W-:Y:S03]  /*1c340*/  STL.64 [R1+0x1b08], R130 ;  /* 0x001b088201007387 */ /* 0x000fe60000100a00 */
        /* <DEDUP_REMOVED lines=14> */
[----:B------:R-:W-:Y:S04]  /*1c430*/  STL.64 [R1+0x1b68], R150 ;  /* 0x001b689601007387 */ /* 0x000fe80000100a00 */
[----:B------:R-:W-:Y:S01]  /*1c440*/  STL.64 [R1+0x1b60], R148 ;  /* 0x001b609401007387 */ /* 0x000fe20000100a00 */
[----:B------:R-:W-:-:S02]  /*1c450*/  IMAD.MOV.U32 R190, RZ, RZ, R228 ;  /* 0x000000ffffbe7224 */ /* 0x000fc400078e00e4 */
[----:B------:R-:W-:Y:S02]  /*1c460*/  IMAD.MOV.U32 R191, RZ, RZ, R229 ;  /* 0x000000ffffbf7224 */ /* 0x000fe400078e00e5 */
[----:B------:R-:W-:Y:S02]  /*1c470*/  IMAD.MOV.U32 R192, RZ, RZ, R230 ;  /* 0x000000ffffc07224 */ /* 0x000fe400078e00e6 */
[----:B------:R-:W-:Y:S01]  /*1c480*/  IMAD.MOV.U32 R193, RZ, RZ, R231 ;  /* 0x000000ffffc17224 */ /* 0x000fe200078e00e7 */
[C---:B--2---:R-:W-:Y:S08]  /*1c490*/  HMMA.1688.F32.TF32 R152, R164.reuse, R56, R152 ;  /* 0x00000038a498723c */ /* 0x044ff00000081098 */
[----:B---3--:R-:W-:Y:S11]  /*1c4a0*/  HMMA.1688.F32.TF32 R156, R164, R60, R184 ;  /* 0x0000003ca49c723c */ /* 0x008ff600000810b8 */
[----:B------:R-:W-:Y:S04]  /*1c4b0*/  @!UPT UIADD3 URZ, URZ, URZ, URZ ;  /* 0x0000003f3f3ff290 */ /* 0x000fe8000fffe03f */
[----:B------:R-:W-:Y:S04]  /*1c4c0*/  STL.64 [R1+0x1b78], R154 ;  /* 0x001b789a01007387 */ /* 0x000fe80000100a00 */
[----:B------:R-:W-:Y:S01]  /*1c4d0*/  STL.64 [R1+0x1b70], R152 ;  /* 0x001b709801007387 */ /* 0x000fe20000100a00 */
[----:B------:R-:W-:-:S03]  /*1c4e0*/  IMAD.MOV.U32 R187, RZ, RZ, R176 ;  /* 0x000000ffffbb7224 */ /* 0x000fc600078e00b0 */
[----:B------:R-:W2:Y:S01]  /*1c4f0*/  LDL.LU R220, [R1+0x740] ;  /* 0x0007400001dc7983 */ /* 0x000ea20000300800 */
[----:B------:R-:W-:-:S03]  /*1c500*/  IMAD.MOV.U32 R186, RZ, RZ, R177 ;  /* 0x000000ffffba7224 */ /* 0x000fc600078e00b1 */
[----:B------:R-:W2:Y:S01]  /*1c510*/  LDL.LU R221, [R1+0x744] ;  /* 0x0007440001dd7983 */ /* 0x000ea20000300800 */
[----:B------:R-:W-:-:S03]  /*1c520*/  IMAD.MOV.U32 R185, RZ, RZ, R178 ;  /* 0x000000ffffb97224 */ /* 0x000fc600078e00b2 */
[----:B------:R-:W2:Y:S01]  /*1c530*/  LDL.LU R222, [R1+0x748] ;  /* 0x0007480001de7983 */ /* 0x000ea20000300800 */
[----:B------:R-:W-:-:S03]  /*1c540*/  IMAD.MOV.U32 R184, RZ, RZ, R179 ;  /* 0x000000ffffb87224 */ /* 0x000fc600078e00b3 */
        /* <DEDUP_REMOVED lines=13> */
[----:B------:R-:W-:Y:S04]  /*1c620*/  STL.64 [R1+0x1b88], R158 ;  /* 0x001b889e01007387 */ /* 0x000fe80000100a00 */
[----:B------:R-:W-:Y:S04]  /*1c630*/  STL.64 [R1+0x1b80], R156 ;  /* 0x001b809c01007387 */ /* 0x000fe80000100a00 */
[----:B------:R-:W3:Y:S04]  /*1c640*/  LDL.LU R230, [R1+0x1d10] ;  /* 0x001d100001e67983 */ /* 0x000ee80000300800 */
[----:B------:R-:W3:Y:S04]  /*1c650*/  LDL.LU R231, [R1+0x1d0c] ;  /* 0x001d0c0001e77983 */ /* 0x000ee80000300800 */
[----:B------:R-:W3:Y:S04]  /*1c660*/  LDL.LU R194, [R1+0x6f8] ;  /* 0x0006f80001c27983 */ /* 0x000ee80000300800 */
[----:B------:R-:W3:Y:S01]  /*1c670*/  LDL.LU R195, [R1+0x6fc] ;  /* 0x0006fc0001c37983 */ /* 0x000ee20000300800 */
[----:B----4-:R-:W-:Y:S11]  /*1c680*/  HMMA.1688.F32.TF32 R160, R164, R64, R160 ;  /* 0x00000040a4a0723c */ /* 0x010ff600000810a0 */
[----:B------:R-:W-:Y:S11]  /*1c690*/  @!UPT UIADD3 URZ, URZ, URZ, URZ ;  /* 0x0000003f3f3ff290 */ /* 0x000ff6000fffe03f */
[----:B------:R-:W-:Y:S01]  /*1c6a0*/  @!UPT UIADD3 URZ, URZ, URZ, URZ ;  /* 0x0000003f3f3ff290 */ /* 0x000fe2000fffe03f */
[----:B------:R-:W-:Y:S04]  /*1c6b0*/  STL.64 [R1+0x1b98], R162 ;  /* 0x001b98a201007387 */ /* 0x000fe80000100a00 */
[----:B------:R-:W-:Y:S01]  /*1c6c0*/  STL.64 [R1+0x1b90], R160 ;  /* 0x001b90a001007387 */ /* 0x000fe20000100a00 */
[----:B--2---:R-:W-:Y:S08]  /*1c6d0*/  HMMA.1688.F32.TF32 R172, R232, R8, R220 ;  /* 0x00000008e8ac723c */ /* 0x004ff000000810dc */
[----:B---3--:R-:W-:Y:S11]  /*1c6e0*/  HMMA.1688.F32.TF32 R164, R164, R68, R228 ;  /* 0x00000044a4a4723c */ /* 0x008ff600000810e4 */
        /* <DEDUP_REMOVED lines=8> */
[C---:B------:R-:W-:Y:S08]  /*1c770*/  HMMA.1688.F32.TF32 R184, R232.reuse, R20, R184 ;  /* 0x00000014e8b8723c */ /* 0x040ff000000810b8 */
[----:B------:R-:W-:Y:S01]  /*1c780*/  HMMA.1688.F32.TF32 R188, R232, R24, R188 ;  /* 0x00000018e8bc723c */ /* 0x000fe200000810bc */
[----:B------:R-:W-:Y:S01]  /*1c790*/  IMAD.MOV.U32 R224, RZ, RZ, R171 ;  /* 0x000000ffffe07224 */ /* 0x000fe200078e00ab */
[----:B------:R-:W-:Y:S01]  /*1c7a0*/  MOV R225, R170 ;  /* 0x000000aa00e17202 */ /* 0x000fe20000000f00 */
[----:B------:R-:W-:-:S02]  /*1c7b0*/  IMAD.MOV.U32 R226, RZ, RZ, R169 ;  /* 0x000000ffffe27224 */ /* 0x000fc400078e00a9 */
[----:B------:R-:W-:Y:S01]  /*1c7c0*/  IMAD.MOV.U32 R227, RZ, RZ, R168 ;  /* 0x000000ffffe37224 */ /* 0x000fe200078e00a8 */
[----:B-1----:R-:W-:Y:S01]  /*1c7d0*/  MOV R90, R245 ;  /* 0x000000f5005a7202 */ /* 0x002fe20000000f00 */
[----:B------:R-:W-:Y:S01]  /*1c7e0*/  IMAD.MOV.U32 R92, RZ, RZ, R241 ;  /* 0x000000ffff5c7224 */ /* 0x000fe200078e00f1 */
[C---:B------:R-:W-:Y:S01]  /*1c7f0*/  HMMA.1688.F32.TF32 R192, R232.reuse, R28, R192 ;  /* 0x0000001ce8c0723c */ /* 0x040fe200000810c0 */
[----:B------:R-:W-:Y:S01]  /*1c800*/  IMAD.MOV.U32 R93, RZ, RZ, R242 ;  /* 0x000000ffff5d7224 */ /* 0x000fe200078e00f2 */
[----:B------:R-:W-:Y:S01]  /*1c810*/  LDS R168, [R2+0x4380] ;  /* 0x0043800002a87984 */ /* 0x000fe20000000800 */
[----:B------:R-:W-:Y:S02]  /*1c820*/  IMAD.MOV.U32 R89, RZ, RZ, R244 ;  /* 0x000000ffff597224 */ /* 0x000fe400078e00f4 */
[----:B------:R-:W-:Y:S01]  /*1c830*/  IMAD.MOV.U32 R91, RZ, RZ, R246 ;  /* 0x000000ffff5b7224 */ /* 0x000fe200078e00f6 */
[----:B------:R-:W-:Y:S02]  /*1c840*/  LDS R170, [R2+0x5380] ;  /* 0x0053800002aa7984 */ /* 0x000fe40000000800 */
[----:B------:R-:W-:Y:S02]  /*1c850*/  HMMA.1688.F32.TF32 R196, R232, R32, R224 ;  /* 0x00000020e8c4723c */ /* 0x000fe400000810e0 */
        /* <DEDUP_REMOVED lines=8> */
[----:B------:R-:W3:Y:S04]  /*1c8e0*/  LDL.LU R204, [R1+0x6c0] ;  /* 0x0006c00001cc7983 */ /* 0x000ee80000300800 */
[----:B------:R-:W3:Y:S04]  /*1c8f0*/  LDL.LU R205, [R1+0x6c4] ;  /* 0x0006c40001cd7983 */ /* 0x000ee80000300800 */
[----:B------:R-:W3:Y:S04]  /*1c900*/  LDL.LU R206, [R1+0x6c8] ;  /* 0x0006c80001ce7983 */ /* 0x000ee80000300800 */
[----:B------:R-:W3:Y:S04]  /*1c910*/  LDL.LU R207, [R1+0x6cc] ;  /* 0x0006cc0001cf7983 */ /* 0x000ee80000300800 */
[----:B------:R-:W-:Y:S04]  /*1c920*/  STL [R1+0x1990], R192 ;  /* 0x001990c001007387 */ /* 0x000fe80000100800 */
[----:B------:R-:W-:Y:S04]  /*1c930*/  STL [R1+0x198c], R193 ;  /* 0x00198cc101007387 */ /* 0x000fe80000100800 */
[----:B------:R-:W-:Y:S04]  /*1c940*/  STL [R1+0x1988], R194 ;  /* 0x001988c201007387 */ /* 0x000fe80000100800 */
[----:B------:R-:W-:Y:S04]  /*1c950*/  STL [R1+0x1964], R195 ;  /* 0x001964c301007387 */ /* 0x000fe80000100800 */
[----:B------:R-:W4:Y:S04]  /*1c960*/  LDL.LU R208, [R1+0x6b0] ;  /* 0x0006b00001d07983 */ /* 0x000f280000300800 */
[----:B------:R-:W4:Y:S04]  /*1c970*/  LDL.LU R209, [R1+0x6b4] ;  /* 0x0006b40001d17983 */ /* 0x000f280000300800 */
[----:B------:R-:W4:Y:S04]  /*1c980*/  LDL.LU R210, [R1+0x6b8] ;  /* 0x0006b80001d27983 */ /* 0x000f280000300800 */
[----:B------:R-:W4:Y:S04]  /*1c990*/  LDL.LU R211, [R1+0x6bc] ;  /* 0x0006bc0001d37983 */ /* 0x000f280000300800 */
        /* <DEDUP_REMOVED lines=12> */
[----:B------:R-:W-:-:S02]  /*1ca60*/  IMAD.MOV.U32 R76, RZ, RZ, R247 ;  /* 0x000000ffff4c7224 */ /* 0x000fc400078e00f7 */
[----:B------:R-:W-:Y:S01]  /*1ca70*/  IMAD.MOV.U32 R77, RZ, RZ, R239 ;  /* 0x000000ffff4d7224 */ /* 0x000fe200078e00ef */
[----:B------:R-:W-:Y:S01]  /*1ca80*/  LDS R169, [R3+0x4380] ;  /* 0x0043800003a97984 */ /* 0x000fe20000000800 */
[----:B------:R-:W-:-:S03]  /*1ca90*/  IMAD.MOV.U32 R78, RZ, RZ, R243 ;  /* 0x000000ffff4e7224 */ /* 0x000fc600078e00f3 */
[----:B------:R-:W1:Y:S01]  /*1caa0*/  LDS R171, [R3+0x5380] ;  /* 0x0053800003ab7984 */ /* 0x000e620000000800 */
[C---:B--2---:R-:W-:Y:S03]  /*1cab0*/  HMMA.1688.F32.TF32 R200, R232.reuse, R36, R220 ;  /* 0x00000024e8c8723c */ /* 0x044fe600000810dc */
        /* <DEDUP_REMOVED lines=8> */
[----:B------:R-:W-:Y:S04]  /*1cb40*/  STL [R1+0x19a4], R200 ;  /* 0x0019a4c801007387 */ /* 0x000fe80000100800 */
[----:B------:R-:W-:Y:S04]  /*1cb50*/  STL [R1+0x19a0], R201 ;  /* 0x0019a0c901007387 */ /* 0x000fe80000100800 */
[----:B------:R-:W-:Y:S04]  /*1cb60*/  STL [R1+0x195c], R202 ;  /* 0x00195cca01007387 */ /* 0x000fe80000100800 */
[----:B------:R-:W-:Y:S04]  /*1cb70*/  STL [R1+0x1958], R203 ;  /* 0x001958cb01007387 */ /* 0x000fe80000100800 */
[----:B------:R-:W2:Y:S04]  /*1cb80*/  LDL.LU R72, [R1+0x660] ;  /* 0x0006600001487983 */ /* 0x000ea80000300800 */
[----:B------:R-:W2:Y:S04]  /*1cb90*/  LDL.LU R73, [R1+0x664] ;  /* 0x0006640001497983 */ /* 0x000ea80000300800 */
[----:B------:R-:W2:Y:S04]  /*1cba0*/  LDL.LU R74, [R1+0x668] ;  /* 0x00066800014a7983 */ /* 0x000ea80000300800 */
[----:B------:R-:W2:Y:S01]  /*1cbb0*/  LDL.LU R75, [R1+0x66c] ;  /* 0x00066c00014b7983 */ /* 0x000ea20000300800 */
[C---:B---3--:R-:W-:Y:S08]  /*1cbc0*/  HMMA.1688.F32.TF32 R204, R232.reuse, R40, R204 ;  /* 0x00000028e8cc723c */ /* 0x048ff000000810cc */
[C---:B----4-:R-:W-:Y:S11]  /*1cbd0*/  HMMA.1688.F32.TF32 R208, R232.reuse, R44, R208 ;  /* 0x0000002ce8d0723c */ /* 0x050ff600000810d0 */
[----:B------:R-:W-:Y:S04]  /*1cbe0*/  @!UPT UIADD3 URZ, URZ, URZ, URZ ;  /* 0x0000003f3f3ff290 */ /* 0x000fe8000fffe03f */
[----:B------:R-:W-:Y:S04]  /*1cbf0*/  STL [R1+0x19b4], R204 ;  /* 0x0019b4cc01007387 */ /* 0x000fe80000100800 */
[----:B------:R-:W-:Y:S04]  /*1cc00*/  STL [R1+0x19b0], R205 ;  /* 0x0019b0cd01007387 */ /* 0x000fe80000100800 */
[----:B------:R-:W-:Y:S04]  /*1cc10*/  STL [R1+0x19ac], R206 ;  /* 0x0019acce01007387 */ /* 0x000fe80000100800 */
[----:B------:R-:W-:Y:S01]  /*1cc20*/  STL [R1+0x19a8], R207 ;  /* 0x0019a8cf01007387 */ /* 0x000fe20000100800 */
[C---:B------:R-:W-:Y:S03]  /*1cc30*/  HMMA.1688.F32.TF32 R212, R232.reuse, R48, R212 ;  /* 0x00000030e8d4723c */ /* 0x040fe600000810d4 */
[----:B------:R-:W-:Y:S05]  /*1cc40*/  STL [R1+0x19c4], R208 ;  /* 0x0019c4d001007387 */ /* 0x000fea0000100800 */
[C---:B------:R-:W-:Y:S01]  /*1cc50*/  HMMA.1688.F32.TF32 R216, R232.reuse, R52, R216 ;  /* 0x00000034e8d8723c */ /* 0x040fe200000810d8 */
[----:B------:R-:W-:Y:S04]  /*1cc60*/  STL [R1+0x19c0], R209 ;  /* 0x0019c0d101007387 */ /* 0x000fe80000100800 */
[----:B------:R-:W-:Y:S04]  /*1cc70*/  STL [R1+0x19bc], R210 ;  /* 0x0019bcd201007387 */ /* 0x000fe80000100800 */
[----:B------:R-:W-:Y:S06]  /*1cc80*/  STL [R1+0x19b8], R211 ;  /* 0x0019b8d301007387 */ /* 0x000fec0000100800 */
[----:B------:R-:W-:Y:S04]  /*1cc90*/  STL [R1+0x19d4], R212 ;  /* 0x0019d4d401007387 */ /* 0x000fe80000100800 */
[----:B------:R-:W-:Y:S04]  /*1cca0*/  STL [R1+0x19d0], R213 ;  /* 0x0019d0d501007387 */ /* 0x000fe80000100800 */
[----:B------:R-:W-:Y:S04]  /*1ccb0*/  STL [R1+0x19cc], R214 ;  /* 0x0019ccd601007387 */ /* 0x000fe80000100800 */
[----:B------:R-:W-:Y:S04]  /*1ccc0*/  STL [R1+0x19c8], R215 ;  /* 0x0019c8d701007387 */ /* 0x000fe80000100800 */
[----:B------:R-:W-:Y:S04]  /*1ccd0*/  STL [R1+0x19e4], R216 ;  /* 0x0019e4d801007387 */ /* 0x000fe80000100800 */
[----:B------:R-:W-:Y:S04]  /*1cce0*/  STL [R1+0x19e0], R217 ;  /* 0x0019e0d901007387 */ /* 0x000fe80000100800 */
[----:B------:R-:W-:Y:S04]  /*1ccf0*/  STL [R1+0x19dc], R218 ;  /* 0x0019dcda01007387 */ /* 0x000fe80000100800 */
[----:B------:R-:W-:Y:S01]  /*1cd00*/  STL [R1+0x19d8], R219 ;  /* 0x0019d8db01007387 */ /* 0x000fe20000100800 */
[C---:B--2---:R-:W-:Y:S08]  /*1cd10*/  HMMA.1688.F32.TF32 R220, R232.reuse, R56, R220 ;  /* 0x00000038e8dc723c */ /* 0x044ff000000810dc */
[C---:B------:R-:W-:Y:S11]  /*1cd20*/  HMMA.1688.F32.TF32 R224, R232.reuse, R60, R224 ;  /* 0x0000003ce8e0723c */ /* 0x040ff600000810e0 */
[----:B------:R-:W-:Y:S04]  /*1cd30*/  @!UPT UIADD3 URZ, URZ, URZ, URZ ;  /* 0x0000003f3f3ff290 */ /* 0x000fe8000fffe03f */
[----:B------:R-:W-:Y:S04]  /*1cd40*/  STL [R1+0x19f4], R220 ;  /* 0x0019f4dc01007387 */ /* 0x000fe80000100800 */
[----:B------:R-:W-:Y:S04]  /*1cd50*/  STL [R1+0x19f0], R221 ;  /* 0x0019f0dd01007387 */ /* 0x000fe80000100800 */
[----:B------:R-:W-:Y:S04]  /*1cd60*/  STL [R1+0x19ec], R222 ;  /* 0x0019ecde01007387 */ /* 0x000fe80000100800 */
[----:B------:R-:W-:Y:S04]  /*1cd70*/  STL [R1+0x19e8], R223 ;  /* 0x0019e8df01007387 */ /* 0x000fe80000100800 */
[----:B------:R-:W1:Y:S04]  /*1cd80*/  LDL.LU R80, [R1+0x480] ;  /* 0x0004800001507983 */ /* 0x000e680000300800 */
[----:B------:R-:W1:Y:S04]  /*1cd90*/  LDL.LU R81, [R1+0x484] ;  /* 0x0004840001517983 */ /* 0x000e680000300800 */
[----:B------:R-:W1:Y:S01]  /*1cda0*/  LDL.LU R82, [R1+0x488] ;  /* 0x0004880001527983 */ /* 0x000e620000300800 */
[----:B------:R-:W-:Y:S03]  /*1cdb0*/  HMMA.1688.F32.TF32 R228, R232, R64, R72 ;  /* 0x00000040e8e4723c */ /* 0x000fe60000081048 */
[----:B------:R-:W1:Y:S04]  /*1cdc0*/  LDL.LU R83, [R1+0x48c] ;  /* 0x00048c0001537983 */ /* 0x000e680000300800 */
[----:B------:R-:W-:Y:S01]  /*1cdd0*/  STL [R1+0x1a04], R224 ;  /* 0x001a04e001007387 */ /* 0x000fe20000100800 */
[----:B------:R-:W-:-:S03]  /*1cde0*/  IMAD.MOV.U32 R72, RZ, RZ, R236 ;  /* 0x000000ffff487224 */ /* 0x000fc600078e00ec */
[----:B------:R-:W-:Y:S01]  /*1cdf0*/  STL [R1+0x1a00], R225 ;  /* 0x001a00e101007387 */ /* 0x000fe20000100800 */
[----:B------:R-:W-:-:S03]  /*1ce00*/  IMAD.MOV.U32 R73, RZ, RZ, R237 ;  /* 0x000000ffff497224 */ /* 0x000fc600078e00ed */
[----:B------:R-:W-:Y:S01]  /*1ce10*/  STL [R1+0x19fc], R226 ;  /* 0x0019fce201007387 */ /* 0x000fe20000100800 */
[----:B------:R-:W-:-:S03]  /*1ce20*/  IMAD.MOV.U32 R74, RZ, RZ, R238 ;  /* 0x000000ffff4a7224 */ /* 0x000fc600078e00ee */
[----:B------:R-:W-:Y:S04]  /*1ce30*/  STL [R1+0x19f8], R227 ;  /* 0x0019f8e301007387 */ /* 0x000fe80000100800 */
[----:B------:R-:W2:Y:S04]  /*1ce40*/  LDL.LU R236, [R1+0x1d08] ;  /* 0x001d080001ec7983 */ /* 0x000ea80000300800 */
[----:B------:R-:W3:Y:S04]  /*1ce50*/  LDL.LU R237, [R1+0x1d04] ;  /* 0x001d040001ed7983 */ /* 0x000ee80000300800 */
[----:B------:R-:W4:Y:S01]  /*1ce60*/  LDL.LU R238, [R1+0x1d00] ;  /* 0x001d000001ee7983 */ /* 0x000f220000300800 */
[----:B------:R-:W-:-:S03]  /*1ce70*/  IMAD.MOV.U32 R75, RZ, RZ, R240 ;  /* 0x000000ffff4b7224 */ /* 0x000fc600078e00f0 */
[----:B------:R-:W4:Y:S04]  /*1ce80*/  LDL.LU R240, [R1+0x1cfc] ;  /* 0x001cfc0001f07983 */ /* 0x000f280000300800 */
[----:B------:R-:W4:Y:S04]  /*1ce90*/  LDL.LU R241, [R1+0x1cf8] ;  /* 0x001cf80001f17983 */ /* 0x000f280000300800 */
[----:B------:R-:W4:Y:S01]  /*1cea0*/  LDL.LU R242, [R1+0x1cf4] ;  /* 0x001cf40001f27983 */ /* 0x000f220000300800 */
[----:B--2---:R-:W-:-:S03]  /*1ceb0*/  IMAD.MOV.U32 R94, RZ, RZ, R236 ;  /* 0x000000ffff5e7224 */ /* 0x004fc600078e00ec */
[----:B------:R-:W2:Y:S01]  /*1cec0*/  LDL.LU R236, [R1+0x1cf0] ;  /* 0x001cf00001ec7983 */ /* 0x000ea20000300800 */
[----:B---3--:R-:W-:-:S03]  /*1ced0*/  IMAD.MOV.U32 R95, RZ, RZ, R237 ;  /* 0x000000ffff5f7224 */ /* 0x008fc600078e00ed */
[----:B------:R-:W2:Y:S01]  /*1cee0*/  LDL.LU R237, [R1+0x1cec] ;  /* 0x001cec0001ed7983 */ /* 0x000ea20000300800 */
[----:B----4-:R-:W-:-:S03]  /*1cef0*/  IMAD.MOV.U32 R88, RZ, RZ, R238 ;  /* 0x000000ffff587224 */ /* 0x010fc600078e00ee */
[----:B------:R-:W2:Y:S04]  /*1cf00*/  LDL.LU R238, [R1+0x1ce8] ;  /* 0x001ce80001ee7983 */ /* 0x000ea80000300800 */
[----:B------:R-:W3:Y:S04]  /*1cf10*/  LDL.LU R244, [R1+0x1ce4] ;  /* 0x001ce40001f47983 */ /* 0x000ee80000300800 */
[----:B------:R-:W3:Y:S04]  /*1cf20*/  LDL.LU R245, [R1+0x1ce0] ;  /* 0x001ce00001f57983 */ /* 0x000ee80000300800 */
[----:B------:R-:W3:Y:S04]  /*1cf30*/  LDL.LU R246, [R1+0x1cdc] ;  /* 0x001cdc0001f67983 */ /* 0x000ee80000300800 */
[----:B------:R-:W3:Y:S04]  /*1cf40*/  LDL.LU R247, [R1+0x1cd8] ;  /* 0x001cd80001f77983 */ /* 0x000ee80000300800 */
[----:B------:R-:W2:Y:S04]  /*1cf50*/  LDL.LU R239, [R1+0x1cd4] ;  /* 0x001cd40001ef7983 */ /* 0x000ea80000300800 */
[----:B------:R-:W4:Y:S04]  /*1cf60*/  LDL.LU R243, [R1+0x1cd0] ;  /* 0x001cd00001f37983 */ /* 0x000f280000300800 */
[----:B------:R-:W2:Y:S01]  /*1cf70*/  LDL.LU R79, [R1+0x4cc] ;  /* 0x0004cc00014f7983 */ /* 0x000ea20000300800 */
[C---:B------:R-:W-:Y:S08]  /*1cf80*/  HMMA.1688.F32.TF32 R176, R232.reuse, R12, R176 ;  /* 0x0000000ce8b0723c */ /* 0x040ff000000810b0 */
[-C--:B------:R-:W-:Y:S08]  /*1cf90*/  HMMA.1688.F32.TF32 R180, R232, R16.reuse, R180 ;  /* 0x00000010e8b4723c */ /* 0x080ff000000810b4 */
[----:B-1----:R-:W-:Y:S01]  /*1cfa0*/  HMMA.1688.F32.TF32 R80, R168, R16, R80 ;  /* 0x00000010a850723c */ /* 0x002fe20000081050 */
[----:B------:R-:W-:Y:S04]  /*1cfb0*/  STL [R1+0x1a14], R228 ;  /* 0x001a14e401007387 */ /* 0x000fe80000100800 */
[----:B------:R-:W-:Y:S04]  /*1cfc0*/  STL [R1+0x1a10], R229 ;  /* 0x001a10e501007387 */ /* 0x000fe80000100800 */
[----:B------:R-:W-:Y:S04]  /*1cfd0*/  STL [R1+0x1a0c], R230 ;  /* 0x001a0ce601007387 */ /* 0x000fe80000100800 */
[----:B------:R-:W-:Y:S01]  /*1cfe0*/  STL [R1+0x1a08], R231 ;  /* 0x001a08e701007387 */ /* 0x000fe20000100800 */
[----:B---3--:R-:W-:Y:S03]  /*1cff0*/  HMMA.1688.F32.TF32 R232, R232, R68, R244 ;  /* 0x00000044e8e8723c */ /* 0x008fe600000810f4 */
[----:B------:R-:W-:Y:S04]  /*1d000*/  LDS R244, [R2+0x6000] ;  /* 0x0060000002f47984 */ /* 0x000fe80000000800 */
[----:B------:R-:W-:Y:S01]  /*1d010*/  LDS R246, [R2+0x7000] ;  /* 0x0070000002f67984 */ /* 0x000fe20000000800 */
[C---:B------:R-:W-:Y:S03]  /*1d020*/  HMMA.1688.F32.TF32 R72, R168.reuse, R32, R72 ;  /* 0x00000020a848723c */ /* 0x040fe60000081048 */
[----:B------:R-:W-:Y:S04]  /*1d030*/  LDS R245, [R3+0x6000] ;  /* 0x0060000003f57984 */ /* 0x000fe80000000800 */
[----:B------:R-:W1:Y:S08]  /*1d040*/  LDS R247, [R3+0x7000] ;  /* 0x0070000003f77984 */ /* 0x000e700000000800 */
[----:B------:R-:W-:Y:S04]  /*1d050*/  STL [R1+0x1a1c], R234 ;  /* 0x001a1cea01007387 */ /* 0x000fe80000100800 */
[----:B------:R-:W-:Y:S04]  /*1d060*/  STL [R1+0x1a18], R235 ;  /* 0x001a18eb01007387 */ /* 0x000fe80000100800 */
[----:B------:R-:W3:Y:S04]  /*1d070*/  LDL.LU R84, [R1+0x520] ;  /* 0x0005200001547983 */ /* 0x000ee80000300800 */
[----:B------:R1:W-:Y:S04]  /*1d080*/  STL.64 [R1+0x480], R80 ;  /* 0x0004805001007387 */ /* 0x0003e80000100a00 */
[----:B------:R1:W-:Y:S04]  /*1d090*/  STL.64 [R1+0x488], R82 ;  /* 0x0004885201007387 */ /* 0x0003e80000100a00 */
[----:B------:R-:W3:Y:S04]  /*1d0a0*/  LDL.LU R85, [R1+0x524] ;  /* 0x0005240001557983 */ /* 0x000ee80000300800 */
[----:B------:R-:W3:Y:S01]  /*1d0b0*/  LDL.LU R86, [R1+0x528] ;  /* 0x0005280001567983 */ /* 0x000ee20000300800 */
[----:B--2---:R-:W-:Y:S03]  /*1d0c0*/  HMMA.1688.F32.TF32 R76, R168, R28, R76 ;  /* 0x0000001ca84c723c */ /* 0x004fe6000008104c */
[----:B------:R-:W3:Y:S04]  /*1d0d0*/  LDL.LU R87, [R1+0x52c] ;  /* 0x00052c0001577983 */ /* 0x000ee80000300800 */
[----:B-1----:R-:W2:Y:S04]  /*1d0e0*/  LDL.LU R80, [R1+0x510] ;  /* 0x0005100001507983 */ /* 0x002ea80000300800 */
[----:B------:R-:W2:Y:S04]  /*1d0f0*/  LDL.LU R81, [R1+0x514] ;  /* 0x0005140001517983 */ /* 0x000ea80000300800 */
[----:B------:R-:W2:Y:S04]  /*1d100*/  LDL.LU R82, [R1+0x518] ;  /* 0x0005180001527983 */ /* 0x000ea80000300800 */
[----:B------:R-:W2:Y:S05]  /*1d110*/  LDL.LU R83, [R1+0x51c] ;  /* 0x00051c0001537983 */ /* 0x000eaa0000300800 */
[----:B------:R-:W-:Y:S01]  /*1d120*/  MOV R206, R76 ;  /* 0x0000004c00ce7202 */ /* 0x000fe20000000f00 */
[----:B------:R-:W-:Y:S01]  /*1d130*/  IMAD.MOV.U32 R207, RZ, RZ, R77 ;  /* 0x000000ffffcf7224 */ /* 0x000fe200078e004d */
[----:B------:R-:W4:Y:S01]  /*1d140*/  LDL.LU R76, [R1+0x500] ;  /* 0x00050000014c7983 */ /* 0x000f220000300800 */
[----:B------:R-:W-:-:S02]  /*1d150*/  IMAD.MOV.U32 R200, RZ, RZ, R78 ;  /* 0x000000ffffc87224 */ /* 0x000fc400078e004e */
[----:B------:R-:W-:Y:S01]  /*1d160*/  IMAD.MOV.U32 R201, RZ, RZ, R79 ;  /* 0x000000ffffc97224 */ /* 0x000fe200078e004f */
[----:B------:R-:W4:Y:S04]  /*1d170*/  LDL.LU R77, [R1+0x504] ;  /* 0x00050400014d7983 */ /* 0x000f280000300800 */
[----:B------:R-:W4:Y:S04]  /*1d180*/  LDL.LU R78, [R1+0x508] ;  /* 0x00050800014e7983 */ /* 0x000f280000300800 */
[----:B------:R-:W4:Y:S01]  /*1d190*/  LDL.LU R79, [R1+0x50c] ;  /* 0x00050c00014f7983 */ /* 0x000f220000300800 */
[C---:B------:R-:W-:Y:S08]  /*1d1a0*/  HMMA.1688.F32.TF32 R92, R168.reuse, R20, R92 ;  /* 0x00000014a85c723c */ /* 0x040ff0000008105c */
[----:B------:R-:W-:Y:S01]  /*1d1b0*/  HMMA.1688.F32.TF32 R88, R168, R24, R88 ;  /* 0x00000018a858723c */ /* 0x000fe20000081058 */
[----:B------:R-:W-:-:S02]  /*1d1c0*/  IMAD.MOV.U32 R210, RZ, RZ, R72 ;  /* 0x000000ffffd27224 */ /* 0x000fc400078e0048 */
[----:B------:R-:W-:Y:S01]  /*1d1d0*/  IMAD.MOV.U32 R211, RZ, RZ, R73 ;  /* 0x000000ffffd37224 */ /* 0x000fe200078e0049 */
[----:B------:R-:W4:Y:S01]  /*1d1e0*/  LDL.LU R72, [R1+0x4f0] ;  /* 0x0004f00001487983 */ /* 0x000f220000300800 */
[----:B------:R-:W-:Y:S02]  /*1d1f0*/  IMAD.MOV.U32 R204, RZ, RZ, R74 ;  /* 0x000000ffffcc7224 */ /* 0x000fe400078e004a */
[----:B------:R-:W-:Y:S01]  /*1d200*/  IMAD.MOV.U32 R205, RZ, RZ, R75 ;  /* 0x000000ffffcd7224 */ /* 0x000fe200078e004b */
[----:B------:R-:W4:Y:S04]  /*1d210*/  LDL.LU R73, [R1+0x4f4] ;  /* 0x0004f40001497983 */ /* 0x000f280000300800 */
[----:B------:R-:W4:Y:S04]  /*1d220*/  LDL.LU R74, [R1+0x4f8] ;  /* 0x0004f800014a7983 */ /* 0x000f280000300800 */
[----:B------:R-:W-:Y:S01]  /*1d230*/  IMAD.MOV.U32 R193, RZ, RZ, R92 ;  /* 0x000000ffffc17224 */ /* 0x000fe200078e005c */
[----:B------:R-:W4:Y:S01]  /*1d240*/  LDL.LU R75, [R1+0x4fc] ;  /* 0x0004fc00014b7983 */ /* 0x000f220000300800 */
[----:B------:R-:W-:-:S02]  /*1d250*/  IMAD.MOV.U32 R194, RZ, RZ, R93 ;  /* 0x000000ffffc27224 */ /* 0x000fc400078e005d */
[----:B------:R-:W-:Y:S01]  /*1d260*/  IMAD.MOV.U32 R188, RZ, RZ, R94 ;  /* 0x000000ffffbc7224 */ /* 0x000fe200078e005e */
[----:B------:R-:W4:Y:S01]  /*1d270*/  LDL.LU R92, [R1+0x4e0] ;  /* 0x0004e000015c7983 */ /* 0x000f220000300800 */
[----:B------:R-:W-:-:S03]  /*1d280*/  IMAD.MOV.U32 R189, RZ, RZ, R95 ;  /* 0x000000ffffbd7224 */ /* 0x000fc600078e005f */
        /* <DEDUP_REMOVED lines=8> */
[----:B------:R-:W4:Y:S04]  /*1d310*/  LDL.LU R89, [R1+0x4d4] ;  /* 0x0004d40001597983 */ /* 0x000f280000300800 */
[----:B------:R-:W4:Y:S04]  /*1d320*/  LDL.LU R90, [R1+0x4d8] ;  /* 0x0004d800015a7983 */ /* 0x000f280000300800 */
[----:B------:R-:W4:Y:S01]  /*1d330*/  LDL.LU R91, [R1+0x4dc] ;  /* 0x0004dc00015b7983 */ /* 0x000f220000300800 */
[C---:B---3--:R-:W-:Y:S08]  /*1d340*/  HMMA.1688.F32.TF32 R84, R168.reuse, R36, R84 ;  /* 0x00000024a854723c */ /* 0x048ff00000081054 */
[C---:B--2---:R-:W-:Y:S11]  /*1d350*/  HMMA.1688.F32.TF32 R80, R168.reuse, R40, R80 ;  /* 0x00000028a850723c */ /* 0x044ff60000081050 */
[----:B------:R-:W-:Y:S05]  /*1d360*/  @!UPT UIADD3 URZ, URZ, URZ, URZ ;  /* 0x0000003f3f3ff290 */ /* 0x000fea000fffe03f */
[----:B------:R-:W-:Y:S02]  /*1d370*/  IMAD.MOV.U32 R190, RZ, RZ, R84 ;  /* 0x000000ffffbe7224 */ /* 0x000fe400078e0054 */
[----:B------:R-:W-:Y:S01]  /*1d380*/  IMAD.MOV.U32 R191, RZ, RZ, R85 ;  /* 0x000000ffffbf7224 */ /* 0x000fe200078e0055 */
[----:B------:R-:W2:Y:S01]  /*1d390*/  LDL.LU R84, [R1+0x4a0] ;  /* 0x0004a00001547983 */ /* 0x000ea20000300800 */
[----:B------:R-:W-:Y:S02]  /*1d3a0*/  IMAD.MOV.U32 R184, RZ, RZ, R86 ;  /* 0x000000ffffb87224 */ /* 0x000fe400078e0056 */
[----:B------:R-:W-:Y:S01]  /*1d3b0*/  IMAD.MOV.U32 R185, RZ, RZ, R87 ;  /* 0x000000ffffb97224 */ /* 0x000fe200078e0057 */
[----:B------:R-:W2:Y:S04]  /*1d3c0*/  LDL.LU R85, [R1+0x4a4] ;  /* 0x0004a40001557983 */ /* 0x000ea80000300800 */
[----:B------:R-:W2:Y:S01]  /*1d3d0*/  LDL.LU R86, [R1+0x4a8] ;  /* 0x0004a80001567983 */ /* 0x000ea20000300800 */
[----:B----4-:R-:W-:Y:S03]  /*1d3e0*/  HMMA.1688.F32.TF32 R76, R168, R44, R76 ;  /* 0x0000002ca84c723c */ /* 0x010fe6000008104c */
[----:B------:R-:W2:Y:S01]  /*1d3f0*/  LDL.LU R87, [R1+0x4ac] ;  /* 0x0004ac0001577983 */ /* 0x000ea20000300800 */
[----:B------:R-:W-:Y:S01]  /*1d400*/  IMAD.MOV.U32 R214, RZ, RZ, R80 ;  /* 0x000000ffffd67224 */ /* 0x000fe200078e0050 */
[----:B------:R-:W-:Y:S01]  /*1d410*/  MOV R215, R81 ;  /* 0x0000005100d77202 */ /* 0x000fe20000000f00 */
[----:B------:R-:W-:Y:S01]  /*1d420*/  IMAD.MOV.U32 R208, RZ, RZ, R82 ;  /* 0x000000ffffd07224 */ /* 0x000fe200078e0052 */
[----:B------:R-:W3:Y:S01]  /*1d430*/  LDL.LU R80, [R1+0x470] ;  /* 0x0004700001507983 */ /* 0x000ee20000300800 */
[----:B------:R-:W-:-:S03]  /*1d440*/  IMAD.MOV.U32 R209, RZ, RZ, R83 ;  /* 0x000000ffffd17224 */ /* 0x000fc600078e0053 */
[----:B------:R-:W3:Y:S04]  /*1d450*/  LDL.LU R81, [R1+0x474] ;  /* 0x0004740001517983 */ /* 0x000ee80000300800 */
[----:B------:R-:W3:Y:S04]  /*1d460*/  LDL.LU R82, [R1+0x478] ;  /* 0x0004780001527983 */ /* 0x000ee80000300800 */
[----:B------:R-:W3:Y:S05]  /*1d470*/  LDL.LU R83, [R1+0x47c] ;  /* 0x00047c0001537983 */ /* 0x000eea0000300800 */
[----:B------:R-:W-:-:S02]  /*1d480*/  IMAD.MOV.U32 R218, RZ, RZ, R76 ;  /* 0x000000ffffda7224 */ /* 0x000fc400078e004c */
[----:B------:R-:W-:Y:S01]  /*1d490*/  IMAD.MOV.U32 R219, RZ, RZ, R77 ;  /* 0x000000ffffdb7224 */ /* 0x000fe200078e004d */
[----:B------:R-:W4:Y:S04]  /*1d4a0*/  LDL.LU R76, [R1+0xe0] ;  /* 0x0000e000014c7983 */ /* 0x000f280000300800 */
[----:B------:R-:W4:Y:S01]  /*1d4b0*/  LDL.LU R77, [R1+0xe4] ;  /* 0x0000e400014d7983 */ /* 0x000f220000300800 */
[----:B------:R-:W-:Y:S01]  /*1d4c0*/  HMMA.1688.F32.TF32 R72, R168, R48, R72 ;  /* 0x00000030a848723c */ /* 0x000fe20000081048 */
[----:B------:R-:W-:Y:S02]  /*1d4d0*/  IMAD.MOV.U32 R212, RZ, RZ, R78 ;  /* 0x000000ffffd47224 */ /* 0x000fe400078e004e */
[----:B------:R-:W-:Y:S02]  /*1d4e0*/  IMAD.MOV.U32 R213, RZ, RZ, R79 ;  /* 0x000000ffffd57224 */ /* 0x000fe400078e004f */
[----:B------:R-:W-:-:S02]  /*1d4f0*/  IMAD.MOV.U32 R78, RZ, RZ, R4 ;  /* 0x000000ffff4e7224 */ /* 0x000fc400078e0004 */
[----:B------:R-:W-:Y:S01]  /*1d500*/  IMAD.MOV.U32 R79, RZ, RZ, R5 ;  /* 0x000000ffff4f7224 */ /* 0x000fe200078e0005 */
[----:B------:R-:W2:Y:S04]  /*1d510*/  LDL.LU R4, [R1+0x1ccc] ;  /* 0x001ccc0001047983 */ /* 0x000ea80000300800 */
[----:B------:R-:W2:Y:S11]  /*1d520*/  LDL.LU R5, [R1+0x1cc8] ;  /* 0x001cc80001057983 */ /* 0x000eb60000300800 */
[----:B------:R-:W-:Y:S01]  /*1d530*/  @!UPT UIADD3 URZ, URZ, URZ, URZ ;  /* 0x0000003f3f3ff290 */ /* 0x000fe2000fffe03f */
[----:B------:R-:W-:Y:S01]  /*1d540*/  IMAD.MOV.U32 R222, RZ, RZ, R72 ;  /* 0x000000ffffde7224 */ /* 0x000fe200078e0048 */
[----:B------:R-:W-:Y:S01]  /*1d550*/  MOV R72, R6 ;  /* 0x0000000600487202 */ /* 0x000fe20000000f00 */
[----:B------:R-:W-:Y:S01]  /*1d560*/  IMAD.MOV.U32 R223, RZ, RZ, R73 ;  /* 0x000000ffffdf7224 */ /* 0x000fe200078e0049 */
[----:B------:R-:W2:Y:S01]  /*1d570*/  LDL.LU R6, [R1+0x1cc4] ;  /* 0x001cc40001067983 */ /* 0x000ea20000300800 */
[----:B------:R-:W-:Y:S02]  /*1d580*/  IMAD.MOV.U32 R216, RZ, RZ, R74 ;  /* 0x000000ffffd87224 */ /* 0x000fe400078e004a */
[----:B------:R-:W-:Y:S02]  /*1d590*/  IMAD.MOV.U32 R217, RZ, RZ, R75 ;  /* 0x000000ffffd97224 */ /* 0x000fe400078e004b */
[----:B------:R-:W-:Y:S02]  /*1d5a0*/  IMAD.MOV.U32 R73, RZ, RZ, R7 ;  /* 0x000000ffff497224 */ /* 0x000fe400078e0007 */
[----:B------:R-:W-:Y:S01]  /*1d5b0*/  IMAD.MOV.U32 R74, RZ, RZ, R252 ;  /* 0x000000ffff4a7224 */ /* 0x000fe200078e00fc */
[----:B------:R-:W2:Y:S01]  /*1d5c0*/  LDL.LU R7, [R1+0x1cc0] ;  /* 0x001cc00001077983 */ /* 0x000ea20000300800 */
[----:B------:R-:W-:-:S07]  /*1d5d0*/  IMAD.MOV.U32 R75, RZ, RZ, R0 ;  /* 0x000000ffff4b7224 */ /* 0x000fce00078e0000 */
[----:B------:R-:W-:Y:S08]  /*1d5e0*/  HMMA.1688.F32.TF32 R72, R244, R14, R72 ;  /* 0x0000000ef448723c */ /* 0x000ff00000081048 */
[----:B---3--:R-:W-:Y:S11]  /*1d5f0*/  HMMA.1688.F32.TF32 R80, R168, R64, R80 ;  /* 0x00000040a850723c */ /* 0x008ff60000081050 */
[----:B------:R-:W-:Y:S11]  /*1d600*/  @!UPT UIADD3 URZ, URZ, URZ, URZ ;  /* 0x0000003f3f3ff290 */ /* 0x000ff6000fffe03f */
[----:B------:R-:W-:Y:S02]  /*1d610*/  @!UPT UIADD3 URZ, URZ, URZ, URZ ;  /* 0x0000003f3f3ff290 */ /* 0x000fe4000fffe03f */
[----:B------:R-:W-:Y:S02]  /*1d620*/  IMAD.MOV.U32 R234, RZ, RZ, R80 ;  /* 0x000000ffffea7224 */ /* 0x000fe400078e0050 */
[----:B------:R-:W-:Y:S02]  /*1d630*/  IMAD.MOV.U32 R235, RZ, RZ, R81 ;  /* 0x000000ffffeb7224 */ /* 0x000fe400078e0051 */
[----:B------:R-:W-:Y:S02]  /*1d640*/  IMAD.MOV.U32 R228, RZ, RZ, R82 ;  /* 0x000000ffffe47224 */ /* 0x000fe400078e0052 */
[----:B------:R-:W-:Y:S02]  /*1d650*/  IMAD.MOV.U32 R229, RZ, RZ, R83 ;  /* 0x000000ffffe57224 */ /* 0x000fe400078e0053 */
[----:B----4-:R-:W-:Y:S07]  /*1d660*/  HMMA.1688.F32.TF32 R80, R244, R10, R76 ;  /* 0x0000000af450723c */ /* 0x010fee000008104c */
[----:B------:R-:W-:Y:S01]  /*1d670*/  IMAD.MOV.U32 R76, RZ, RZ, R35 ;  /* 0x000000ffff4c7224 */ /* 0x000fe200078e0023 */
[----:B------:R-:W-:Y:S01]  /*1d680*/  MOV R78, R39 ;  /* 0x00000027004e7202 */ /* 0x000fe20000000f00 */
[----:B------:R-:W-:-:S02]  /*1d690*/  IMAD.MOV.U32 R77, RZ, RZ, R34 ;  /* 0x000000ffff4d7224 */ /* 0x000fc400078e0022 */
[----:B------:R-:W-:Y:S11]  /*1d6a0*/  IMAD.MOV.U32 R79, RZ, RZ, R38 ;  /* 0x000000ffff4f7224 */ /* 0x000ff600078e0026 */
[----:B------:R-:W-:Y:S01]  /*1d6b0*/  @!UPT UIADD3 URZ, URZ, URZ, URZ ;  /* 0x0000003f3f3ff290 */ /* 0x000fe2000fffe03f */
[----:B------:R1:W-:Y:S04]  /*1d6c0*/  STL.64 [R1+0xe0], R80 ;  /* 0x0000e05001007387 */ /* 0x0003e80000100a00 */
[----:B------:R3:W-:Y:S04]  /*1d6d0*/  STL.64 [R1+0xe8], R82 ;  /* 0x0000e85201007387 */ /* 0x0007e80000100a00 */
[----:B------:R-:W4:Y:S04]  /*1d6e0*/  LDL.LU R35, [R1+0x1cbc] ;  /* 0x001cbc0001237983 */ /* 0x000f280000300800 */
[----:B------:R2:W-:Y:S01]  /*1d6f0*/  STL.64 [R1+0xd0], R72 ;  /* 0x0000d04801007387 */ /* 0x0005e20000100a00 */
[----:B-1----:R-:W-:-:S03]  /*1d700*/  IMAD.MOV.U32 R80, RZ, RZ, R70 ;  /* 0x000000ffff507224 */ /* 0x002fc600078e0046 */
[----:B------:R1:W-:Y:S01]  /*1d710*/  STL.64 [R1+0xd8], R74 ;  /* 0x0000d84a01007387 */ /* 0x0003e20000100a00 */
[----:B------:R-:W-:-:S03]  /*1d720*/  IMAD.MOV.U32 R81, RZ, RZ, R71 ;  /* 0x000000ffff517224 */ /* 0x000fc600078e0047 */
[----:B------:R-:W4:Y:S01]  /*1d730*/  LDL.LU R34, [R1+0x1cb8] ;  /* 0x001cb80001227983 */ /* 0x000f220000300800 */
[----:B---3--:R-:W-:-:S03]  /*1d740*/  IMAD.MOV.U32 R82, RZ, RZ, R67 ;  /* 0x000000ffff527224 */ /* 0x008fc600078e0043 */
[----:B------:R-:W3:Y:S01]  /*1d750*/  LDL.LU R39, [R1+0x1cb4] ;  /* 0x001cb40001277983 */ /* 0x000ee20000300800 */
[----:B------:R-:W-:-:S03]  /*1d760*/  IMAD.MOV.U32 R83, RZ, RZ, R66 ;  /* 0x000000ffff537224 */ /* 0x000fc600078e0042 */
[----:B------:R-:W3:Y:S04]  /*1d770*/  LDL.LU R38, [R1+0x1cb0] ;  /* 0x001cb00001267983 */ /* 0x000ee80000300800 */
[----:B------:R-:W3:Y:S04]  /*1d780*/  LDL.LU R70, [R1+0x1cac] ;  /* 0x001cac0001467983 */ /* 0x000ee80000300800 */
[----:B------:R-:W4:Y:S04]  /*1d790*/  LDL.LU R71, [R1+0x1ca8] ;  /* 0x001ca80001477983 */ /* 0x000f280000300800 */
[----:B------:R-:W4:Y:S04]  /*1d7a0*/  LDL.LU R67, [R1+0x1ca4] ;  /* 0x001ca40001437983 */ /* 0x000f280000300800 */
[----:B------:R-:W4:Y:S01]  /*1d7b0*/  LDL.LU R66, [R1+0x1ca0] ;  /* 0x001ca00001427983 */ /* 0x000f220000300800 */
[C---:B--2---:R-:W-:Y:S08]  /*1d7c0*/  HMMA.1688.F32.TF32 R84, R168.reuse, R60, R84 ;  /* 0x0000003ca854723c */ /* 0x044ff00000081054 */
[----:B------:R-:W-:Y:S01]  /*1d7d0*/  HMMA.1688.F32.TF32 R92, R168, R52, R92 ;  /* 0x00000034a85c723c */ /* 0x000fe2000008105c */
[----:B------:R-:W-:-:S02]  /*1d7e0*/  IMAD.MOV.U32 R96, RZ, RZ, R43 ;  /* 0x000000ffff607224 */ /* 0x000fc400078e002b */
[----:B------:R-:W-:Y:S02]  /*1d7f0*/  IMAD.MOV.U32 R97, RZ, RZ, R42 ;  /* 0x000000ffff617224 */ /* 0x000fe400078e002a */
[----:B------:R-:W-:-:S11]  /*1d800*/  IMAD.MOV.U32 R98, RZ, RZ, R47 ;  /* 0x000000ffff627224 */ /* 0x000fd600078e002f */
[----:B------:R-:W-:Y:S01]  /*1d810*/  IMAD.MOV.U32 R230, RZ, RZ, R84 ;  /* 0x000000ffffe67224 */ /* 0x000fe200078e0054 */
[----:B------:R-:W-:Y:S01]  /*1d820*/  MOV R231, R85 ;  /* 0x0000005500e77202 */ /* 0x000fe20000000f00 */
[----:B------:R-:W-:Y:S02]  /*1d830*/  IMAD.MOV.U32 R84, RZ, RZ, R248 ;  /* 0x000000ffff547224 */ /* 0x000fe400078e00f8 */
[----:B------:R-:W-:Y:S01]  /*1d840*/  IMAD.MOV.U32 R224, RZ, RZ, R86 ;  /* 0x000000ffffe07224 */ /* 0x000fe200078e0056 */
[----:B------:R-:W2:Y:S01]  /*1d850*/  LDL.LU R248, [R1+0x1c9c] ;  /* 0x001c9c0001f87983 */ /* 0x000ea20000300800 */
[----:B------:R-:W-:Y:S02]  /*1d860*/  IMAD.MOV.U32 R85, RZ, RZ, R249 ;  /* 0x000000ffff557224 */ /* 0x000fe400078e00f9 */
[----:B------:R-:W-:Y:S01]  /*1d870*/  IMAD.MOV.U32 R225, RZ, RZ, R87 ;  /* 0x000000ffffe17224 */ /* 0x000fe200078e0057 */
[----:B------:R-:W2:Y:S01]  /*1d880*/  LDL.LU R249, [R1+0x1c98] ;  /* 0x001c980001f97983 */ /* 0x000ea20000300800 */
[----:B------:R-:W-:-:S02]  /*1d890*/  IMAD.MOV.U32 R86, RZ, RZ, R250 ;  /* 0x000000ffff567224 */ /* 0x000fc400078e00fa */
[----:B------:R-:W-:Y:S01]  /*1d8a0*/  IMAD.MOV.U32 R186, RZ, RZ, R92 ;  /* 0x000000ffffba7224 */ /* 0x000fe200078e005c */
[----:B------:R-:W2:Y:S01]  /*1d8b0*/  LDL.LU R250, [R1+0x1c94] ;  /* 0x001c940001fa7983 */ /* 0x000ea20000300800 */
        /* <DEDUP_REMOVED lines=9> */
[----:B------:R-:W-:Y:S01]  /*1d950*/  IMAD.MOV.U32 R94, RZ, RZ, R55 ;  /* 0x000000ffff5e7224 */ /* 0x000fe200078e0037 */
[----:B------:R-:W-:Y:S02]  /*1d960*/  MOV R95, R54 ;  /* 0x00000036005f7202 */ /* 0x000fe40000000f00 */
        /* <DEDUP_REMOVED lines=11> */
[----:B------:R-:W2:Y:S04]  /*1da20*/  LDL.LU R62, [R1+0x1c6c] ;  /* 0x001c6c00013e7983 */ /* 0x000ea80000300800 */
[----:B------:R-:W2:Y:S04]  /*1da30*/  LDL.LU R63, [R1+0x1c68] ;  /* 0x001c6800013f7983 */ /* 0x000ea80000300800 */
[----:B------:R-:W2:Y:S04]  /*1da40*/  LDL.LU R58, [R1+0x1c64] ;  /* 0x001c6400013a7983 */ /* 0x000ea80000300800 */
[----:B------:R-:W2:Y:S01]  /*1da50*/  LDL.LU R59, [R1+0x1c60] ;  /* 0x001c6000013b7983 */ /* 0x000ea20000300800 */
[----:B---3--:R-:W-:-:S02]  /*1da60*/  IMAD.MOV.U32 R111, RZ, RZ, R70 ;  /* 0x000000ffff6f7224 */ /* 0x008fc400078e0046 */
[----:B----4-:R-:W-:Y:S02]  /*1da70*/  IMAD.MOV.U32 R110, RZ, RZ, R71 ;  /* 0x000000ffff6e7224 */ /* 0x010fe400078e0047 */
[----:B------:R-:W-:Y:S02]  /*1da80*/  IMAD.MOV.U32 R109, RZ, RZ, R67 ;  /* 0x000000ffff6d7224 */ /* 0x000fe400078e0043 */
[----:B------:R-:W-:Y:S02]  /*1da90*/  IMAD.MOV.U32 R108, RZ, RZ, R66 ;  /* 0x000000ffff6c7224 */ /* 0x000fe400078e0042 */
[----:B------:R-:W3:Y:S04]  /*1daa0*/  LDL.LU R66, [R1+0x1c5c] ;  /* 0x001c5c0001427983 */ /* 0x000ee80000300800 */
[----:B------:R-:W4:Y:S04]  /*1dab0*/  LDL.LU R67, [R1+0x1c58] ;  /* 0x001c580001437983 */ /* 0x000f280000300800 */
[----:B------:R-:W4:Y:S04]  /*1dac0*/  LDL.LU R71, [R1+0x1c54] ;  /* 0x001c540001477983 */ /* 0x000f280000300800 */
[----:B------:R-:W4:Y:S01]  /*1dad0*/  LDL.LU R70, [R1+0x1c50] ;  /* 0x001c500001467983 */ /* 0x000f220000300800 */
[----:B--2---:R-:W-:-:S02]  /*1dae0*/  IMAD.MOV.U32 R127, RZ, RZ, R62 ;  /* 0x000000ffff7f7224 */ /* 0x004fc400078e003e */
[----:B------:R-:W-:Y:S02]  /*1daf0*/  IMAD.MOV.U32 R126, RZ, RZ, R63 ;  /* 0x000000ffff7e7224 */ /* 0x000fe400078e003f */
[----:B------:R-:W-:Y:S02]  /*1db00*/  IMAD.MOV.U32 R125, RZ, RZ, R58 ;  /* 0x000000ffff7d7224 */ /* 0x000fe400078e003a */
[----:B------:R-:W-:Y:S02]  /*1db10*/  IMAD.MOV.U32 R124, RZ, RZ, R59 ;  /* 0x000000ffff7c7224 */ /* 0x000fe400078e003b */
        /* <DEDUP_REMOVED lines=10> */
[----:B------:R-:W2:Y:S04]  /*1dbc0*/  LDL.LU R67, [R1+0x1c34] ;  /* 0x001c340001437983 */ /* 0x000ea80000300800 */
[----:B------:R-:W2:Y:S01]  /*1dbd0*/  LDL.LU R66, [R1+0x1c30] ;  /* 0x001c300001427983 */ /* 0x000ea20000300800 */
[C---:B------:R-:W-:Y:S03]  /*1dbe0*/  HMMA.1688.F32.TF32 R236, R168.reuse, R8, R236 ;  /* 0x00000008a8ec723c */ /* 0x040fe600000810ec */
[----:B------:R-:W2:Y:S04]  /*1dbf0*/  LDL.LU R136, [R1+0x30] ;  /* 0x0000300001887983 */ /* 0x000ea80000300800 */
[----:B------:R-:W2:Y:S01]  /*1dc00*/  LDL.LU R137, [R1+0x34] ;  /* 0x0000340001897983 */ /* 0x000ea20000300800 */
[C---:B------:R-:W-:Y:S03]  /*1dc10*/  HMMA.1688.F32.TF32 R240, R168.reuse, R12, R240 ;  /* 0x0000000ca8f0723c */ /* 0x040fe600000810f0 */
[----:B------:R-:W2:Y:S04]  /*1dc20*/  LDL.LU R138, [R1+0x38] ;  /* 0x00003800018a7983 */ /* 0x000ea80000300800 */
[----:B------:R-:W2:Y:S01]  /*1dc30*/  LDL.LU R139, [R1+0x3c] ;  /* 0x00003c00018b7983 */ /* 0x000ea20000300800 */
[C---:B------:R-:W-:Y:S08]  /*1dc40*/  HMMA.1688.F32.TF32 R88, R168.reuse, R56, R88 ;  /* 0x00000038a858723c */ /* 0x040ff00000081058 */
[----:B------:R-:W-:Y:S07]  /*1dc50*/  HMMA.1688.F32.TF32 R4, R168, R68, R4 ;  /* 0x00000044a804723c */ /* 0x000fee0000081004 */
[----:B---3--:R-:W-:-:S02]  /*1dc60*/  IMAD.MOV.U32 R171, RZ, RZ, R70 ;  /* 0x000000ffffab7224 */ /* 0x008fc400078e0046 */
[----:B----4-:R-:W-:Y:S02]  /*1dc70*/  IMAD.MOV.U32 R170, RZ, RZ, R71 ;  /* 0x000000ffffaa7224 */ /* 0x010fe400078e0047 */
[----:B--2---:R-:W-:Y:S02]  /*1dc80*/  IMAD.MOV.U32 R168, RZ, RZ, R67 ;  /* 0x000000ffffa87224 */ /* 0x004fe400078e0043 */
[----:B------:R-:W2:Y:S01]  /*1dc90*/  LDL.LU R67, [R1+0x1c2c] ;  /* 0x001c2c0001437983 */ /* 0x000ea20000300800 */
[----:B------:R-:W-:-:S03]  /*1dca0*/  MOV R169, R66 ;  /* 0x0000004200a97202 */ /* 0x000fc60000000f00 */
[----:B------:R-:W3:Y:S04]  /*1dcb0*/  LDL.LU R66, [R1+0x1c28] ;  /* 0x001c280001427983 */ /* 0x000ee80000300800 */
[----:B------:R-:W4:Y:S04]  /*1dcc0*/  LDL.LU R71, [R1+0x1c24] ;  /* 0x001c240001477983 */ /* 0x000f280000300800 */
[----:B------:R-:W4:Y:S01]  /*1dcd0*/  LDL.LU R70, [R1+0x1c20] ;  /* 0x001c200001467983 */ /* 0x000f220000300800 */
[----:B------:R-:W-:Y:S02]  /*1dce0*/  IMAD.MOV.U32 R115, RZ, RZ, R248 ;  /* 0x000000ffff737224 */ /* 0x000fe400078e00f8 */
[----:B------:R-:W-:Y:S01]  /*1dcf0*/  IMAD.MOV.U32 R114, RZ, RZ, R249 ;  /* 0x000000ffff727224 */ /* 0x000fe200078e00f9 */
[----:B------:R-:W4:Y:S01]  /*1dd00*/  LDL.LU R248, [R1+0x50] ;  /* 0x0000500001f87983 */ /* 0x000f220000300800 */
[----:B------:R-:W-:Y:S01]  /*1dd10*/  IMAD.MOV.U32 R113, RZ, RZ, R250 ;  /* 0x000000ffff717224 */ /* 0x000fe200078e00fa */
[----:B------:R-:W-:-:S02]  /*1dd20*/  MOV R112, R251 ;  /* 0x000000fb00707202 */ /* 0x000fc40000000f00 */
        /* <DEDUP_REMOVED lines=32> */
[----:B------:R-:W-:Y:S01]  /*1df30*/  MOV R118, R50 ;  /* 0x0000003200767202 */ /* 0x000fe20000000f00 */
[----:B------:R-:W-:Y:S02]  /*1df40*/  IMAD.MOV.U32 R117, RZ, RZ, R55 ;  /* 0x000000ffff757224 */ /* 0x000fe400078e0037 */
[----:B------:R-:W-:-:S02]  /*1df50*/  IMAD.MOV.U32 R119, RZ, RZ, R51 ;  /* 0x000000ffff777224 */ /* 0x000fc400078e0033 */
[----:B------:R-:W-:Y:S02]  /*1df60*/  IMAD.MOV.U32 R120, RZ, RZ, R46 ;  /* 0x000000ffff787224 */ /* 0x000fe400078e002e */
[----:B------:R-:W-:Y:S02]  /*1df70*/  IMAD.MOV.U32 R121, RZ, RZ, R47 ;  /* 0x000000ffff797224 */ /* 0x000fe400078e002f */
[----:B------:R-:W-:Y:S02]  /*1df80*/  IMAD.MOV.U32 R122, RZ, RZ, R42 ;  /* 0x000000ffff7a7224 */ /* 0x000fe400078e002a */
[----:B------:R-:W-:Y:S02]  /*1df90*/  IMAD.MOV.U32 R123, RZ, RZ, R43 ;  /* 0x000000ffff7b7224 */ /* 0x000fe400078e002b */
        /* <DEDUP_REMOVED lines=10> */
[----:B------:R-:W-:Y:S01]  /*1e040*/  IMAD.MOV.U32 R221, RZ, RZ, R91 ;  /* 0x000000ffffdd7224 */ /* 0x000fe200078e005b */
[----:B------:R-:W-:Y:S01]  /*1e050*/  MOV R91, R22 ;  /* 0x00000016005b7202 */ /* 0x000fe20000000f00 */
[----:B------:R-:W-:Y:S02]  /*1e060*/  IMAD.MOV.U32 R72, RZ, RZ, R23 ;  /* 0x000000ffff487224 */ /* 0x000fe400078e0017 */
[----:B------:R-:W-:Y:S02]  /*1e070*/  IMAD.MOV.U32 R73, RZ, RZ, R31 ;  /* 0x000000ffff497224 */ /* 0x000fe400078e001f */
[----:B-1----:R-:W-:-:S02]  /*1e080*/  IMAD.MOV.U32 R74, RZ, RZ, R26 ;  /* 0x000000ffff4a7224 */ /* 0x002fc400078e001a */
[----:B------:R-:W-:Y:S02]  /*1e090*/  IMAD.MOV.U32 R75, RZ, RZ, R27 ;  /* 0x000000ffff4b7224 */ /* 0x000fe400078e001b */
[----:B--2---:R-:W-:Y:S02]  /*1e0a0*/  IMAD.MOV.U32 R143, RZ, RZ, R67 ;  /* 0x000000ffff8f7224 */ /* 0x004fe400078e0043 */
[----:B---3--:R-:W-:Y:S02]  /*1e0b0*/  IMAD.MOV.U32 R142, RZ, RZ, R66 ;  /* 0x000000ffff8e7224 */ /* 0x008fe400078e0042 */
[----:B----4-:R-:W-:Y:S02]  /*1e0c0*/  IMAD.MOV.U32 R141, RZ, RZ, R71 ;  /* 0x000000ffff8d7224 */ /* 0x010fe400078e0047 */
[----:B------:R-:W-:Y:S02]  /*1e0d0*/  IMAD.MOV.U32 R140, RZ, RZ, R70 ;  /* 0x000000ffff8c7224 */ /* 0x000fe400078e0046 */
[----:B------:R-:W2:Y:S04]  /*1e0e0*/  LDL.LU R70, [R1+0x1c1c] ;  /* 0x001c1c0001467983 */ /* 0x000ea80000300800 */
[----:B------:R-:W2:Y:S04]  /*1e0f0*/  LDL.LU R71, [R1+0x1c18] ;  /* 0x001c180001477983 */ /* 0x000ea80000300800 */
[----:B------:R-:W3:Y:S04]  /*1e100*/  LDL.LU R66, [R1+0x1c14] ;  /* 0x001c140001427983 */ /* 0x000ee80000300800 */
[----:B------:R-:W3:Y:S04]  /*1e110*/  LDL.LU R67, [R1+0x1c10] ;  /* 0x001c100001437983 */ /* 0x000ee80000300800 */
        /* <DEDUP_REMOVED lines=26> */
[C---:B----4-:R-:W-:Y:S08]  /*1e2c0*/  HMMA.1688.F32.TF32 R144, R244.reuse, R38, R144 ;  /* 0x00000026f490723c */ /* 0x050ff00000081090 */
[C---:B------:R-:W-:Y:S08]  /*1e2d0*/  HMMA.1688.F32.TF32 R164, R244.reuse, R18, R164 ;  /* 0x00000012f4a4723c */ /* 0x040ff000000810a4 */
[C---:B------:R-:W-:Y:S08]  /*1e2e0*/  HMMA.1688.F32.TF32 R160, R244.reuse, R22, R160 ;  /* 0x00000016f4a0723c */ /* 0x040ff000000810a0 */
[C---:B------:R-:W-:Y:S08]  /*1e2f0*/  HMMA.1688.F32.TF32 R152, R244.reuse, R30, R152 ;  /* 0x0000001ef498723c */ /* 0x040ff00000081098 */
[C---:B------:R-:W-:Y:S01]  /*1e300*/  HMMA.1688.F32.TF32 R156, R244.reuse, R26, R156 ;  /* 0x0000001af49c723c */ /* 0x040fe2000008109c */
[----:B------:R-:W-:Y:S07]  /*1e310*/  STL.64 [R1+0xc0], R164 ;  /* 0x0000c0a401007387 */ /* 0x000fee0000100a00 */
[C---:B------:R-:W-:Y:S01]  /*1e320*/  HMMA.1688.F32.TF32 R148, R244.reuse, R34, R148 ;  /* 0x00000022f494723c */ /* 0x040fe20000081094 */
        /* <DEDUP_REMOVED lines=9> */
[----:B-1----:R-:W4:Y:S04]  /*1e3c0*/  LDL.LU.64 R158, [R1+0x1b88] ;  /* 0x001b8800019e7983 */ /* 0x002f280000300a00 */
[----:B------:R-:W4:Y:S04]  /*1e3d0*/  LDL.LU.64 R156, [R1+0x1b80] ;  /* 0x001b8000019c7983 */ /* 0x000f280000300a00 */
        /* <DEDUP_REMOVED lines=19> */
[----:B------:R-:W2:Y:S01]  /*1e510*/  LDL.LU.64 R248, [R1+0x1b30] ;  /* 0x001b300001f87983 */ /* 0x000ea20000300a00 */
[----:B------:R-:W-:Y:S01]  /*1e520*/  HMMA.1688.F32.TF32 R168, R244, R50, R168 ;  /* 0x00000032f4a8723c */ /* 0x000fe200000810a8 */
[----:B------:R-:W-:-:S02]  /*1e530*/  IMAD.MOV.U32 R202, RZ, RZ, R4 ;  /* 0x000000ffffca7224 */ /* 0x000fc400078e0004 */
[----:B------:R-:W-:Y:S01]  /*1e540*/  IMAD.MOV.U32 R203, RZ, RZ, R5 ;  /* 0x000000ffffcb7224 */ /* 0x000fe200078e0005 */
[----:B------:R-:W-:Y:S01]  /*1e550*/  LDS R4, [R2+0x6080] ;  /* 0x0060800002047984 */ /* 0x000fe20000000800 */
[----:B------:R-:W-:Y:S02]  /*1e560*/  IMAD.MOV.U32 R252, RZ, RZ, R6 ;  /* 0x000000fffffc7224 */ /* 0x000fe400078e0006 */
[----:B------:R-:W-:Y:S01]  /*1e570*/  IMAD.MOV.U32 R0, RZ, RZ, R7 ;  /* 0x000000ffff007224 */ /* 0x000fe200078e0007 */
[----:B------:R-:W-:Y:S04]  /*1e580*/  LDS R6, [R2+0x7080] ;  /* 0x0070800002067984 */ /* 0x000fe80000000800 */
[----:B------:R-:W-:Y:S04]  /*1e590*/  LDS R5, [R3+0x6080] ;  /* 0x0060800003057984 */ /* 0x000fe80000000800 */
[----:B------:R-:W1:Y:S07]  /*1e5a0*/  LDS R7, [R3+0x7080] ;  /* 0x0070800003077984 */ /* 0x000e6e0000000800 */
[----:B------:R-:W-:Y:S04]  /*1e5b0*/  STL.64 [R1+0x40], R168 ;  /* 0x000040a801007387 */ /* 0x000fe80000100a00 */
[----:B------:R1:W-:Y:S02]  /*1e5c0*/  STL.64 [R1+0x48], R170 ;  /* 0x000048aa01007387 */ /* 0x0003e40000100a00 */
[C---:B-1----:R-:W-:Y:S08]  /*1e5d0*/  HMMA.1688.F32.TF32 R168, R244.reuse, R54, R136 ;  /* 0x00000036f4a8723c */ /* 0x042ff00000081088 */
[C---:B------:R-:W-:Y:S08]  /*1e5e0*/  HMMA.1688.F32.TF32 R136, R244.reuse, R58, R132 ;  /* 0x0000003af488723c */ /* 0x040ff00000081084 */
[C---:B------:R-:W-:Y:S08]  /*1e5f0*/  HMMA.1688.F32.TF32 R132, R244.reuse, R62, R128 ;  /* 0x0000003ef484723c */ /* 0x040ff00000081080 */
[----:B------:R-:W-:Y:S01]  /*1e600*/  HMMA.1688.F32.TF32 R128, R244, R66, R124 ;  /* 0x00000042f480723c */ /* 0x000fe2000008107c */
[----:B------:R-:W-:Y:S04]  /*1e610*/  STL.64 [R1+0x30], R168 ;  /* 0x000030a801007387 */ /* 0x000fe80000100a00 */
[----:B------:R-:W-:Y:S04]  /*1e620*/  STL.64 [R1+0x38], R170 ;  /* 0x000038aa01007387 */ /* 0x000fe80000100a00 */
[----:B------:R-:W-:Y:S04]  /*1e630*/  STL.64 [R1+0x20], R136 ;  /* 0x0000208801007387 */ /* 0x000fe80000100a00 */
[----:B------:R-:W-:Y:S04]  /*1e640*/  STL.64 [R1+0x28], R138 ;  /* 0x0000288a01007387 */ /* 0x000fe80000100a00 */
[----:B------:R-:W-:Y:S04]  /*1e650*/  STL.64 [R1+0x10], R132 ;  /* 0x0000108401007387 */ /* 0x000fe80000100a00 */
[----:B------:R-:W-:Y:S04]  /*1e660*/  STL.64 [R1+0x18], R134 ;  /* 0x0000188601007387 */ /* 0x000fe80000100a00 */
[----:B------:R-:W-:Y:S04]  /*1e670*/  STL.64 [R1], R128 ;  /* 0x0000008001007387 */ /* 0x000fe80000100a00 */
[----:B------:R-:W-:Y:S01]  /*1e680*/  STL.64 [R1+0x8], R130 ;  /* 0x0000088201007387 */ /* 0x000fe20000100a00 */
[----:B------:R-:W-:Y:S03]  /*1e690*/  HMMA.1688.F32.TF32 R72, R4, R58, R72 ;  /* 0x0000003a0448723c */ /* 0x000fe60000081048 */
[----:B------:R-:W-:Y:S04]  /*1e6a0*/  LDS R168, [R2+0x6100] ;  /* 0x0061000002a87984 */ /* 0x000fe80000000800 */
[----:B------:R-:W-:Y:S04]  /*1e6b0*/  LDS R170, [R2+0x7100] ;  /* 0x0071000002aa7984 */ /* 0x000fe80000000800 */
[----:B------:R-:W-:Y:S04]  /*1e6c0*/  LDS R169, [R3+0x6100] ;  /* 0x0061000003a97984 */ /* 0x000fe80000000800 */
[----:B------:R-:W1:Y:S01]  /*1e6d0*/  LDS R171, [R3+0x7100] ;  /* 0x0071000003ab7984 */ /* 0x000e620000000800 */
[----:B--2---:R-:W-:Y:S11]  /*1e6e0*/  HMMA.1688.F32.TF32 R124, R244, R70, R248 ;  /* 0x00000046f47c723c */ /* 0x004ff600000810f8 */
[----:B------:R-:W-:Y:S11]  /*1e6f0*/  @!UPT UIADD3 URZ, URZ, URZ, URZ ;  /* 0x0000003f3f3ff290 */ /* 0x000ff6000fffe03f */
[----:B------:R-:W-:Y:S01]  /*1e700*/  @!UPT UIADD3 URZ, URZ, URZ, URZ ;  /* 0x0000003f3f3ff290 */ /* 0x000fe2000fffe03f */
[----:B------:R-:W-:Y:S04]  /*1e710*/  STL.64 [R1+0x5f0], R124 ;  /* 0x0005f07c01007387 */ /* 0x000fe80000100a00 */
[----:B------:R2:W-:Y:S02]  /*1e720*/  STL.64 [R1+0x5f8], R126 ;  /* 0x0005f87e01007387 */ /* 0x0005e40000100a00 */
[C---:B--2---:R-:W-:Y:S08]  /*1e730*/  HMMA.1688.F32.TF32 R124, R4.reuse, R10, R120 ;  /* 0x0000000a047c723c */ /* 0x044ff00000081078 */
[C---:B------:R-:W-:Y:S08]  /*1e740*/  HMMA.1688.F32.TF32 R120, R4.reuse, R14, R116 ;  /* 0x0000000e0478723c */ /* 0x040ff00000081074 */
[C---:B------:R-:W-:Y:S08]  /*1e750*/  HMMA.1688.F32.TF32 R116, R4.reuse, R18, R112 ;  /* 0x000000120474723c */ /* 0x040ff00000081070 */
[C---:B------:R-:W-:Y:S08]  /*1e760*/  HMMA.1688.F32.TF32 R112, R4.reuse, R22, R108 ;  /* 0x000000160470723c */ /* 0x040ff0000008106c */
[C---:B------:R-:W-:Y:S08]  /*1e770*/  HMMA.1688.F32.TF32 R108, R4.reuse, R26, R104 ;  /* 0x0000001a046c723c */ /* 0x040ff00000081068 */
[C---:B------:R-:W-:Y:S08]  /*1e780*/  HMMA.1688.F32.TF32 R104, R4.reuse, R30, R100 ;  /* 0x0000001e0468723c */ /* 0x040ff00000081064 */
[C---:B------:R-:W-:Y:S08]  /*1e790*/  HMMA.1688.F32.TF32 R100, R4.reuse, R34, R96 ;  /* 0x000000220464723c */ /* 0x040ff00000081060 */
[C---:B------:R-:W-:Y:S01]  /*1e7a0*/  HMMA.1688.F32.TF32 R96, R4.reuse, R38, R92 ;  /* 0x000000260460723c */ /* 0x040fe2000008105c */
[----:B------:R-:W-:Y:S07]  /*1e7b0*/  STL.64 [R1+0x1e0], R124 ;  /* 0x0001e07c01007387 */ /* 0x000fee0000100a00 */
[C---:B------:R-:W-:Y:S01]  /*1e7c0*/  HMMA.1688.F32.TF32 R92, R4.reuse, R42, R88 ;  /* 0x0000002a045c723c */ /* 0x040fe20000081058 */
[----:B------:R-:W-:Y:S07]  /*1e7d0*/  STL.64 [R1+0x1e8], R126 ;  /* 0x0001e87e01007387 */ /* 0x000fee0000100a00 */
[C---:B------:R-:W-:Y:S01]  /*1e7e0*/  HMMA.1688.F32.TF32 R88, R4.reuse, R46, R84 ;  /* 0x0000002e0458723c */ /* 0x040fe20000081054 */
[----:B------:R-:W-:Y:S07]  /*1e7f0*/  STL.64 [R1+0x1d0], R120 ;  /* 0x0001d07801007387 */ /* 0x000fee0000100a00 */
        /* <DEDUP_REMOVED lines=21> */
[----:B------:R-:W2:Y:S04]  /*1e950*/  LDL.LU R76, [R1+0x200] ;  /* 0x00020000014c7983 */ /* 0x000ea80000300800 */
[----:B------:R1:W-:Y:S04]  /*1e960*/  STL.64 [R1+0x130], R80 ;  /* 0x0001305001007387 */ /* 0x0003e80000100a00 */
[----:B------:R1:W-:Y:S04]  /*1e970*/  STL.64 [R1+0x138], R82 ;  /* 0x0001385201007387 */ /* 0x0003e80000100a00 */
[----:B------:R1:W-:Y:S04]  /*1e980*/  STL.64 [R1+0x930], R72 ;  /* 0x0009304801007387 */ /* 0x0003e80000100a00 */
[----:B------:R1:W-:Y:S04]  /*1e990*/  STL.64 [R1+0x938], R74 ;  /* 0x0009384a01007387 */ /* 0x0003e80000100a00 */
        /* <DEDUP_REMOVED lines=78> */
[----:B------:R-:W-:Y:S08]  /*1ee80*/  HMMA.1688.F32.TF32 R120, R168, R14, R120 ;  /* 0x0000000ea878723c */ /* 0x000ff00000081078 */
[C---:B------:R-:W-:Y:S08]  /*1ee90*/  HMMA.1688.F32.TF32 R132, R4.reuse, R66, R132 ;  /* 0x000000420484723c */ /* 0x040ff00000081084 */
[C---:B------:R-:W-:Y:S08]  /*1eea0*/  HMMA.1688.F32.TF32 R136, R4.reuse, R62, R136 ;  /* 0x0000003e0488723c */ /* 0x040ff00000081088 */
[----:B------:R-:W-:Y:S08]  /*1eeb0*/  HMMA.1688.F32.TF32 R4, R4, R70, R128 ;  /* 0x000000460404723c */ /* 0x000ff00000081080 */
[C---:B------:R-:W-:Y:S07]  /*1eec0*/  HMMA.1688.F32.TF32 R124, R168.reuse, R10, R124 ;  /* 0x0000000aa87c723c */ /* 0x040fee000008107c */
        /* <DEDUP_REMOVED lines=8> */
[----:B------:R-:W3:Y:S01]  /*1ef50*/  LDL.LU.64 R132, [R1+0x1b10] ;  /* 0x001b100001847983 */ /* 0x000ee20000300a00 */
[C---:B------:R-:W-:Y:S03]  /*1ef60*/  HMMA.1688.F32.TF32 R96, R168.reuse, R46, R96 ;  /* 0x0000002ea860723c */ /* 0x040fe60000081060 */
[----:B------:R-:W4:Y:S04]  /*1ef70*/  LDL.LU.64 R130, [R1+0x1b08] ;  /* 0x001b080001827983 */ /* 0x000f280000300a00 */
[----:B------:R-:W4:Y:S04]  /*1ef80*/  LDL.LU.64 R128, [R1+0x1b00] ;  /* 0x001b000001807983 */ /* 0x000f280000300a00 */
[----:B------:R-:W-:Y:S04]  /*1ef90*/  STL.64 [R1+0x100], R4 ;  /* 0x0001000401007387 */ /* 0x000fe80000100a00 */
[----:B------:R-:W-:Y:S04]  /*1efa0*/  STL.64 [R1+0x108], R6 ;  /* 0x0001080601007387 */ /* 0x000fe80000100a00 */
[----:B------:R-:W-:Y:S04]  /*1efb0*/  STL.64 [R1+0x920], R124 ;  /* 0x0009207c01007387 */ /* 0x000fe80000100a00 */
[----:B------:R1:W-:Y:S01]  /*1efc0*/  STL.64 [R1+0x928], R126 ;  /* 0x0009287e01007387 */ /* 0x0003e20000100a00 */
[----:B------:R-:W-:Y:S01]  /*1efd0*/  HMMA.1688.F32.TF32 R104, R168, R38, R104 ;  /* 0x00000026a868723c */ /* 0x000fe20000081068 */
[----:B------:R-:W-:-:S02]  /*1efe0*/  IMAD.MOV.U32 R13, RZ, RZ, R96 ;  /* 0x000000ffff0d7224 */ /* 0x000fc400078e0060 */
[----:B------:R-:W-:Y:S01]  /*1eff0*/  LDS R4, [R2+0x6180] ;  /* 0x0061800002047984 */ /* 0x000fe20000000800 */
[----:B------:R-:W-:Y:S02]  /*1f000*/  IMAD.MOV.U32 R12, RZ, RZ, R97 ;  /* 0x000000ffff0c7224 */ /* 0x000fe400078e0061 */
[----:B------:R-:W-:Y:S01]  /*1f010*/  IMAD.MOV.U32 R9, RZ, RZ, R98 ;  /* 0x000000ffff097224 */ /* 0x000fe200078e0062 */
[----:B------:R-:W-:Y:S04]  /*1f020*/  LDS R6, [R2+0x7180] ;  /* 0x0071800002067984 */ /* 0x000fe80000000800 */
[----:B-1----:R-:W2:Y:S04]  /*1f030*/  LDL.LU.64 R126, [R1+0x1af8] ;  /* 0x001af800017e7983 */ /* 0x002ea80000300a00 */
[----:B------:R-:W2:Y:S04]  /*1f040*/  LDL.LU.64 R124, [R1+0x1af0] ;  /* 0x001af000017c7983 */ /* 0x000ea80000300a00 */
[----:B------:R-:W-:Y:S04]  /*1f050*/  STL.64 [R1+0x910], R120 ;  /* 0x0009107801007387 */ /* 0x000fe80000100a00 */
[----:B------:R1:W-:Y:S01]  /*1f060*/  STL.64 [R1+0x918], R122 ;  /* 0x0009187a01007387 */ /* 0x0003e20000100a00 */
[----:B------:R-:W-:Y:S01]  /*1f070*/  IMAD.MOV.U32 R8, RZ, RZ, R99 ;  /* 0x000000ffff087224 */ /* 0x000fe200078e0063 */
[C---:B------:R-:W-:Y:S02]  /*1f080*/  HMMA.1688.F32.TF32 R100, R168.reuse, R42, R100 ;  /* 0x0000002aa864723c */ /* 0x040fe40000081064 */
[----:B------:R-:W-:Y:S04]  /*1f090*/  LDS R5, [R3+0x6180] ;  /* 0x0061800003057984 */ /* 0x000fe80000000800 */
[----:B------:R-:W2:Y:S04]  /*1f0a0*/  LDS R7, [R3+0x7180] ;  /* 0x0071800003077984 */ /* 0x000ea80000000800 */
[----:B-1----:R-:W2:Y:S04]  /*1f0b0*/  LDL.LU.64 R122, [R1+0x1ae8] ;  /* 0x001ae800017a7983 */ /* 0x002ea80000300a00 */
[----:B------:R-:W2:Y:S04]  /*1f0c0*/  LDL.LU.64 R120, [R1+0x1ae0] ;  /* 0x001ae00001787983 */ /* 0x000ea80000300a00 */
[----:B------:R-:W-:Y:S04]  /*1f0d0*/  STL.64 [R1+0x900], R116 ;  /* 0x0009007401007387 */ /* 0x000fe80000100a00 */
[----:B------:R1:W-:Y:S04]  /*1f0e0*/  STL.64 [R1+0x908], R118 ;  /* 0x0009087601007387 */ /* 0x0003e80000100a00 */
        /* <DEDUP_REMOVED lines=35> */
[----:B-1----:R-:W3:Y:S04]  /*1f320*/  LDL.LU R76, [R1+0x370] ;  /* 0x00037000014c7983 */ /* 0x002ee80000300800 */
        /* <DEDUP_REMOVED lines=50> */
[C---:B------:R-:W-:Y:S08]  /*1f650*/  HMMA.1688.F32.TF32 R112, R4.reuse, R10, R112 ;  /* 0x0000000a0470723c */ /* 0x040ff00000081070 */
[C---:B------:R-:W-:Y:S11]  /*1f660*/  HMMA.1688.F32.TF32 R84, R4.reuse, R38, R84 ;  /* 0x000000260454723c */ /* 0x040ff60000081054 */
[----:B------:R-:W-:Y:S05]  /*1f670*/  @!UPT UIADD3 URZ, URZ, URZ, URZ ;  /* 0x0000003f3f3ff290 */ /* 0x000fea000fffe03f */
[----:B------:R-:W-:Y:S02]  /*1f680*/  IMAD.MOV.U32 R48, RZ, RZ, R115 ;  /* 0x000000ffff307224 */ /* 0x000fe400078e0073 */
[----:B------:R-:W-:Y:S01]  /*1f690*/  IMAD.MOV.U32 R49, RZ, RZ, R114 ;  /* 0x000000ffff317224 */ /* 0x000fe200078e0072 */
[----:B------:R-:W-:Y:S01]  /*1f6a0*/  MOV R53, R112 ;  /* 0x0000007000357202 */ /* 0x000fe20000000f00 */
[----:B------:R-:W-:Y:S01]  /*1f6b0*/  IMAD.MOV.U32 R52, RZ, RZ, R113 ;  /* 0x000000ffff347224 */ /* 0x000fe200078e0071 */
[----:B------:R-:W-:Y:S01]  /*1f6c0*/  STL [R1+0x1954], R48 ;  /* 0x0019543001007387 */ /* 0x000fe20000100800 */
[C---:B------:R-:W-:Y:S03]  /*1f6d0*/  HMMA.1688.F32.TF32 R88, R4.reuse, R34, R88 ;  /* 0x000000220458723c */ /* 0x040fe60000081058 */
[----:B------:R-:W-:Y:S04]  /*1f6e0*/  STL [R1+0x1950], R49 ;  /* 0x0019503101007387 */ /* 0x000fe80000100800 */
[----:B------:R-:W-:Y:S04]  /*1f6f0*/  STL [R1+0x194c], R52 ;  /* 0x00194c3401007387 */ /* 0x000fe80000100800 */
[----:B------:R-:W-:Y:S01]  /*1f700*/  STL [R1+0x1948], R53 ;  /* 0x0019483501007387 */ /* 0x000fe20000100800 */
[C---:B------:R-:W-:Y:S08]  /*1f710*/  HMMA.1688.F32.TF32 R108, R4.reuse, R14, R108 ;  /* 0x0000000e046c723c */ /* 0x040ff0000008106c */
[C---:B------:R-:W-:Y:S08]  /*1f720*/  HMMA.1688.F32.TF32 R104, R4.reuse, R18, R104 ;  /* 0x000000120468723c */ /* 0x040ff00000081068 */
[C---:B------:R-:W-:Y:S08]  /*1f730*/  HMMA.1688.F32.TF32 R92, R4.reuse, R30, R92 ;  /* 0x0000001e045c723c */ /* 0x040ff0000008105c */
[C---:B------:R-:W-:Y:S11]  /*1f740*/  HMMA.1688.F32.TF32 R96, R4.reuse, R26, R96 ;  /* 0x0000001a0460723c */ /* 0x040ff60000081060 */
[----:B------:R-:W-:Y:S04]  /*1f750*/  @!UPT UIADD3 URZ, URZ, URZ, URZ ;  /* 0x0000003f3f3ff290 */ /* 0x000fe8000fffe03f */
        /* <DEDUP_REMOVED lines=16> */
[----:B------:R-:W2:Y:S04]  /*1f860*/  LDL.LU R244, [R1+0x2b0] ;  /* 0x0002b00001f47983 */ /* 0x000ea80000300800 */
[----:B------:R-:W2:Y:S04]  /*1f870*/  LDL.LU R245, [R1+0x2b4] ;  /* 0x0002b40001f57983 */ /* 0x000ea80000300800 */
[----:B------:R-:W2:Y:S04]  /*1f880*/  LDL.LU R246, [R1+0x2b8] ;  /* 0x0002b80001f67983 */ /* 0x000ea80000300800 */
[----:B------:R-:W2:Y:S01]  /*1f890*/  LDL.LU R247, [R1+0x2bc] ;  /* 0x0002bc0001f77983 */ /* 0x000ea20000300800 */
[----:B------:R-:W-:Y:S03]  /*1f8a0*/  HMMA.1688.F32.TF32 R100, R4, R22, R100 ;  /* 0x000000160464723c */ /* 0x000fe60000081064 */
        /* <DEDUP_REMOVED lines=11> */
[----:B------:R-:W2:Y:S01]  /*1f960*/  LDL.LU R115, [R1+0x35c] ;  /* 0x00035c0001737983 */ /* 0x000ea20000300800 */
[----:B------:R-:W-:-:S03]  /*1f970*/  IMAD.MOV.U32 R45, RZ, RZ, R108 ;  /* 0x000000ffff2d7224 */ /* 0x000fc600078e006c */
[----:B------:R-:W3:Y:S01]  /*1f980*/  LDL.LU R84, [R1+0x2f0] ;  /* 0x0002f00001547983 */ /* 0x000ee20000300800 */
        /* <DEDUP_REMOVED lines=24> */
[----:B------:R-:W-:-:S03]  /*1fb10*/  MOV R49, R101 ;  /* 0x0000006500317202 */ /* 0x000fc60000000f00 */
        /* <DEDUP_REMOVED lines=17> */
[----:B-1----:R-:W4:Y:S04]  /*1fc30*/  LDL.LU R72, [R1+0x2c0] ;  /* 0x0002c00001487983 */ /* 0x002f280000300800 */
[----:B------:R-:W4:Y:S04]  /*1fc40*/  LDL.LU R73, [R1+0x2c4] ;  /* 0x0002c40001497983 */ /* 0x000f280000300800 */
[----:B------:R-:W4:Y:S04]  /*1fc50*/  LDL.LU R74, [R1+0x2c8] ;  /* 0x0002c800014a7983 */ /* 0x000f280000300800 */
[----:B------:R-:W4:Y:S01]  /*1fc60*/  LDL.LU R75, [R1+0x2cc] ;  /* 0x0002cc00014b7983 */ /* 0x000f220000300800 */
[C---:B--2---:R-:W-:Y:S08]  /*1fc70*/  HMMA.1688.F32.TF32 R112, R4.reuse, R54, R112 ;  /* 0x000000360470723c */ /* 0x044ff00000081070 */
[----:B---3--:R-:W-:Y:S11]  /*1fc80*/  HMMA.1688.F32.TF32 R108, R4, R58, R108 ;  /* 0x0000003a046c723c */ /* 0x008ff6000008106c */
[----:B------:R-:W-:Y:S05]  /*1fc90*/  @!UPT UIADD3 URZ, URZ, URZ, URZ ;  /* 0x0000003f3f3ff290 */ /* 0x000fea000fffe03f */
[----:B------:R-:W-:Y:S02]  /*1fca0*/  IMAD.MOV.U32 R64, RZ, RZ, R115 ;  /* 0x000000ffff407224 */ /* 0x000fe400078e0073 */
[----:B------:R-:W-:Y:S02]  /*1fcb0*/  IMAD.MOV.U32 R68, RZ, RZ, R113 ;  /* 0x000000ffff447224 */ /* 0x000fe400078e0071 */
[----:B------:R-:W-:Y:S02]  /*1fcc0*/  IMAD.MOV.U32 R69, RZ, RZ, R112 ;  /* 0x000000ffff457224 */ /* 0x000fe400078e0070 */
[----:B------:R-:W-:Y:S02]  /*1fcd0*/  IMAD.MOV.U32 R65, RZ, RZ, R114 ;  /* 0x000000ffff417224 */ /* 0x000fe400078e0072 */
[----:B------:R-:W2:Y:S01]  /*1fce0*/  LDL.LU.64 R114, [R1+0x1ac8] ;  /* 0x001ac80001727983 */ /* 0x000ea20000300a00 */
[----:B------:R-:W-:Y:S03]  /*1fcf0*/  HMMA.1688.F32.TF32 R84, R168, R18, R84 ;  /* 0x00000012a854723c */ /* 0x000fe60000081054 */
[----:B------:R-:W2:Y:S05]  /*1fd00*/  LDL.LU.64 R112, [R1+0x1ac0] ;  /* 0x001ac00001707983 */ /* 0x000eaa0000300a00 */
[C---:B----4-:R-:W-:Y:S01]  /*1fd10*/  HMMA.1688.F32.TF32 R104, R4.reuse, R62, R104 ;  /* 0x0000003e0468723c */ /* 0x050fe20000081068 */
[----:B------:R-:W-:Y:S07]  /*1fd20*/  STL [R1+0x1944], R64 ;  /* 0x0019444001007387 */ /* 0x000fee0000100800 */
[C---:B------:R-:W-:Y:S08]  /*1fd30*/  HMMA.1688.F32.TF32 R100, R4.reuse, R66, R100 ;  /* 0x000000420464723c */ /* 0x040ff00000081064 */
[----:B------:R-:W-:Y:S08]  /*1fd40*/  HMMA.1688.F32.TF32 R4, R4, R70, R96 ;  /* 0x000000460404723c */ /* 0x000ff00000081060 */
[----:B------:R-:W-:Y:S01]  /*1fd50*/  HMMA.1688.F32.TF32 R92, R168, R10, R92 ;  /* 0x0000000aa85c723c */ /* 0x000fe2000008105c */
[----:B------:R-:W-:Y:S01]  /*1fd60*/  STL [R1+0x1940], R68 ;  /* 0x0019404401007387 */ /* 0x000fe20000100800 */
[----:B------:R-:W-:Y:S01]  /*1fd70*/  MOV R57, R110 ;  /* 0x0000006e00397202 */ /* 0x000fe20000000f00 */
[----:B------:R-:W-:-:S02]  /*1fd80*/  IMAD.MOV.U32 R56, RZ, RZ, R111 ;  /* 0x000000ffff387224 */ /* 0x000fc400078e006f */
[----:B------:R1:W-:Y:S01]  /*1fd90*/  STL [R1+0x193c], R69 ;  /* 0x00193c4501007387 */ /* 0x0003e20000100800 */
[----:B------:R-:W-:Y:S02]  /*1fda0*/  IMAD.MOV.U32 R61, RZ, RZ, R108 ;  /* 0x000000ffff3d7224 */ /* 0x000fe400078e006c */
[----:B------:R-:W-:Y:S01]  /*1fdb0*/  IMAD.MOV.U32 R60, RZ, RZ, R109 ;  /* 0x000000ffff3c7224 */ /* 0x000fe200078e006d */
[----:B------:R3:W-:Y:S01]  /*1fdc0*/  STL [R1+0x1938], R65 ;  /* 0x0019384101007387 */ /* 0x0007e20000100800 */
[C---:B------:R-:W-:Y:S03]  /*1fdd0*/  HMMA.1688.F32.TF32 R88, R168.reuse, R14, R88 ;  /* 0x0000000ea858723c */ /* 0x040fe60000081058 */
[----:B------:R-:W4:Y:S01]  /*1fde0*/  LDL.LU.64 R110, [R1+0x1ab8] ;  /* 0x001ab800016e7983 */ /* 0x000f220000300a00 */
[----:B-1----:R-:W-:Y:S02]  /*1fdf0*/  IMAD.MOV.U32 R69, RZ, RZ, R106 ;  /* 0x000000ffff457224 */ /* 0x002fe400078e006a */
[----:B---3--:R-:W-:Y:S01]  /*1fe00*/  IMAD.MOV.U32 R65, RZ, RZ, R107 ;  /* 0x000000ffff417224 */ /* 0x008fe200078e006b */
[----:B------:R-:W4:Y:S01]  /*1fe10*/  LDL.LU.64 R108, [R1+0x1ab0] ;  /* 0x001ab000016c7983 */ /* 0x000f220000300a00 */
[----:B------:R-:W-:Y:S01]  /*1fe20*/  IMAD.MOV.U32 R64, RZ, RZ, R104 ;  /* 0x000000ffff407224 */ /* 0x000fe200078e0068 */
[C---:B------:R-:W-:Y:S01]  /*1fe30*/  HMMA.1688.F32.TF32 R80, R168.reuse, R22, R80 ;  /* 0x00000016a850723c */ /* 0x040fe20000081050 */
[----:B------:R-:W-:Y:S01]  /*1fe40*/  IMAD.MOV.U32 R68, RZ, RZ, R105 ;  /* 0x000000ffff447224 */ /* 0x000fe200078e0069 */
[----:B------:R-:W3:Y:S04]  /*1fe50*/  LDL.LU.64 R106, [R1+0x1aa8] ;  /* 0x001aa800016a7983 */ /* 0x000ee80000300a00 */
[----:B------:R-:W3:Y:S02]  /*1fe60*/  LDL.LU.64 R104, [R1+0x1aa0] ;  /* 0x001aa00001687983 */ /* 0x000ee40000300a00 */
[C---:B------:R-:W-:Y:S02]  /*1fe70*/  HMMA.1688.F32.TF32 R76, R168.reuse, R26, R76 ;  /* 0x0000001aa84c723c */ /* 0x040fe4000008104c */
[----:B------:R-:W-:Y:S04]  /*1fe80*/  STL.64 [R1+0x810], R100 ;  /* 0x0008106401007387 */ /* 0x000fe80000100a00 */
[----:B------:R1:W-:Y:S02]  /*1fe90*/  STL.64 [R1+0x818], R102 ;  /* 0x0008186601007387 */ /* 0x0003e40000100a00 */
[C---:B------:R-:W-:Y:S02]  /*1fea0*/  HMMA.1688.F32.TF32 R72, R168.reuse, R30, R72 ;  /* 0x0000001ea848723c */ /* 0x040fe40000081048 */
        /* <DEDUP_REMOVED lines=38> */
[----:B------:R1:W-:Y:S04]  /*20110*/  STL.64 [R1+0x790], R248 ;  /* 0x000790f801007387 */ /* 0x0003e80000100a00 */
[----:B------:R-:W-:Y:S01]  /*20120*/  STL.64 [R1+0x798], R250 ;  /* 0x000798fa01007387 */ /* 0x000fe20000100a00 */
[C---:B--2---:R-:W-:Y:S08]  /*20130*/  HMMA.1688.F32.TF32 R76, R168.reuse, R46, R76 ;  /* 0x0000002ea84c723c */ /* 0x044ff0000008104c */
[C---:B---3--:R-:W-:Y:S08]  /*20140*/  HMMA.1688.F32.TF32 R244, R168.reuse, R42, R72 ;  /* 0x0000002aa8f4723c */ /* 0x048ff00000081048 */
[C---:B------:R-:W-:Y:S08]  /*20150*/  HMMA.1688.F32.TF32 R72, R168.reuse, R50, R80 ;  /* 0x00000032a848723c */ /* 0x040ff00000081050 */
[----:B------:R-:W-:Y:S07]  /*20160*/  HMMA.1688.F32.TF32 R80, R168, R54, R84 ;  /* 0x00000036a850723c */ /* 0x000fee0000081054 */
[----:B------:R-:W-:Y:S04]  /*20170*/  STL.64 [R1+0x780], R244 ;  /* 0x000780f401007387 */ /* 0x000fe80000100a00 */
[----:B------:R-:W-:Y:S04]  /*20180*/  STL.64 [R1+0x788], R246 ;  /* 0x000788f601007387 */ /* 0x000fe80000100a00 */
[----:B------:R-:W-:Y:S04]  /*20190*/  STL.64 [R1+0x770], R76 ;  /* 0x0007704c01007387 */ /* 0x000fe80000100a00 */
[----:B------:R2:W-:Y:S01]  /*201a0*/  STL.64 [R1+0x778], R78 ;  /* 0x0007784e01007387 */ /* 0x0005e20000100a00 */
[----:B------:R-:W-:Y:S01]  /*201b0*/  HMMA.1688.F32.TF32 R84, R4, R22, R116 ;  /* 0x000000160454723c */ /* 0x000fe20000081074 */
[----:B-1----:R-:W-:-:S02]  /*201c0*/  IMAD.MOV.U32 R248, RZ, RZ, R202 ;  /* 0x000000fffff87224 */ /* 0x002fc400078e00ca */
[----:B------:R-:W-:Y:S01]  /*201d0*/  IMAD.MOV.U32 R249, RZ, RZ, R203 ;  /* 0x000000fffff97224 */ /* 0x000fe200078e00cb */
[----:B------:R-:W-:Y:S04]  /*201e0*/  LDS R244, [R2+0x6380] ;  /* 0x0063800002f47984 */ /* 0x000fe80000000800 */
[----:B------:R-:W-:Y:S01]  /*201f0*/  LDS R246, [R2+0x7380] ;  /* 0x0073800002f67984 */ /* 0x000fe20000000800 */
[C---:B--2---:R-:W-:Y:S03]  /*20200*/  HMMA.1688.F32.TF32 R76, R168.reuse, R58, R88 ;  /* 0x0000003aa84c723c */ /* 0x044fe60000081058 */
[----:B------:R-:W-:Y:S04]  /*20210*/  STL.64 [R1+0x760], R72 ;  /* 0x0007604801007387 */ /* 0x000fe80000100a00 */
[----:B------:R1:W-:Y:S04]  /*20220*/  STL.64 [R1+0x768], R74 ;  /* 0x0007684a01007387 */ /* 0x0003e80000100a00 */
[----:B------:R-:W-:Y:S04]  /*20230*/  STL.64 [R1+0x750], R80 ;  /* 0x0007505001007387 */ /* 0x000fe80000100a00 */
[----:B------:R2:W-:Y:S01]  /*20240*/  STL.64 [R1+0x758], R82 ;  /* 0x0007585201007387 */ /* 0x0005e20000100a00 */
[C---:B-1----:R-:W-:Y:S03]  /*20250*/  HMMA.1688.F32.TF32 R72, R168.reuse, R62, R92 ;  /* 0x0000003ea848723c */ /* 0x042fe6000008105c */
[----:B------:R-:W-:Y:S04]  /*20260*/  LDS R245, [R3+0x6380] ;  /* 0x0063800003f57984 */ /* 0x000fe80000000800 */
[----:B------:R-:W-:Y:S01]  /*20270*/  LDS R247, [R3+0x7380] ;  /* 0x0073800003f77984 */ /* 0x000fe20000000800 */
[C---:B--2---:R-:W-:Y:S03]  /*20280*/  HMMA.1688.F32.TF32 R80, R168.reuse, R66, R96 ;  /* 0x00000042a850723c */ /* 0x044fe60000081060 */
[----:B------:R-:W-:Y:S04]  /*20290*/  STL.64 [R1+0x740], R76 ;  /* 0x0007404c01007387 */ /* 0x000fe80000100a00 */
[----:B------:R1:W-:Y:S02]  /*202a0*/  STL.64 [R1+0x748], R78 ;  /* 0x0007484e01007387 */ /* 0x0003e40000100a00 */
[----:B-1----:R-:W-:Y:S06]  /*202b0*/  HMMA.1688.F32.TF32 R76, R168, R70, R100 ;  /* 0x00000046a84c723c */ /* 0x002fec0000081064 */
[----:B------:R-:W-:Y:S04]  /*202c0*/  STL.64 [R1+0x730], R72 ;  /* 0x0007304801007387 */ /* 0x000fe80000100a00 */
[----:B------:R-:W-:Y:S04]  /*202d0*/  STL.64 [R1+0x738], R74 ;  /* 0x0007384a01007387 */ /* 0x000fe80000100a00 */
[----:B------:R-:W-:Y:S04]  /*202e0*/  STL.64 [R1+0x720], R80 ;  /* 0x0007205001007387 */ /* 0x000fe80000100a00 */
[----:B------:R-:W-:Y:S04]  /*202f0*/  STL.64 [R1+0x728], R82 ;  /* 0x0007285201007387 */ /* 0x000fe80000100a00 */
[----:B------:R-:W-:Y:S04]  /*20300*/  LDS R72, [R2+0x6300] ;  /* 0x0063000002487984 */ /* 0x000fe80000000800 */
[----:B------:R-:W-:Y:S04]  /*20310*/  LDS R74, [R2+0x7300] ;  /* 0x00730000024a7984 */ /* 0x000fe80000000800 */
[----:B------:R-:W-:Y:S04]  /*20320*/  STL.64 [R1+0x410], R76 ;  /* 0x0004104c01007387 */ /* 0x000fe80000100a00 */
[----:B------:R1:W-:Y:S04]  /*20330*/  STL.64 [R1+0x418], R78 ;  /* 0x0004184e01007387 */ /* 0x0003e80000100a00 */
[----:B------:R-:W-:Y:S04]  /*20340*/  LDS R73, [R3+0x6300] ;  /* 0x0063000003497984 */ /* 0x000fe80000000800 */
[----:B------:R-:W2:Y:S01]  /*20350*/  LDS R75, [R3+0x7300] ;  /* 0x00730000034b7984 */ /* 0x000ea20000000800 */
[C---:B-1----:R-:W-:Y:S08]  /*20360*/  HMMA.1688.F32.TF32 R76, R4.reuse, R10, R104 ;  /* 0x0000000a044c723c */ /* 0x042ff00000081068 */
[C---:B------:R-:W-:Y:S11]  /*20370*/  HMMA.1688.F32.TF32 R80, R4.reuse, R18, R112 ;  /* 0x000000120450723c */ /* 0x040ff60000081070 */
[----:B------:R-:W-:Y:S04]  /*20380*/  @!UPT UIADD3 URZ, URZ, URZ, URZ ;  /* 0x0000003f3f3ff290 */ /* 0x000fe8000fffe03f */
[----:B------:R-:W-:Y:S04]  /*20390*/  STL.64 [R1+0x350], R76 ;  /* 0x0003504c01007387 */ /* 0x000fe80000100a00 */
[----:B------:R4:W-:Y:S02]  /*203a0*/  STL.64 [R1+0x358], R78 ;  /* 0x0003584e01007387 */ /* 0x0009e40000100a00 */
[C---:B----4-:R-:W-:Y:S11]  /*203b0*/  HMMA.1688.F32.TF32 R76, R4.reuse, R14, R108 ;  /* 0x0000000e044c723c */ /* 0x050ff6000008106c */
[----:B------:R-:W-:Y:S11]  /*203c0*/  @!UPT UIADD3 URZ, URZ, URZ, URZ ;  /* 0x0000003f3f3ff290 */ /* 0x000ff6000fffe03f */
[----:B------:R-:W-:Y:S01]  /*203d0*/  @!UPT UIADD3 URZ, URZ, URZ, URZ ;  /* 0x0000003f3f3ff290 */ /* 0x000fe2000fffe03f */
[----:B------:R-:W-:Y:S04]  /*203e0*/  STL.64 [R1+0x360], R76 ;  /* 0x0003604c01007387 */ /* 0x000fe80000100a00 */
[----:B------:R1:W-:Y:S04]  /*203f0*/  STL.64 [R1+0x368], R78 ;  /* 0x0003684e01007387 */ /* 0x0003e80000100a00 */
[----:B------:R-:W-:Y:S04]  /*20400*/  STL.64 [R1+0x370], R80 ;  /* 0x0003705001007387 */ /* 0x000fe80000100a00 */
[----:B------:R3:W-:Y:S01]  /*20410*/  STL.64 [R1+0x378], R82 ;  /* 0x0003785201007387 */ /* 0x0007e20000100a00 */
[C---:B-1----:R-:W-:Y:S08]  /*20420*/  HMMA.1688.F32.TF32 R76, R4.reuse, R26, R120 ;  /* 0x0000001a044c723c */ /* 0x042ff00000081078 */
[C---:B---3--:R-:W-:Y:S01]  /*20430*/  HMMA.1688.F32.TF32 R80, R4.reuse, R30, R124 ;  /* 0x0000001e0450723c */ /* 0x048fe2000008107c */
[----:B------:R-:W-:Y:S04]  /*20440*/  STL.64 [R1+0x380], R84 ;  /* 0x0003805401007387 */ /* 0x000fe80000100a00 */
[----:B------:R1:W-:Y:S10]  /*20450*/  STL.64 [R1+0x388], R86 ;  /* 0x0003885601007387 */ /* 0x0003f40000100a00 */
[----:B------:R-:W-:Y:S01]  /*20460*/  STL.64 [R1+0x390], R76 ;  /* 0x0003904c01007387 */ /* 0x000fe20000100a00 */
[C---:B-1----:R-:W-:Y:S03]  /*20470*/  HMMA.1688.F32.TF32 R84, R4.reuse, R34, R128 ;  /* 0x000000220454723c */ /* 0x042fe60000081080 */
[----:B------:R1:W-:Y:S04]  /*20480*/  STL.64 [R1+0x398], R78 ;  /* 0x0003984e01007387 */ /* 0x0003e80000100a00 */
[----:B------:R-:W-:Y:S04]  /*20490*/  STL.64 [R1+0x3a0], R80 ;  /* 0x0003a05001007387 */ /* 0x000fe80000100a00 */
[----:B------:R3:W-:Y:S01]  /*204a0*/  STL.64 [R1+0x3a8], R82 ;  /* 0x0003a85201007387 */ /* 0x0007e20000100a00 */
[C---:B-1----:R-:W-:Y:S08]  /*204b0*/  HMMA.1688.F32.TF32 R76, R4.reuse, R38, R132 ;  /* 0x00000026044c723c */ /* 0x042ff00000081084 */
[C---:B---3--:R-:W-:Y:S03]  /*204c0*/  HMMA.1688.F32.TF32 R80, R4.reuse, R42, R136 ;  /* 0x0000002a0450723c */ /* 0x048fe60000081088 */
[----:B------:R-:W-:Y:S04]  /*204d0*/  STL.64 [R1+0x3b0], R84 ;  /* 0x0003b05401007387 */ /* 0x000fe80000100a00 */
[----:B------:R1:W-:Y:S08]  /*204e0*/  STL.64 [R1+0x3b8], R86 ;  /* 0x0003b85601007387 */ /* 0x0003f00000100a00 */
        /* <DEDUP_REMOVED lines=15> */
[C---:B---3--:R-:W-:Y:S08]  /*205e0*/  HMMA.1688.F32.TF32 R80, R4.reuse, R66, R160 ;  /* 0x000000420450723c */ /* 0x048ff000000810a0 */
[----:B------:R-:W-:Y:S01]  /*205f0*/  HMMA.1688.F32.TF32 R4, R4, R70, R164 ;  /* 0x000000460404723c */ /* 0x000fe200000810a4 */
        /* <DEDUP_REMOVED lines=9> */
[C---:B-1----:R-:W-:Y:S08]  /*20690*/  HMMA.1688.F32.TF32 R80, R72.reuse, R14, R176 ;  /* 0x0000000e4850723c */ /* 0x042ff000000810b0 */
[----:B--2---:R-:W-:Y:S07]  /*206a0*/  HMMA.1688.F32.TF32 R4, R72, R18, R180 ;  /* 0x000000124804723c */ /* 0x004fee00000810b4 */
[----:B------:R1:W-:Y:S04]  /*206b0*/  STL.64 [R1+0x6e0], R76 ;  /* 0x0006e04c01007387 */ /* 0x0003e80000100a00 */
[----:B------:R2:W-:Y:S04]  /*206c0*/  STL.64 [R1+0x6e8], R78 ;  /* 0x0006e84e01007387 */ /* 0x0005e80000100a00 */
[----:B------:R3:W-:Y:S01]  /*206d0*/  STL.64 [R1+0x6d0], R80 ;  /* 0x0006d05001007387 */ /* 0x0007e20000100a00 */
[----:B-1----:R-:W-:-:S03]  /*206e0*/  IMAD.MOV.U32 R76, RZ, RZ, R234 ;  /* 0x000000ffff4c7224 */ /* 0x002fc600078e00ea */
[----:B------:R1:W-:Y:S01]  /*206f0*/  STL.64 [R1+0x6d8], R82 ;  /* 0x0006d85201007387 */ /* 0x0003e20000100a00 */
[----:B------:R-:W-:-:S03]  /*20700*/  IMAD.MOV.U32 R77, RZ, RZ, R235 ;  /* 0x000000ffff4d7224 */ /* 0x000fc600078e00eb */
[----:B------:R-:W4:Y:S01]  /*20710*/  LDL.LU R234, [R1+0x1a1c] ;  /* 0x001a1c0001ea7983 */ /* 0x000f220000300800 */
[----:B--2---:R-:W-:-:S03]  /*20720*/  IMAD.MOV.U32 R78, RZ, RZ, R228 ;  /* 0x000000ffff4e7224 */ /* 0x004fc600078e00e4 */
[----:B------:R-:W-:Y:S01]  /*20730*/  STL.64 [R1+0x6c0], R4 ;  /* 0x0006c00401007387 */ /* 0x000fe20000100a00 */
[----:B------:R-:W-:-:S03]  /*20740*/  IMAD.MOV.U32 R79, RZ, RZ, R229 ;  /* 0x000000ffff4f7224 */ /* 0x000fc600078e00e5 */
[----:B------:R2:W-:Y:S01]  /*20750*/  STL.64 [R1+0x6c8], R6 ;  /* 0x0006c80601007387 */ /* 0x0005e20000100a00 */
[----:B---3--:R-:W-:-:S03]  /*20760*/  IMAD.MOV.U32 R80, RZ, RZ, R230 ;  /* 0x000000ffff507224 */ /* 0x008fc600078e00e6 */
[----:B------:R-:W4:Y:S01]  /*20770*/  LDL.LU R235, [R1+0x1a18] ;  /* 0x001a180001eb7983 */ /* 0x000f220000300800 */
[----:B------:R-:W-:-:S03]  /*20780*/  IMAD.MOV.U32 R81, RZ, RZ, R231 ;  /* 0x000000ffff517224 */ /* 0x000fc600078e00e7 */
[----:B------:R-:W3:Y:S01]  /*20790*/  LDL.LU R228, [R1+0x1a14] ;  /* 0x001a140001e47983 */ /* 0x000ee20000300800 */
[----:B-1----:R-:W-:-:S03]  /*207a0*/  IMAD.MOV.U32 R82, RZ, RZ, R224 ;  /* 0x000000ffff527224 */ /* 0x002fc600078e00e0 */
[----:B------:R-:W3:Y:S01]  /*207b0*/  LDL.LU R229, [R1+0x1a10] ;  /* 0x001a100001e57983 */ /* 0x000ee20000300800 */
[----:B------:R-:W-:-:S03]  /*207c0*/  MOV R83, R225 ;  /* 0x000000e100537202 */ /* 0x000fc60000000f00 */
[----:B------:R-:W3:Y:S01]  /*207d0*/  LDL.LU R230, [R1+0x1a0c] ;  /* 0x001a0c0001e67983 */ /* 0x000ee20000300800 */
[----:B------:R-:W-:-:S03]  /*207e0*/  IMAD.MOV.U32 R84, RZ, RZ, R226 ;  /* 0x000000ffff547224 */ /* 0x000fc600078e00e2 */
[----:B------:R-:W3:Y:S01]  /*207f0*/  LDL.LU R231, [R1+0x1a08] ;  /* 0x001a080001e77983 */ /* 0x000ee20000300800 */
        /* <DEDUP_REMOVED lines=22> */
[----:B------:R-:W-:-:S03]  /*20960*/  MOV R100, R214 ;  /* 0x000000d600647202 */ /* 0x000fc60000000f00 */
        /* <DEDUP_REMOVED lines=57> */
[----:B------:R-:W3:Y:S01]  /*20d00*/  LDL.LU R187, [R1+0x1968] ;  /* 0x0019680001bb7983 */ /* 0x000ee20000300800 */
[----:B------:R-:W-:Y:S01]  /*20d10*/  MOV R90, R195 ;  /* 0x000000c3005a7202 */ /* 0x000fe20000000f00 */
[----:B------:R-:W-:-:S02]  /*20d20*/  IMAD.MOV.U32 R91, RZ, RZ, R199 ;  /* 0x000000ffff5b7224 */ /* 0x000fc400078e00c7 */
[----:B------:R-:W4:Y:S04]  /*20d30*/  LDL.LU R195, [R1+0x1964] ;  /* 0x0019640001c37983 */ /* 0x000f280000300800 */
[----:B------:R-:W4:Y:S04]  /*20d40*/  LDL.LU R199, [R1+0x1960] ;  /* 0x0019600001c77983 */ /* 0x000f280000300800 */
[----:B------:R-:W4:Y:S04]  /*20d50*/  LDL.LU R202, [R1+0x195c] ;  /* 0x00195c0001ca7983 */ /* 0x000f280000300800 */
[----:B------:R-:W4:Y:S01]  /*20d60*/  LDL.LU R203, [R1+0x1958] ;  /* 0x0019580001cb7983 */ /* 0x000f220000300800 */
[----:B------:R-:W-:Y:S01]  /*20d70*/  HMMA.1688.F32.TF32 R116, R244, R22, R116 ;  /* 0x00000016f474723c */ /* 0x000fe20000081074 */
[----:B------:R-:W-:-:S02]  /*20d80*/  IMAD.MOV.U32 R250, RZ, RZ, R252 ;  /* 0x000000fffffa7224 */ /* 0x000fc400078e00fc */
[----:B------:R-:W-:-:S05]  /*20d90*/  IMAD.MOV.U32 R251, RZ, RZ, R0 ;  /* 0x000000fffffb7224 */ /* 0x000fca00078e0000 */
[C---:B------:R-:W-:Y:S08]  /*20da0*/  HMMA.1688.F32.TF32 R104, R244.reuse, R34, R104 ;  /* 0x00000022f468723c */ /* 0x040ff00000081068 */
[C---:B------:R-:W-:Y:S08]  /*20db0*/  HMMA.1688.F32.TF32 R96, R244.reuse, R46, R96 ;  /* 0x0000002ef460723c */ /* 0x040ff00000081060 */
[----:B------:R-:W-:Y:S08]  /*20dc0*/  HMMA.1688.F32.TF32 R84, R244, R58, R84 ;  /* 0x0000003af454723c */ /* 0x000ff00000081054 */
[C---:B--2---:R-:W-:Y:S08]  /*20dd0*/  HMMA.1688.F32.TF32 R124, R72.reuse, R26, R188 ;  /* 0x0000001a487c723c */ /* 0x044ff000000810bc */
[C---:B---3--:R-:W-:Y:S08]  /*20de0*/  HMMA.1688.F32.TF32 R4, R72.reuse, R22, R184 ;  /* 0x000000164804723c */ /* 0x048ff000000810b8 */
[C---:B----4-:R-:W-:Y:S11]  /*20df0*/  HMMA.1688.F32.TF32 R128, R72.reuse, R30, R192 ;  /* 0x0000001e4880723c */ /* 0x050ff600000810c0 */
[----:B------:R-:W-:Y:S04]  /*20e00*/  @!UPT UIADD3 URZ, URZ, URZ, URZ ;  /* 0x0000003f3f3ff290 */ /* 0x000fe8000fffe03f */
[----:B------:R-:W-:Y:S04]  /*20e10*/  STL.64 [R1+0x6b0], R4 ;  /* 0x0006b00401007387 */ /* 0x000fe80000100a00 */
[----:B------:R1:W-:Y:S04]  /*20e20*/  STL.64 [R1+0x6b8], R6 ;  /* 0x0006b80601007387 */ /* 0x0003e80000100a00 */
[----:B------:R-:W-:Y:S04]  /*20e30*/  STL.64 [R1+0x6a0], R124 ;  /* 0x0006a07c01007387 */ /* 0x000fe80000100a00 */
[----:B------:R2:W-:Y:S01]  /*20e40*/  STL.64 [R1+0x6a8], R126 ;  /* 0x0006a87e01007387 */ /* 0x0005e20000100a00 */
[C---:B-1----:R-:W-:Y:S08]  /*20e50*/  HMMA.1688.F32.TF32 R4, R72.reuse, R34, R196 ;  /* 0x000000224804723c */ /* 0x042ff000000810c4 */
[C---:B--2---:R-:W-:Y:S01]  /*20e60*/  HMMA.1688.F32.TF32 R124, R72.reuse, R38, R200 ;  /* 0x00000026487c723c */ /* 0x044fe200000810c8 */
        /* <DEDUP_REMOVED lines=8> */
[C---:B--2---:R-:W-:Y:S03]  /*20ef0*/  HMMA.1688.F32.TF32 R124, R72.reuse, R50, R212 ;  /* 0x00000032487c723c */ /* 0x044fe600000810d4 */
        /* <DEDUP_REMOVED lines=16> */
[----:B-1----:R-:W-:Y:S03]  /*21000*/  HMMA.1688.F32.TF32 R4, R72, R70, R232 ;  /* 0x000000464804723c */ /* 0x002fe600000810e8 */
[----:B------:R-:W-:Y:S04]  /*21010*/  LDS R232, [R2+0x8200] ;  /* 0x0082000002e87984 */ /* 0x000fe80000000800 */
[----:B------:R-:W-:Y:S01]  /*21020*/  LDS R234, [R2+0x9200] ;  /* 0x0092000002ea7984 */ /* 0x000fe20000000800 */
[C---:B--2---:R-:W-:Y:S03]  /*21030*/  HMMA.1688.F32.TF32 R124, R244.reuse, R10, R236 ;  /* 0x0000000af47c723c */ /* 0x044fe600000810ec */
[----:B------:R-:W-:Y:S05]  /*21040*/  STL.64 [R1+0x600], R128 ;  /* 0x0006008001007387 */ /* 0x000fea0000100a00 */
[C---:B------:R-:W-:Y:S01]  /*21050*/  HMMA.1688.F32.TF32 R72, R244.reuse, R14, R240 ;  /* 0x0000000ef448723c */ /* 0x040fe200000810f0 */
[----:B------:R-:W-:Y:S04]  /*21060*/  STL.64 [R1+0x608], R130 ;  /* 0x0006088201007387 */ /* 0x000fe80000100a00 */
[----:B------:R-:W-:Y:S04]  /*21070*/  LDS R233, [R3+0x8200] ;  /* 0x0082000003e97984 */ /* 0x000fe80000000800 */
[----:B------:R-:W-:Y:S04]  /*21080*/  STL.64 [R1+0x340], R4 ;  /* 0x0003400401007387 */ /* 0x000fe80000100a00 */
[----:B------:R1:W-:Y:S04]  /*21090*/  STL.64 [R1+0x348], R6 ;  /* 0x0003480601007387 */ /* 0x0003e80000100a00 */
[----:B------:R-:W-:Y:S04]  /*210a0*/  STL.64 [R1+0x330], R124 ;  /* 0x0003307c01007387 */ /* 0x000fe80000100a00 */
[----:B------:R-:W-:Y:S01]  /*210b0*/  STL.64 [R1+0x338], R126 ;  /* 0x0003387e01007387 */ /* 0x000fe20000100a00 */
[C---:B-1----:R-:W-:Y:S03]  /*210c0*/  HMMA.1688.F32.TF32 R4, R244.reuse, R18, R120 ;  /* 0x00000012f404723c */ /* 0x042fe60000081078 */
[----:B------:R-:W-:Y:S04]  /*210d0*/  STL.64 [R1+0x320], R72 ;  /* 0x0003204801007387 */ /* 0x000fe80000100a00 */
[----:B------:R1:W-:Y:S04]  /*210e0*/  STL.64 [R1+0x328], R74 ;  /* 0x0003284a01007387 */ /* 0x0003e80000100a00 */
[----:B------:R-:W-:Y:S04]  /*210f0*/  LDS R235, [R3+0x9200] ;  /* 0x0092000003eb7984 */ /* 0x000fe80000000800 */
[----:B------:R-:W-:Y:S01]  /*21100*/  LDS R240, [R2+0x8280] ;  /* 0x0082800002f07984 */ /* 0x000fe20000000800 */
[----:B-1----:R-:W-:Y:S03]  /*21110*/  HMMA.1688.F32.TF32 R72, R244, R26, R112 ;  /* 0x0000001af448723c */ /* 0x002fe60000081070 */
[----:B------:R-:W-:Y:S04]  /*21120*/  LDS R242, [R2+0x9280] ;  /* 0x0092800002f27984 */ /* 0x000fe80000000800 */
[----:B------:R-:W-:Y:S01]  /*21130*/  LDS R241, [R3+0x8280] ;  /* 0x0082800003f17984 */ /* 0x000fe20000000800 */
[----:B------:R-:W-:-:S03]  /*21140*/  IMAD.MOV.U32 R252, RZ, RZ, R6 ;  /* 0x000000fffffc7224 */ /* 0x000fc600078e0006 */
[----:B------:R1:W-:Y:S01]  /*21150*/  STL.64 [R1+0x310], R4 ;  /* 0x0003100401007387 */ /* 0x0003e20000100a00 */
[----:B------:R-:W-:-:S03]  /*21160*/  IMAD.MOV.U32 R0, RZ, RZ, R7 ;  /* 0x000000ffff007224 */ /* 0x000fc600078e0007 */
[----:B------:R-:W-:Y:S04]  /*21170*/  STL.64 [R1+0x300], R116 ;  /* 0x0003007401007387 */ /* 0x000fe80000100a00 */
[----:B------:R-:W-:Y:S01]  /*21180*/  STL.64 [R1+0x308], R118 ;  /* 0x0003087601007387 */ /* 0x000fe20000100a00 */
[C---:B-1----:R-:W-:Y:S03]  /*21190*/  HMMA.1688.F32.TF32 R4, R244.reuse, R30, R108 ;  /* 0x0000001ef404723c */ /* 0x042fe6000008106c */
[----:B------:R-:W-:Y:S04]  /*211a0*/  LDS R243, [R3+0x9280] ;  /* 0x0092800003f37984 */ /* 0x000fe80000000800 */
[----:B------:R-:W-:Y:S04]  /*211b0*/  STL.64 [R1+0x2f0], R72 ;  /* 0x0002f04801007387 */ /* 0x000fe80000100a00 */
[----:B------:R1:W-:Y:S02]  /*211c0*/  STL.64 [R1+0x2f8], R74 ;  /* 0x0002f84a01007387 */ /* 0x0003e40000100a00 */
[C---:B-1----:R-:W-:Y:S10]  /*211d0*/  HMMA.1688.F32.TF32 R72, R244.reuse, R38, R168 ;  /* 0x00000026f448723c */ /* 0x042ff400000810a8 */
[----:B------:R-:W-:Y:S04]  /*211e0*/  STL.64 [R1+0x2e0], R4 ;  /* 0x0002e00401007387 */ /* 0x000fe80000100a00 */
[----:B------:R1:W-:Y:S04]  /*211f0*/  STL.64 [R1+0x2e8], R6 ;  /* 0x0002e80601007387 */ /* 0x0003e80000100a00 */
[----:B------:R-:W-:Y:S04]  /*21200*/  STL.64 [R1+0x2d0], R104 ;  /* 0x0002d06801007387 */ /* 0x000fe80000100a00 */
[----:B------:R-:W-:Y:S01]  /*21210*/  STL.64 [R1+0x2d8], R106 ;  /* 0x0002d86a01007387 */ /* 0x000fe20000100a00 */
[C---:B-1----:R-:W-:Y:S03]  /*21220*/  HMMA.1688.F32.TF32 R4, R244.reuse, R42, R100 ;  /* 0x0000002af404723c */ /* 0x042fe60000081064 */
[----:B------:R-:W-:Y:S04]  /*21230*/  LDS R42, [R2+0x9100] ;  /* 0x00910000022a7984 */ /* 0x000fe80000000800 */
[----:B------:R-:W-:Y:S04]  /*21240*/  STL.64 [R1+0x2c0], R72 ;  /* 0x0002c04801007387 */ /* 0x000fe80000100a00 */
[----:B------:R1:W-:Y:S04]  /*21250*/  STL.64 [R1+0x2c8], R74 ;  /* 0x0002c84a01007387 */ /* 0x0003e80000100a00 */
[----:B------:R-:W-:Y:S01]  /*21260*/  LDS R43, [R3+0x9100] ;  /* 0x00910000032b7984 */ /* 0x000fe20000000800 */
[C---:B-1----:R-:W-:Y:S07]  /*21270*/  HMMA.1688.F32.TF32 R72, R244.reuse, R50, R92 ;  /* 0x00000032f448723c */ /* 0x042fee000008105c */
[----:B------:R-:W-:Y:S04]  /*21280*/  STL.64 [R1+0x2b0], R4 ;  /* 0x0002b00401007387 */ /* 0x000fe80000100a00 */
[----:B------:R1:W-:Y:S04]  /*21290*/  STL.64 [R1+0x2b8], R6 ;  /* 0x0002b80601007387 */ /* 0x0003e80000100a00 */
[----:B------:R-:W-:Y:S04]  /*212a0*/  STL.64 [R1+0x2a0], R96 ;  /* 0x0002a06001007387 */ /* 0x000fe80000100a00 */
[----:B------:R-:W-:Y:S01]  /*212b0*/  STL.64 [R1+0x2a8], R98 ;  /* 0x0002a86201007387 */ /* 0x000fe20000100a00 */
[C---:B-1----:R-:W-:Y:S03]  /*212c0*/  HMMA.1688.F32.TF32 R4, R244.reuse, R54, R88 ;  /* 0x00000036f404723c */ /* 0x042fe60000081058 */
[----:B------:R-:W-:Y:S04]  /*212d0*/  STL.64 [R1+0x290], R72 ;  /* 0x0002904801007387 */ /* 0x000fe80000100a00 */
[----:B------:R1:W-:Y:S02]  /*212e0*/  STL.64 [R1+0x298], R74 ;  /* 0x0002984a01007387 */ /* 0x0003e40000100a00 */
[C---:B-1----:R-:W-:Y:S11]  /*212f0*/  HMMA.1688.F32.TF32 R72, R244.reuse, R62, R80 ;  /* 0x0000003ef448723c */ /* 0x042ff60000081050 */
[----:B------:R-:W-:Y:S03]  /*21300*/  @!UPT UIADD3 URZ, URZ, URZ, URZ ;  /* 0x0000003f3f3ff290 */ /* 0x000fe6000fffe03f */
[----:B------:R-:W-:Y:S04]  /*21310*/  STL.64 [R1+0x280], R4 ;  /* 0x0002800401007387 */ /* 0x000fe80000100a00 */
[----:B------:R1:W-:Y:S04]  /*21320*/  STL.64 [R1+0x288], R6 ;  /* 0x0002880601007387 */ /* 0x0003e80000100a00 */
[----:B------:R2:W-:Y:S04]  /*21330*/  STL.64 [R1+0x270], R84 ;  /* 0x0002705401007387 */ /* 0x0005e80000100a00 */
[----:B------:R3:W-:Y:S04]  /*21340*/  STL.64 [R1+0x278], R86 ;  /* 0x0002785601007387 */ /* 0x0007e80000100a00 */
[----:B------:R-:W-:Y:S04]  /*21350*/  STL.64 [R1+0x200], R72 ;  /* 0x0002004801007387 */ /* 0x000fe80000100a00 */
[----:B------:R-:W-:Y:S04]  /*21360*/  STL.64 [R1+0x208], R74 ;  /* 0x0002084a01007387 */ /* 0x000fe80000100a00 */
[----:B------:R-:W4:Y:S01]  /*21370*/  LDL R99, [R1+0xa30] ;  /* 0x000a300001637983 */ /* 0x000f220000100800 */
[C---:B-1----:R-:W-:Y:S11]  /*21380*/  HMMA.1688.F32.TF32 R4, R244.reuse, R66, R76 ;  /* 0x00000042f404723c */ /* 0x042ff6000008104c */
[----:B------:R-:W-:Y:S11]  /*21390*/  @!UPT UIADD3 URZ, URZ, URZ, URZ ;  /* 0x0000003f3f3ff290 */ /* 0x000ff6000fffe03f */
[----:B------:R-:W-:Y:S01]  /*213a0*/  @!UPT UIADD3 URZ, URZ, URZ, URZ ;  /* 0x0000003f3f3ff290 */ /* 0x000fe2000fffe03f */
[----:B------:R-:W-:Y:S04]  /*213b0*/  STL.64 [R1+0xf0], R4 ;  /* 0x0000f00401007387 */ /* 0x000fe80000100a00 */
[----:B------:R-:W-:Y:S04]  /*213c0*/  STL.64 [R1+0xf8], R6 ;  /* 0x0000f80601007387 */ /* 0x000fe80000100a00 */
        /* <DEDUP_REMOVED lines=8> */
[----:B--2---:R-:W2:Y:S04]  /*21450*/  LDL.LU R84, [R1+0xc0] ;  /* 0x0000c00001547983 */ /* 0x004ea80000300800 */
[----:B------:R-:W2:Y:S04]  /*21460*/  LDL.LU R85, [R1+0xc4] ;  /* 0x0000c40001557983 */ /* 0x000ea80000300800 */
[----:B---3--:R-:W2:Y:S04]  /*21470*/  LDL.LU R86, [R1+0xc8] ;  /* 0x0000c80001567983 */ /* 0x008ea80000300800 */
[----:B------:R-:W2:Y:S04]  /*21480*/  LDL.LU R87, [R1+0xcc] ;  /* 0x0000cc0001577983 */ /* 0x000ea80000300800 */
[----:B------:R-:W3:Y:S04]  /*21490*/  LDL.LU R88, [R1+0xd0] ;  /* 0x0000d00001587983 */ /* 0x000ee80000300800 */
[----:B------:R-:W3:Y:S04]  /*214a0*/  LDL.LU R89, [R1+0xd4] ;  /* 0x0000d40001597983 */ /* 0x000ee80000300800 */
[----:B------:R-:W3:Y:S04]  /*214b0*/  LDL.LU R90, [R1+0xd8] ;  /* 0x0000d800015a7983 */ /* 0x000ee80000300800 */
[----:B------:R-:W3:Y:S04]  /*214c0*/  LDL.LU R91, [R1+0xdc] ;  /* 0x0000dc00015b7983 */ /* 0x000ee80000300800 */
[----:B------:R-:W2:Y:S04]  /*214d0*/  LDL.LU R92, [R1+0xe0] ;  /* 0x0000e000015c7983 */ /* 0x000ea80000300800 */
[----:B------:R-:W2:Y:S04]  /*214e0*/  LDL.LU R93, [R1+0xe4] ;  /* 0x0000e400015d7983 */ /* 0x000ea80000300800 */
[----:B------:R-:W2:Y:S04]  /*214f0*/  LDL.LU R94, [R1+0xe8] ;  /* 0x0000e800015e7983 */ /* 0x000ea80000300800 */
[----:B------:R-:W2:Y:S01]  /*21500*/  LDL.LU R95, [R1+0xec] ;  /* 0x0000ec00015f7983 */ /* 0x000ea20000300800 */
[----:B------:R-:W-:Y:S03]  /*21510*/  HMMA.1688.F32.TF32 R244, R244, R70, R248 ;  /* 0x00000046f4f4723c */ /* 0x000fe600000810f8 */
[----:B------:R-:W-:Y:S04]  /*21520*/  LDS R248, [R2+0x8000] ;  /* 0x0080000002f87984 */ /* 0x000fe80000000800 */
[----:B------:R-:W-:Y:S04]  /*21530*/  LDS R250, [R2+0x9000] ;  /* 0x0090000002fa7984 */ /* 0x000fe80000000800 */
[----:B------:R-:W-:Y:S04]  /*21540*/  LDS R249, [R3+0x8000] ;  /* 0x0080000003f97984 */ /* 0x000fe80000000800 */
[----:B------:R-:W-:Y:S04]  /*21550*/  LDS R251, [R3+0x9000] ;  /* 0x0090000003fb7984 */ /* 0x000fe80000000800 */
[----:B------:R-:W-:Y:S04]  /*21560*/  LDS R4, [R2+0x8080] ;  /* 0x0080800002047984 */ /* 0x000fe80000000800 */
[----:B------:R-:W-:Y:S04]  /*21570*/  STL.64 [R1+0x1930], R246 ;  /* 0x001930f601007387 */ /* 0x000fe80000100a00 */
[----:B------:R-:W-:Y:S04]  /*21580*/  STL.64 [R1+0x1928], R244 ;  /* 0x001928f401007387 */ /* 0x000fe80000100a00 */
[----:B------:R-:W-:Y:S04]  /*21590*/  LDS R6, [R2+0x9080] ;  /* 0x0090800002067984 */ /* 0x000fe80000000800 */
[----:B------:R-:W-:Y:S04]  /*215a0*/  LDS R5, [R3+0x8080] ;  /* 0x0080800003057984 */ /* 0x000fe80000000800 */
[----:B------:R-:W-:Y:S04]  /*215b0*/  LDS R7, [R3+0x9080] ;  /* 0x0090800003077984 */ /* 0x000fe80000000800 */
[----:B----4-:R-:W1:Y:S04]  /*215c0*/  LDSM.16.M88.4 R164, [R99+0x11080] ;  /* 0x0110800063a4783b */ /* 0x010e680000000200 */
[----:B------:R-:W4:Y:S04]  /*215d0*/  LDSM.16.M88.4 R112, [R99+0x12080] ;  /* 0x012080006370783b */ /* 0x000f280000000200 */
[----:B------:R-:W1:Y:S04]  /*215e0*/  LDSM.16.M88.4 R108, [R99+0x13080] ;  /* 0x01308000636c783b */ /* 0x000e680000000200 */
[----:B------:R-:W1:Y:S04]  /*215f0*/  LDSM.16.M88.4 R160, [R99+0x14080] ;  /* 0x0140800063a0783b */ /* 0x000e680000000200 */
[----:B------:R-:W-:Y:S04]  /*21600*/  LDSM.16.M88.4 R168, [R99+0x10080] ;  /* 0x0100800063a8783b */ /* 0x000fe80000000200 */
[----:B------:R-:W1:Y:S04]  /*21610*/  LDSM.16.M88.4 R156, [R99+0x15080] ;  /* 0x01508000639c783b */ /* 0x000e680000000200 */
[----:B------:R-:W1:Y:S04]  /*21620*/  LDSM.16.M88.4 R152, [R99+0x16080] ;  /* 0x016080006398783b */ /* 0x000e680000000200 */
[----:B------:R-:W2:Y:S04]  /*21630*/  LDSM.16.M88.4 R148, [R99+0x17080] ;  /* 0x017080006394783b */ /* 0x000ea80000000200 */
[----:B------:R-:W2:Y:S04]  /*21640*/  LDSM.16.M88.4 R144, [R99+0x18080] ;  /* 0x018080006390783b */ /* 0x000ea80000000200 */
[----:B------:R-:W2:Y:S04]  /*21650*/  LDSM.16.M88.4 R140, [R99+0x19080] ;  /* 0x01908000638c783b */ /* 0x000ea80000000200 */
[----:B------:R-:W2:Y:S04]  /*21660*/  LDSM.16.M88.4 R136, [R99+0x1a080] ;  /* 0x01a080006388783b */ /* 0x000ea80000000200 */
[----:B------:R-:W2:Y:S04]  /*21670*/  LDSM.16.M88.4 R132, [R99+0x1b080] ;  /* 0x01b080006384783b */ /* 0x000ea80000000200 */
[----:B------:R-:W2:Y:S04]  /*21680*/  LDSM.16.M88.4 R128, [R99+0x1c080] ;  /* 0x01c080006380783b */ /* 0x000ea80000000200 */
[----:B------:R-:W2:Y:S04]  /*21690*/  LDSM.16.M88.4 R124, [R99+0x1d080] ;  /* 0x01d08000637c783b */ /* 0x000ea80000000200 */
[----:B------:R-:W2:Y:S04]  /*216a0*/  LDSM.16.M88.4 R120, [R99+0x1e080] ;  /* 0x01e080006378783b */ /* 0x000ea80000000200 */
[----:B------:R2:W2:Y:S04]  /*216b0*/  LDSM.16.M88.4 R116, [R99+0x1f080] ;  /* 0x01f080006374783b */ /* 0x0004a80000000200 */
[----:B-1----:R-:W-:Y:S04]  /*216c0*/  STL [R1+0x1890], R166 ;  /* 0x001890a601007387 */ /* 0x002fe80000100800 */
[----:B------:R-:W-:Y:S04]  /*216d0*/  STL [R1+0x188c], R167 ;  /* 0x00188ca701007387 */ /* 0x000fe80000100800 */
[----:B----4-:R-:W-:Y:S04]  /*216e0*/  STL [R1+0x1894], R114 ;  /* 0x0018947201007387 */ /* 0x010fe80000100800 */
[----:B------:R-:W-:Y:S04]  /*216f0*/  STL [R1+0x1888], R115 ;  /* 0x0018887301007387 */ /* 0x000fe80000100800 */
[----:B------:R-:W-:Y:S04]  /*21700*/  STL [R1+0x1880], R110 ;  /* 0x0018806e01007387 */ /* 0x000fe80000100800 */
[----:B------:R-:W-:Y:S04]  /*21710*/  STL [R1+0x187c], R111 ;  /* 0x00187c6f01007387 */ /* 0x000fe80000100800 */
[----:B------:R-:W-:Y:S04]  /*21720*/  STL [R1+0x1884], R162 ;  /* 0x001884a201007387 */ /* 0x000fe80000100800 */
[----:B------:R-:W-:Y:S01]  /*21730*/  STL [R1+0x1878], R163 ;  /* 0x001878a301007387 */ /* 0x000fe20000100800 */
[C---:B---3--:R-:W-:Y:S03]  /*21740*/  HMMA.1688.F32.TF32 R72, R248.reuse, R164, R88 ;  /* 0x000000a4f848723c */ /* 0x048fe60000081058 */
[----:B------:R-:W-:Y:S04]  /*21750*/  STL [R1+0x189c], R158 ;  /* 0x00189c9e01007387 */ /* 0x000fe80000100800 */
[----:B------:R-:W-:Y:S04]  /*21760*/  STL [R1+0x1898], R159 ;  /* 0x0018989f01007387 */ /* 0x000fe80000100800 */
[----:B------:R-:W-:Y:S01]  /*21770*/  STL [R1+0x18a4], R154 ;  /* 0x0018a49a01007387 */ /* 0x000fe20000100800 */
        /* <DEDUP_REMOVED lines=21> */
[----:B------:R-:W-:Y:S04]  /*218d0*/  STL.64 [R1+0xe0], R96 ;  /* 0x0000e06001007387 */ /* 0x000fe80000100a00 */
[----:B------:R-:W-:Y:S04]  /*218e0*/  STL.64 [R1+0xe8], R98 ;  /* 0x0000e86201007387 */ /* 0x000fe80000100a00 */
[----:B------:R-:W-:Y:S04]  /*218f0*/  STL.64 [R1+0xd0], R72 ;  /* 0x0000d04801007387 */ /* 0x000fe80000100a00 */
[----:B------:R1:W-:Y:S04]  /*21900*/  STL.64 [R1+0xd8], R74 ;  /* 0x0000d84a01007387 */ /* 0x0003e80000100a00 */
[----:B------:R-:W2:Y:S04]  /*21910*/  LDL.LU R93, [R1+0x94] ;  /* 0x00009400015d7983 */ /* 0x000ea80000300800 */
[----:B------:R-:W2:Y:S01]  /*21920*/  LDL.LU R94, [R1+0x98] ;  /* 0x00009800015e7983 */ /* 0x000ea20000300800 */
[----:B-1----:R-:W-:Y:S03]  /*21930*/  HMMA.1688.F32.TF32 R72, R248, R112, R84 ;  /* 0x00000070f848723c */ /* 0x002fe60000081054 */
[----:B------:R-:W2:Y:S04]  /*21940*/  LDL.LU R95, [R1+0x9c] ;  /* 0x00009c00015f7983 */ /* 0x000ea80000300800 */
[----:B------:R-:W3:Y:S04]  /*21950*/  LDL.LU R88, [R1+0x80] ;  /* 0x0000800001587983 */ /* 0x000ee80000300800 */
[----:B------:R-:W3:Y:S04]  /*21960*/  LDL.LU R89, [R1+0x84] ;  /* 0x0000840001597983 */ /* 0x000ee80000300800 */
[----:B------:R-:W3:Y:S04]  /*21970*/  LDL.LU R90, [R1+0x88] ;  /* 0x00008800015a7983 */ /* 0x000ee80000300800 */
[----:B------:R-:W3:Y:S04]  /*21980*/  LDL.LU R91, [R1+0x8c] ;  /* 0x00008c00015b7983 */ /* 0x000ee80000300800 */
[----:B------:R1:W-:Y:S01]  /*21990*/  STL.64 [R1+0xc0], R72 ;  /* 0x0000c04801007387 */ /* 0x0003e20000100a00 */
[----:B------:R-:W-:-:S02]  /*219a0*/  IMAD.MOV.U32 R118, RZ, RZ, R74 ;  /* 0x000000ffff767224 */ /* 0x000fc400078e004a */
[----:B------:R-:W-:Y:S02]  /*219b0*/  IMAD.MOV.U32 R119, RZ, RZ, R75 ;  /* 0x000000ffff777224 */ /* 0x000fe400078e004b */
[C---:B-1----:R-:W-:Y:S03]  /*219c0*/  HMMA.1688.F32.TF32 R72, R248.reuse, R108, R80 ;  /* 0x0000006cf848723c */ /* 0x042fe60000081050 */
[----:B------:R-:W-:Y:S04]  /*219d0*/  STL [R1+0x18f4], R119 ;  /* 0x0018f47701007387 */ /* 0x000fe80000100800 */
[----:B------:R-:W-:Y:S04]  /*219e0*/  STL [R1+0x18f0], R118 ;  /* 0x0018f07601007387 */ /* 0x000fe80000100800 */
[----:B------:R-:W4:Y:S11]  /*219f0*/  LDL.LU R84, [R1+0x70] ;  /* 0x0000700001547983 */ /* 0x000f360000300800 */
[----:B------:R-:W-:Y:S01]  /*21a00*/  @!UPT UIADD3 URZ, URZ, URZ, URZ ;  /* 0x0000003f3f3ff290 */ /* 0x000fe2000fffe03f */
[----:B------:R-:W-:Y:S04]  /*21a10*/  STL.64 [R1+0xb0], R72 ;  /* 0x0000b04801007387 */ /* 0x000fe80000100a00 */
[----:B------:R1:W-:Y:S04]  /*21a20*/  STL.64 [R1+0xb8], R74 ;  /* 0x0000b84a01007387 */ /* 0x0003e80000100a00 */
[----:B------:R-:W4:Y:S04]  /*21a30*/  LDL.LU R85, [R1+0x74] ;  /* 0x0000740001557983 */ /* 0x000f280000300800 */
[----:B------:R-:W4:Y:S04]  /*21a40*/  LDL.LU R86, [R1+0x78] ;  /* 0x0000780001567983 */ /* 0x000f280000300800 */
[----:B------:R-:W4:Y:S04]  /*21a50*/  LDL.LU R87, [R1+0x7c] ;  /* 0x00007c0001577983 */ /* 0x000f280000300800 */
[----:B------:R-:W4:Y:S04]  /*21a60*/  LDL.LU R80, [R1+0x60] ;  /* 0x0000600001507983 */ /* 0x000f280000300800 */
[----:B------:R-:W4:Y:S04]  /*21a70*/  LDL.LU R81, [R1+0x64] ;  /* 0x0000640001517983 */ /* 0x000f280000300800 */
[----:B------:R-:W4:Y:S04]  /*21a80*/  LDL.LU R82, [R1+0x68] ;  /* 0x0000680001527983 */ /* 0x000f280000300800 */
[----:B------:R-:W4:Y:S01]  /*21a90*/  LDL.LU R83, [R1+0x6c] ;  /* 0x00006c0001537983 */ /* 0x000f220000300800 */
[----:B-1----:R-:W-:Y:S03]  /*21aa0*/  HMMA.1688.F32.TF32 R72, R248, R160, R76 ;  /* 0x000000a0f848723c */ /* 0x002fe6000008104c */
[----:B------:R-:W4:Y:S04]  /*21ab0*/  LDL.LU R76, [R1+0x50] ;  /* 0x00005000014c7983 */ /* 0x000f280000300800 */
[----:B------:R-:W4:Y:S04]  /*21ac0*/  LDL.LU R77, [R1+0x54] ;  /* 0x00005400014d7983 */ /* 0x000f280000300800 */
[----:B------:R-:W4:Y:S04]  /*21ad0*/  LDL.LU R78, [R1+0x58] ;  /* 0x00005800014e7983 */ /* 0x000f280000300800 */
[----:B------:R-:W4:Y:S09]  /*21ae0*/  LDL.LU R79, [R1+0x5c] ;  /* 0x00005c00014f7983 */ /* 0x000f320000300800 */
[----:B------:R-:W-:Y:S01]  /*21af0*/  IMAD.MOV.U32 R122, RZ, RZ, R72 ;  /* 0x000000ffff7a7224 */ /* 0x000fe200078e0048 */
[----:B------:R-:W-:Y:S01]  /*21b00*/  MOV R127, R75 ;  /* 0x0000004b007f7202 */ /* 0x000fe20000000f00 */
[----:B------:R-:W-:-:S02]  /*21b10*/  IMAD.MOV.U32 R123, RZ, RZ, R73 ;  /* 0x000000ffff7b7224 */ /* 0x000fc400078e0049 */
[----:B------:R-:W-:Y:S02]  /*21b20*/  IMAD.MOV.U32 R126, RZ, RZ, R74 ;  /* 0x000000ffff7e7224 */ /* 0x000fe400078e004a */
[----:B------:R-:W-:Y:S04]  /*21b30*/  STL [R1+0x1904], R127 ;  /* 0x0019047f01007387 */ /* 0x000fe80000100800 */
[----:B------:R-:W-:Y:S04]  /*21b40*/  STL [R1+0x1900], R126 ;  /* 0x0019007e01007387 */ /* 0x000fe80000100800 */
[----:B------:R-:W-:Y:S04]  /*21b50*/  STL [R1+0x18fc], R123 ;  /* 0x0018fc7b01007387 */ /* 0x000fe80000100800 */
[----:B------:R-:W-:Y:S01]  /*21b60*/  STL [R1+0x18f8], R122 ;  /* 0x0018f87a01007387 */ /* 0x000fe20000100800 */
[C---:B--2---:R-:W-:Y:S11]  /*21b70*/  HMMA.1688.F32.TF32 R72, R248.reuse, R156, R92 ;  /* 0x0000009cf848723c */ /* 0x044ff6000008105c */
[----:B------:R-:W-:Y:S11]  /*21b80*/  @!UPT UIADD3 URZ, URZ, URZ, URZ ;  /* 0x0000003f3f3ff290 */ /* 0x000ff6000fffe03f */
[----:B------:R-:W-:Y:S01]  /*21b90*/  @!UPT UIADD3 URZ, URZ, URZ, URZ ;  /* 0x0000003f3f3ff290 */ /* 0x000fe2000fffe03f */
[----:B------:R3:W-:Y:S01]  /*21ba0*/  STL.64 [R1+0x90], R72 ;  /* 0x0000904801007387 */ /* 0x0007e20000100a00 */
[----:B------:R-:W-:Y:S02]  /*21bb0*/  IMAD.MOV.U32 R119, RZ, RZ, R74 ;  /* 0x000000ffff777224 */ /* 0x000fe400078e004a */
[----:B------:R-:W-:Y:S02]  /*21bc0*/  IMAD.MOV.U32 R118, RZ, RZ, R75 ;  /* 0x000000ffff767224 */ /* 0x000fe400078e004b */
[C---:B---3--:R-:W-:Y:S11]  /*21bd0*/  HMMA.1688.F32.TF32 R72, R248.reuse, R152, R88 ;  /* 0x00000098f848723c */ /* 0x048ff60000081058 */
[----:B------:R-:W-:Y:S11]  /*21be0*/  @!UPT UIADD3 URZ, URZ, URZ, URZ ;  /* 0x0000003f3f3ff290 */ /* 0x000ff6000fffe03f */
[----:B------:R-:W-:Y:S02]  /*21bf0*/  @!UPT UIADD3 URZ, URZ, URZ, URZ ;  /* 0x0000003f3f3ff290 */ /* 0x000fe4000fffe03f */
[----:B------:R-:W-:Y:S02]  /*21c00*/  IMAD.MOV.U32 R130, RZ, RZ, R72 ;  /* 0x000000ffff827224 */ /* 0x000fe400078e0048 */
[----:B------:R-:W-:Y:S02]  /*21c10*/  IMAD.MOV.U32 R131, RZ, RZ, R73 ;  /* 0x000000ffff837224 */ /* 0x000fe400078e0049 */
[----:B------:R-:W-:Y:S02]  /*21c20*/  IMAD.MOV.U32 R134, RZ, RZ, R74 ;  /* 0x000000ffff867224 */ /* 0x000fe400078e004a */
[----:B------:R-:W-:Y:S02]  /*21c30*/  IMAD.MOV.U32 R135, RZ, RZ, R75 ;  /* 0x000000ffff877224 */ /* 0x000fe400078e004b */
[C---:B----4-:R-:W-:Y:S01]  /*21c40*/  HMMA.1688.F32.TF32 R72, R248.reuse, R148, R84 ;  /* 0x00000094f848723c */ /* 0x050fe20000081054 */
[----:B------:R-:W-:Y:S11]  /*21c50*/  STL [R1+0x190c], R118 ;  /* 0x00190c7601007387 */ /* 0x000ff60000100800 */
[----:B------:R-:W-:Y:S11]  /*21c60*/  @!UPT UIADD3 URZ, URZ, URZ, URZ ;  /* 0x0000003f3f3ff290 */ /* 0x000ff6000fffe03f */
[----:B------:R-:W-:Y:S01]  /*21c70*/  @!UPT UIADD3 URZ, URZ, URZ, URZ ;  /* 0x0000003f3f3ff290 */ /* 0x000fe2000fffe03f */
[----:B------:R-:W-:Y:S02]  /*21c80*/  IMAD.MOV.U32 R138, RZ, RZ, R72 ;  /* 0x000000ffff8a7224 */ /* 0x000fe400078e0048 */
[----:B------:R-:W-:Y:S02]  /*21c90*/  IMAD.MOV.U32 R139, RZ, RZ, R73 ;  /* 0x000000ffff8b7224 */ /* 0x000fe400078e0049 */
[----:B------:R-:W-:Y:S02]  /*21ca0*/  IMAD.MOV.U32 R142, RZ, RZ, R74 ;  /* 0x000000ffff8e7224 */ /* 0x000fe400078e004a */
[----:B------:R-:W-:Y:S02]  /*21cb0*/  IMAD.MOV.U32 R143, RZ, RZ, R75 ;  /* 0x000000ffff8f7224 */ /* 0x000fe400078e004b */
[----:B------:R-:W-:Y:S01]  /*21cc0*/  HMMA.1688.F32.TF32 R72, R248, R144, R80 ;  /* 0x00000090f848723c */ /* 0x000fe20000081050 */
[----:B------:R-:W-:Y:S04]  /*21cd0*/  STL [R1+0x1908], R119 ;  /* 0x0019087701007387 */ /* 0x000fe80000100800 */
[----:B------:R-:W-:Y:S04]  /*21ce0*/  STL [R1+0x191c], R135 ;  /* 0x00191c8701007387 */ /* 0x000fe80000100800 */
[----:B------:R-:W-:Y:S04]  /*21cf0*/  STL [R1+0x1918], R134 ;  /* 0x0019188601007387 */ /* 0x000fe80000100800 */
[----:B------:R1:W-:Y:S04]  /*21d00*/  STL [R1+0x1914], R131 ;  /* 0x0019148301007387 */ /* 0x0003e80000100800 */
[----:B------:R2:W-:Y:S04]  /*21d10*/  STL [R1+0x1910], R130 ;  /* 0x0019108201007387 */ /* 0x0005e80000100800 */
[----:B------:R3:W-:Y:S03]  /*21d20*/  STL [R1+0x1924], R139 ;  /* 0x0019248b01007387 */ /* 0x0007e60000100800 */
[----:B------:R-:W-:Y:S01]  /*21d30*/  IMAD.MOV.U32 R146, RZ, RZ, R72 ;  /* 0x000000ffff927224 */ /* 0x000fe200078e0048 */
[----:B------:R-:W-:Y:S01]  /*21d40*/  MOV R150, R74 ;  /* 0x0000004a00967202 */ /* 0x000fe20000000f00 */
[----:B------:R-:W-:Y:S01]  /*21d50*/  IMAD.MOV.U32 R147, RZ, RZ, R73 ;  /* 0x000000ffff937224 */ /* 0x000fe200078e0049 */
[----:B------:R4:W-:Y:S01]  /*21d60*/  STL [R1+0x1920], R138 ;  /* 0x0019208a01007387 */ /* 0x0009e20000100800 */
[----:B------:R-:W-:-:S02]  /*21d70*/  IMAD.MOV.U32 R151, RZ, RZ, R75 ;  /* 0x000000ffff977224 */ /* 0x000fc400078e004b */
[----:B------:R-:W-:Y:S01]  /*21d80*/  HMMA.1688.F32.TF32 R72, R248, R140, R76 ;  /* 0x0000008cf848723c */ /* 0x000fe2000008104c */
        /* <DEDUP_REMOVED lines=44> */
[----:B------:R-:W4:Y:S04]  /*22050*/  LDL.LU R180, [R1] ;  /* 0x0000000001b47983 */ /* 0x000f280000300800 */
        /* <DEDUP_REMOVED lines=19> */
[C---:B--2---:R-:W-:Y:S11]  /*22190*/  HMMA.1688.F32.TF32 R72, R248.reuse, R136, R196 ;  /* 0x00000088f848723c */ /* 0x044ff600000810c4 */
[----:B------:R-:W-:Y:S11]  /*221a0*/  @!UPT UIADD3 URZ, URZ, URZ, URZ ;  /* 0x0000003f3f3ff290 */ /* 0x000ff6000fffe03f */
[----:B------:R-:W-:Y:S02]  /*221b0*/  @!UPT UIADD3 URZ, URZ, URZ, URZ ;  /* 0x0000003f3f3ff290 */ /* 0x000fe4000fffe03f */
[----:B------:R-:W-:Y:S02]  /*221c0*/  IMAD.MOV.U32 R154, RZ, RZ, R72 ;  /* 0x000000ffff9a7224 */ /* 0x000fe400078e0048 */
[----:B------:R-:W-:Y:S02]  /*221d0*/  IMAD.MOV.U32 R155, RZ, RZ, R73 ;  /* 0x000000ffff9b7224 */ /* 0x000fe400078e0049 */
[----:B------:R-:W-:Y:S02]  /*221e0*/  IMAD.MOV.U32 R158, RZ, RZ, R74 ;  /* 0x000000ffff9e7224 */ /* 0x000fe400078e004a */
[----:B------:R-:W-:Y:S02]  /*221f0*/  IMAD.MOV.U32 R159, RZ, RZ, R75 ;  /* 0x000000ffff9f7224 */ /* 0x000fe400078e004b */
[C---:B---3--:R-:W-:Y:S11]  /*22200*/  HMMA.1688.F32.TF32 R72, R248.reuse, R132, R192 ;  /* 0x00000084f848723c */ /* 0x048ff600000810c0 */
[----:B------:R-:W-:Y:S11]  /*22210*/  @!UPT UIADD3 URZ, URZ, URZ, URZ ;  /* 0x0000003f3f3ff290 */ /* 0x000ff6000fffe03f */
[----:B------:R-:W-:Y:S02]  /*22220*/  @!UPT UIADD3 URZ, URZ, URZ, URZ ;  /* 0x0000003f3f3ff290 */ /* 0x000fe4000fffe03f */
[----:B------:R-:W-:Y:S01]  /*22230*/  IMAD.MOV.U32 R114, RZ, RZ, R72 ;  /* 0x000000ffff727224 */ /* 0x000fe200078e0048 */
[----:B------:R-:W-:Y:S01]  /*22240*/  MOV R115, R75 ;  /* 0x0000004b00737202 */ /* 0x000fe20000000f00 */
[----:B------:R-:W-:Y:S02]  /*22250*/  IMAD.MOV.U32 R166, RZ, RZ, R73 ;  /* 0x000000ffffa67224 */ /* 0x000fe400078e0049 */
[----:B------:R-:W-:Y:S02]  /*22260*/  IMAD.MOV.U32 R167, RZ, RZ, R74 ;  /* 0x000000ffffa77224 */ /* 0x000fe400078e004a */
[C---:B----4-:R-:W-:Y:S11]  /*22270*/  HMMA.1688.F32.TF32 R72, R248.reuse, R128, R188 ;  /* 0x00000080f848723c */ /* 0x050ff600000810bc */
[----:B------:R-:W-:Y:S11]  /*22280*/  @!UPT UIADD3 URZ, URZ, URZ, URZ ;  /* 0x0000003f3f3ff290 */ /* 0x000ff6000fffe03f */
[----:B------:R-:W-:Y:S02]  /*22290*/  @!UPT UIADD3 URZ, URZ, URZ, URZ ;  /* 0x0000003f3f3ff290 */ /* 0x000fe4000fffe03f */
[----:B-1----:R-:W-:Y:S02]  /*222a0*/  IMAD.MOV.U32 R131, RZ, RZ, R72 ;  /* 0x000000ffff837224 */ /* 0x002fe400078e0048 */
[----:B------:R-:W-:Y:S02]  /*222b0*/  IMAD.MOV.U32 R130, RZ, RZ, R73 ;  /* 0x000000ffff827224 */ /* 0x000fe400078e0049 */
[----:B------:R-:W-:Y:S02]  /*222c0*/  IMAD.MOV.U32 R118, RZ, RZ, R74 ;  /* 0x000000ffff767224 */ /* 0x000fe400078e004a */
[----:B------:R-:W-:Y:S02]  /*222d0*/  IMAD.MOV.U32 R119, RZ, RZ, R75 ;  /* 0x000000ffff777224 */ /* 0x000fe400078e004b */
[C---:B------:R-:W-:Y:S11]  /*222e0*/  HMMA.1688.F32.TF32 R72, R248.reuse, R124, R184 ;  /* 0x0000007cf848723c */ /* 0x040ff600000810b8 */
[----:B------:R-:W-:Y:S11]  /*222f0*/  @!UPT UIADD3 URZ, URZ, URZ, URZ ;  /* 0x0000003f3f3ff290 */ /* 0x000ff6000fffe03f */
[----:B------:R-:W-:Y:S02]  /*22300*/  @!UPT UIADD3 URZ, URZ, URZ, URZ ;  /* 0x0000003f3f3ff290 */ /* 0x000fe4000fffe03f */
[----:B------:R-:W-:Y:S02]  /*22310*/  IMAD.MOV.U32 R139, RZ, RZ, R72 ;  /* 0x000000ffff8b7224 */ /* 0x000fe400078e0048 */
[----:B------:R-:W-:Y:S02]  /*22320*/  IMAD.MOV.U32 R138, RZ, RZ, R73 ;  /* 0x000000ffff8a7224 */ /* 0x000fe400078e0049 */
[----:B------:R-:W-:Y:S02]  /*22330*/  IMAD.MOV.U32 R135, RZ, RZ, R74 ;  /* 0x000000ffff877224 */ /* 0x000fe400078e004a */
[----:B------:R-:W-:Y:S02]  /*22340*/  IMAD.MOV.U32 R134, RZ, RZ, R75 ;  /* 0x000000ffff867224 */ /* 0x000fe400078e004b */
[----:B------:R-:W-:Y:S08]  /*22350*/  HMMA.1688.F32.TF32 R72, R248, R120, R180 ;  /* 0x00000078f848723c */ /* 0x000ff000000810b4 */
[C---:B------:R-:W-:Y:S08]  /*22360*/  HMMA.1688.F32.TF32 R172, R4.reuse, R168, R172 ;  /* 0x000000a804ac723c */ /* 0x040ff000000810ac */
[----:B------:R-:W-:Y:S08]  /*22370*/  HMMA.1688.F32.TF32 R104, R4, R164, R104 ;  /* 0x000000a40468723c */ /* 0x000ff00000081068 */
[----:B------:R-:W-:-:S02]  /*22380*/  IMAD.MOV.U32 R162, RZ, RZ, R72 ;  /* 0x000000ffffa27224 */ /* 0x000fc400078e0048 */
[----:B------:R-:W-:Y:S02]  /*22390*/  IMAD.MOV.U32 R110, RZ, RZ, R73 ;  /* 0x000000ffff6e7224 */ /* 0x000fe400078e0049 */
[----:B------:R-:W-:Y:S02]  /*223a0*/  IMAD.MOV.U32 R111, RZ, RZ, R74 ;  /* 0x000000ffff6f7224 */ /* 0x000fe400078e004a */
[----:B------:R-:W-:Y:S02]  /*223b0*/  IMAD.MOV.U32 R163, RZ, RZ, R75 ;  /* 0x000000ffffa37224 */ /* 0x000fe400078e004b */
[C---:B------:R-:W-:Y:S01]  /*223c0*/  HMMA.1688.F32.TF32 R72, R4.reuse, R112, R100 ;  /* 0x000000700448723c */ /* 0x040fe20000081064 */
[----:B------:R-:W-:Y:S04]  /*223d0*/  STL.64 [R1+0x1f0], R172 ;  /* 0x0001f0ac01007387 */ /* 0x000fe80000100a00 */
[----:B------:R-:W-:Y:S03]  /*223e0*/  STL.64 [R1+0x1f8], R174 ;  /* 0x0001f8ae01007387 */ /* 0x000fe60000100a00 */
[C---:B------:R-:W-:Y:S01]  /*223f0*/  HMMA.1688.F32.TF32 R96, R4.reuse, R108, R96 ;  /* 0x0000006c0460723c */ /* 0x040fe20000081060 */
[----:B------:R-:W-:Y:S04]  /*22400*/  STL.64 [R1+0x1e0], R104 ;  /* 0x0001e06801007387 */ /* 0x000fe80000100a00 */
[----:B------:R-:W-:Y:S03]  /*22410*/  STL.64 [R1+0x1e8], R106 ;  /* 0x0001e86a01007387 */ /* 0x000fe60000100a00 */
[C---:B------:R-:W-:Y:S07]  /*22420*/  HMMA.1688.F32.TF32 R92, R4.reuse, R160, R92 ;  /* 0x000000a0045c723c */ /* 0x040fee000008105c */
[----:B------:R-:W-:Y:S04]  /*22430*/  STL.64 [R1+0x1d0], R72 ;  /* 0x0001d04801007387 */ /* 0x000fe80000100a00 */
[----:B------:R1:W-:Y:S02]  /*22440*/  STL.64 [R1+0x1d8], R74 ;  /* 0x0001d84a01007387 */ /* 0x0003e40000100a00 */
[C---:B-1----:R-:W-:Y:S02]  /*22450*/  HMMA.1688.F32.TF32 R72, R4.reuse, R156, R88 ;  /* 0x0000009c0448723c */ /* 0x042fe40000081058 */
[----:B------:R-:W-:Y:S04]  /*22460*/  STL.64 [R1+0x1c0], R96 ;  /* 0x0001c06001007387 */ /* 0x000fe80000100a00 */
[----:B------:R-:W-:Y:S02]  /*22470*/  STL.64 [R1+0x1c8], R98 ;  /* 0x0001c86201007387 */ /* 0x000fe40000100a00 */
[C---:B------:R-:W-:Y:S02]  /*22480*/  HMMA.1688.F32.TF32 R84, R4.reuse, R152, R84 ;  /* 0x000000980454723c */ /* 0x040fe40000081054 */
[----:B------:R-:W-:Y:S04]  /*22490*/  STL.64 [R1+0x1b0], R92 ;  /* 0x0001b05c01007387 */ /* 0x000fe80000100a00 */
[----:B------:R-:W-:Y:S02]  /*224a0*/  STL.64 [R1+0x1b8], R94 ;  /* 0x0001b85e01007387 */ /* 0x000fe40000100a00 */
[C---:B------:R-:W-:Y:S07]  /*224b0*/  HMMA.1688.F32.TF32 R80, R4.reuse, R148, R80 ;  /* 0x000000940450723c */ /* 0x040fee0000081050 */
[----:B------:R-:W-:Y:S04]  /*224c0*/  STL.64 [R1+0x1a0], R72 ;  /* 0x0001a04801007387 */ /* 0x000fe80000100a00 */
[----:B------:R1:W-:Y:S02]  /*224d0*/  STL.64 [R1+0x1a8], R74 ;  /* 0x0001a84a01007387 */ /* 0x0003e40000100a00 */
[----:B-1----:R-:W-:Y:S02]  /*224e0*/  HMMA.1688.F32.TF32 R72, R4, R144, R76 ;  /* 0x000000900448723c */ /* 0x002fe4000008104c */
[----:B------:R1:W-:Y:S04]  /*224f0*/  STL.64 [R1+0x190], R84 ;  /* 0x0001905401007387 */ /* 0x0003e80000100a00 */
[----:B------:R2:W-:Y:S04]  /*22500*/  STL.64 [R1+0x198], R86 ;  /* 0x0001985601007387 */ /* 0x0005e80000100a00 */
[----:B------:R-:W3:Y:S04]  /*22510*/  LDL.LU R88, [R1+0x8c0] ;  /* 0x0008c00001587983 */ /* 0x000ee80000300800 */
[----:B------:R-:W-:Y:S04]  /*22520*/  STL.64 [R1+0x180], R80 ;  /* 0x0001805001007387 */ /* 0x000fe80000100a00 */
[----:B------:R4:W-:Y:S05]  /*22530*/  STL.64 [R1+0x188], R82 ;  /* 0x0001885201007387 */ /* 0x0009ea0000100a00 */
        /* <DEDUP_REMOVED lines=60> */
[----:B--2---:R-:W2:Y:S04]  /*22900*/  LDL.LU R86, [R1+0x8b8] ;  /* 0x0008b80001567983 */ /* 0x004ea80000300800 */
[----:B------:R-:W2:Y:S01]  /*22910*/  LDL.LU R87, [R1+0x8bc] ;  /* 0x0008bc0001577983 */ /* 0x000ea20000300800 */
[----:B----4-:R-:W-:-:S02]  /*22920*/  IMAD.MOV.U32 R82, RZ, RZ, R17 ;  /* 0x000000ffff527224 */ /* 0x010fc400078e0011 */
[----:B------:R-:W-:Y:S02]  /*22930*/  IMAD.MOV.U32 R83, RZ, RZ, R16 ;  /* 0x000000ffff537224 */ /* 0x000fe400078e0010 */
[----:B------:R-:W-:Y:S02]  /*22940*/  IMAD.MOV.U32 R76, RZ, RZ, R13 ;  /* 0x000000ffff4c7224 */ /* 0x000fe400078e000d */
[----:B------:R-:W-:Y:S02]  /*22950*/  IMAD.MOV.U32 R77, RZ, RZ, R12 ;  /* 0x000000ffff4d7224 */ /* 0x000fe400078e000c */
[----:B------:R-:W-:Y:S02]  /*22960*/  IMAD.MOV.U32 R78, RZ, RZ, R9 ;  /* 0x000000ffff4e7224 */ /* 0x000fe400078e0009 */
[----:B------:R-:W-:Y:S01]  /*22970*/  IMAD.MOV.U32 R79, RZ, RZ, R8 ;  /* 0x000000ffff4f7224 */ /* 0x000fe200078e0008 */
[----:B------:R-:W-:Y:S01]  /*22980*/  MOV R80, R41 ;  /* 0x0000002900507202 */ /* 0x000fe20000000f00 */
[----:B------:R-:W-:Y:S01]  /*22990*/  IMAD.MOV.U32 R81, RZ, RZ, R40 ;  /* 0x000000ffff517224 */ /* 0x000fe200078e0028 */
[----:B------:R-:W-:Y:S04]  /*229a0*/  LDS R41, [R3+0x8100] ;  /* 0x0081000003297984 */ /* 0x000fe80000000800 */
[----:B------:R-:W1:Y:S01]  /*229b0*/  LDS R40, [R2+0x8100] ;  /* 0x0081000002287984 */ /* 0x000e620000000800 */
[C---:B---3--:R-:W-:Y:S08]  /*229c0*/  HMMA.1688.F32.TF32 R12, R4.reuse, R136, R200 ;  /* 0x00000088040c723c */ /* 0x048ff000000810c8 */
[C---:B------:R-:W-:Y:S08]  /*229d0*/  HMMA.1688.F32.TF32 R16, R4.reuse, R140, R204 ;  /* 0x0000008c0410723c */ /* 0x040ff000000810cc */
[C---:B------:R-:W-:Y:S11]  /*229e0*/  HMMA.1688.F32.TF32 R8, R4.reuse, R132, R196 ;  /* 0x000000840408723c */ /* 0x040ff600000810c4 */
[----:B------:R-:W-:Y:S04]  /*229f0*/  @!UPT UIADD3 URZ, URZ, URZ, URZ ;  /* 0x0000003f3f3ff290 */ /* 0x000fe8000fffe03f */
[----:B------:R-:W-:Y:S04]  /*22a00*/  STL.64 [R1+0x160], R16 ;  /* 0x0001601001007387 */ /* 0x000fe80000100a00 */
[----:B------:R3:W-:Y:S04]  /*22a10*/  STL.64 [R1+0x168], R18 ;  /* 0x0001681201007387 */ /* 0x0007e80000100a00 */
[----:B------:R-:W-:Y:S04]  /*22a20*/  STL.64 [R1+0x150], R12 ;  /* 0x0001500c01007387 */ /* 0x000fe80000100a00 */
[----:B------:R4:W-:Y:S01]  /*22a30*/  STL.64 [R1+0x158], R14 ;  /* 0x0001580e01007387 */ /* 0x0009e20000100a00 */
[C---:B---3--:R-:W-:Y:S03]  /*22a40*/  HMMA.1688.F32.TF32 R16, R4.reuse, R128, R192 ;  /* 0x000000800410723c */ /* 0x048fe600000810c0 */
[----:B------:R-:W-:Y:S04]  /*22a50*/  STL.64 [R1+0x140], R8 ;  /* 0x0001400801007387 */ /* 0x000fe80000100a00 */
[----:B------:R3:W-:Y:S01]  /*22a60*/  STL.64 [R1+0x148], R10 ;  /* 0x0001480a01007387 */ /* 0x0007e20000100a00 */
[C---:B----4-:R-:W-:Y:S08]  /*22a70*/  HMMA.1688.F32.TF32 R12, R4.reuse, R124, R188 ;  /* 0x0000007c040c723c */ /* 0x050ff000000810bc */
[C---:B---3--:R-:W-:Y:S08]  /*22a80*/  HMMA.1688.F32.TF32 R8, R4.reuse, R120, R184 ;  /* 0x000000780408723c */ /* 0x048ff000000810b8 */
        /* <DEDUP_REMOVED lines=9> */
[----:B------:R-:W-:Y:S04]  /*22b20*/  LDS R92, [R2+0x8180] ;  /* 0x00818000025c7984 */ /* 0x000fe80000000800 */
[----:B------:R-:W-:Y:S01]  /*22b30*/  LDS R94, [R2+0x9180] ;  /* 0x00918000025e7984 */ /* 0x000fe20000000800 */
[C---:B-1----:R-:W-:Y:S03]  /*22b40*/  HMMA.1688.F32.TF32 R4, R40.reuse, R168, R180 ;  /* 0x000000a82804723c */ /* 0x042fe600000810b4 */
[----:B------:R-:W-:Y:S04]  /*22b50*/  LDS R93, [R3+0x8180] ;  /* 0x00818000035d7984 */ /* 0x000fe80000000800 */
[----:B------:R-:W1:Y:S01]  /*22b60*/  LDS R95, [R3+0x9180] ;  /* 0x00918000035f7984 */ /* 0x000e620000000800 */
[C---:B------:R-:W-:Y:S08]  /*22b70*/  HMMA.1688.F32.TF32 R12, R40.reuse, R164, R176 ;  /* 0x000000a4280c723c */ /* 0x040ff000000810b0 */
[C---:B------:R-:W-:Y:S07]  /*22b80*/  HMMA.1688.F32.TF32 R8, R40.reuse, R112, R172 ;  /* 0x000000702808723c */ /* 0x040fee00000810ac */
[----:B------:R-:W-:Y:S04]  /*22b90*/  STL.64 [R1+0x260], R4 ;  /* 0x0002600401007387 */ /* 0x000fe80000100a00 */
[----:B------:R3:W-:Y:S02]  /*22ba0*/  STL.64 [R1+0x268], R6 ;  /* 0x0002680601007387 */ /* 0x0007e40000100a00 */
[C---:B---3--:R-:W-:Y:S02]  /*22bb0*/  HMMA.1688.F32.TF32 R4, R40.reuse, R108, R104 ;  /* 0x0000006c2804723c */ /* 0x048fe40000081068 */
[----:B------:R-:W-:Y:S04]  /*22bc0*/  STL.64 [R1+0x250], R12 ;  /* 0x0002500c01007387 */ /* 0x000fe80000100a00 */
[----:B------:R3:W-:Y:S04]  /*22bd0*/  STL.64 [R1+0x258], R14 ;  /* 0x0002580e01007387 */ /* 0x0007e80000100a00 */
[----:B------:R-:W-:Y:S04]  /*22be0*/  STL.64 [R1+0x240], R8 ;  /* 0x0002400801007387 */ /* 0x000fe80000100a00 */
[----:B------:R4:W-:Y:S01]  /*22bf0*/  STL.64 [R1+0x248], R10 ;  /* 0x0002480a01007387 */ /* 0x0009e20000100a00 */
[C---:B---3--:R-:W-:Y:S08]  /*22c00*/  HMMA.1688.F32.TF32 R12, R40.reuse, R160, R100 ;  /* 0x000000a0280c723c */ /* 0x048ff00000081064 */
[----:B------:R-:W-:Y:S01]  /*22c10*/  STL.64 [R1+0x230], R4 ;  /* 0x0002300401007387 */ /* 0x000fe20000100a00 */
[C---:B----4-:R-:W-:Y:S03]  /*22c20*/  HMMA.1688.F32.TF32 R8, R40.reuse, R156, R96 ;  /* 0x0000009c2808723c */ /* 0x050fe60000081060 */
[----:B------:R3:W-:Y:S05]  /*22c30*/  STL.64 [R1+0x238], R6 ;  /* 0x0002380601007387 */ /* 0x0007ea0000100a00 */
[C---:B---3--:R-:W-:Y:S06]  /*22c40*/  HMMA.1688.F32.TF32 R4, R40.reuse, R152, R88 ;  /* 0x000000982804723c */ /* 0x048fec0000081058 */
[----:B------:R-:W-:Y:S04]  /*22c50*/  STL.64 [R1+0x220], R12 ;  /* 0x0002200c01007387 */ /* 0x000fe80000100a00 */
[----:B------:R3:W-:Y:S02]  /*22c60*/  STL.64 [R1+0x228], R14 ;  /* 0x0002280e01007387 */ /* 0x0007e40000100a00 */
[C---:B---3--:R-:W-:Y:S11]  /*22c70*/  HMMA.1688.F32.TF32 R12, R40.reuse, R144, R80 ;  /* 0x00000090280c723c */ /* 0x048ff60000081050 */
[----:B------:R-:W-:Y:S04]  /*22c80*/  STL.64 [R1+0x1740], R6 ;  /* 0x0017400601007387 */ /* 0x000fe80000100a00 */
[----:B------:R-:W-:Y:S04]  /*22c90*/  STL.64 [R1+0x210], R8 ;  /* 0x0002100801007387 */ /* 0x000fe80000100a00 */
[----:B------:R2:W-:Y:S02]  /*22ca0*/  STL.64 [R1+0x218], R10 ;  /* 0x0002180a01007387 */ /* 0x0005e40000100a00 */
[----:B--2---:R-:W-:Y:S02]  /*22cb0*/  HMMA.1688.F32.TF32 R8, R40, R148, R84 ;  /* 0x000000942808723c */ /* 0x004fe40000081054 */
[----:B------:R-:W-:Y:S01]  /*22cc0*/  STL.64 [R1+0x1738], R4 ;  /* 0x0017380401007387 */ /* 0x000fe20000100a00 */
[----:B------:R-:W-:-:S02]  /*22cd0*/  IMAD.MOV.U32 R80, RZ, RZ, R48 ;  /* 0x000000ffff507224 */ /* 0x000fc400078e0030 */
[----:B------:R-:W-:Y:S02]  /*22ce0*/  IMAD.MOV.U32 R81, RZ, RZ, R49 ;  /* 0x000000ffff517224 */ /* 0x000fe400078e0031 */
[----:B------:R-:W-:Y:S02]  /*22cf0*/  IMAD.MOV.U32 R82, RZ, RZ, R52 ;  /* 0x000000ffff527224 */ /* 0x000fe400078e0034 */
[----:B------:R-:W-:Y:S11]  /*22d00*/  IMAD.MOV.U32 R83, RZ, RZ, R53 ;  /* 0x000000ffff537224 */ /* 0x000ff600078e0035 */
[----:B------:R-:W-:Y:S03]  /*22d10*/  @!UPT UIADD3 URZ, URZ, URZ, URZ ;  /* 0x0000003f3f3ff290 */ /* 0x000fe6000fffe03f */
[----:B------:R-:W-:Y:S04]  /*22d20*/  STL.64 [R1+0x1750], R10 ;  /* 0x0017500a01007387 */ /* 0x000fe80000100a00 */
[----:B------:R2:W-:Y:S04]  /*22d30*/  STL.64 [R1+0x1748], R8 ;  /* 0x0017480801007387 */ /* 0x0005e80000100a00 */
[----:B------:R-:W-:Y:S04]  /*22d40*/  STL.64 [R1+0x1760], R14 ;  /* 0x0017600e01007387 */ /* 0x000fe80000100a00 */
[----:B------:R3:W-:Y:S04]  /*22d50*/  STL.64 [R1+0x1758], R12 ;  /* 0x0017580c01007387 */ /* 0x0007e80000100a00 */
[----:B------:R-:W4:Y:S04]  /*22d60*/  LDL.LU R48, [R1+0x1954] ;  /* 0x0019540001307983 */ /* 0x000f280000300800 */
        /* <DEDUP_REMOVED lines=27> */
[----:B------:R-:W-:Y:S01]  /*22f20*/  HMMA.1688.F32.TF32 R16, R40, R140, R76 ;  /* 0x0000008c2810723c */ /* 0x000fe2000008104c */
[----:B------:R-:W-:-:S02]  /*22f30*/  IMAD.MOV.U32 R86, RZ, RZ, R29 ;  /* 0x000000ffff567224 */ /* 0x000fc400078e001d */
[----:B------:R-:W-:-:S04]  /*22f40*/  IMAD.MOV.U32 R87, RZ, RZ, R28 ;  /* 0x000000ffff577224 */ /* 0x000fc800078e001c */
[----:B------:R-:W-:Y:S01]  /*22f50*/  MOV R78, R21 ;  /* 0x00000015004e7202 */ /* 0x000fe20000000f00 */
        /* <DEDUP_REMOVED lines=8> */
[----:B------:R-:W-:-:S07]  /*22fe0*/  IMAD.MOV.U32 R91, RZ, RZ, R36 ;  /* 0x000000ffff5b7224 */ /* 0x000fce00078e0024 */
[C---:B-1----:R-:W-:Y:S01]  /*22ff0*/  HMMA.1688.F32.TF32 R44, R92.reuse, R164, R88 ;  /* 0x000000a45c2c723c */ /* 0x042fe20000081058 */
[----:B------:R-:W-:Y:S04]  /*23000*/  STL.64 [R1+0x1770], R18 ;  /* 0x0017701201007387 */ /* 0x000fe80000100a00 */
[----:B------:R1:W-:Y:S01]  /*23010*/  STL.64 [R1+0x1768], R16 ;  /* 0x0017681001007387 */ /* 0x0003e20000100a00 */
[----:B----4-:R-:W-:Y:S02]  /*23020*/  IMAD.MOV.U32 R99, RZ, RZ, R48 ;  /* 0x000000ffff637224 */ /* 0x010fe400078e0030 */
[----:B--2---:R-:W-:Y:S01]  /*23030*/  IMAD.MOV.U32 R98, RZ, RZ, R49 ;  /* 0x000000ffff627224 */ /* 0x004fe200078e0031 */
[----:B---3--:R-:W-:Y:S01]  /*23040*/  MOV R97, R52 ;  /* 0x0000003400617202 */ /* 0x008fe20000000f00 */
[----:B------:R-:W-:Y:S01]  /*23050*/  IMAD.MOV.U32 R96, RZ, RZ, R53 ;  /* 0x000000ffff607224 */ /* 0x000fe200078e0035 */
[C---:B------:R-:W-:Y:S08]  /*23060*/  HMMA.1688.F32.TF32 R48, R92.reuse, R108, R80 ;  /* 0x0000006c5c30723c */ /* 0x040ff00000081050 */
[----:B------:R-:W-:Y:S08]  /*23070*/  HMMA.1688.F32.TF32 R96, R92, R168, R96 ;  /* 0x000000a85c60723c */ /* 0x000ff00000081060 */
[C---:B------:R-:W-:Y:S08]  /*23080*/  HMMA.1688.F32.TF32 R24, R40.reuse, R132, R180 ;  /* 0x000000842818723c */ /* 0x040ff000000810b4 */
[C---:B------:R-:W-:Y:S08]  /*23090*/  HMMA.1688.F32.TF32 R20, R40.reuse, R136, R184 ;  /* 0x000000882814723c */ /* 0x040ff000000810b8 */
[C---:B------:R-:W-:Y:S08]  /*230a0*/  HMMA.1688.F32.TF32 R28, R40.reuse, R128, R176 ;  /* 0x00000080281c723c */ /* 0x040ff000000810b0 */
[C---:B------:R-:W-:Y:S07]  /*230b0*/  HMMA.1688.F32.TF32 R32, R40.reuse, R124, R172 ;  /* 0x0000007c2820723c */ /* 0x040fee00000810ac */
[----:B------:R-:W-:Y:S01]  /*230c0*/  STL.64 [R1+0x1780], R22 ;  /* 0x0017801601007387 */ /* 0x000fe20000100a00 */
[C---:B------:R-:W-:Y:S08]  /*230d0*/  HMMA.1688.F32.TF32 R36, R40.reuse, R120, R104 ;  /* 0x000000782824723c */ /* 0x040ff00000081068 */
[----:B------:R-:W-:Y:S08]  /*230e0*/  HMMA.1688.F32.TF32 R40, R40, R116, R100 ;  /* 0x000000742828723c */ /* 0x000ff00000081064 */
        /* <DEDUP_REMOVED lines=47> */
[----:B------:R-:W4:Y:S01]  /*233e0*/  LDL.LU R65, [R1+0x1938] ;  /* 0x0019380001417983 */ /* 0x000f220000300800 */
[----:B------:R-:W-:Y:S01]  /*233f0*/  HMMA.1688.F32.TF32 R52, R92, R160, R76 ;  /* 0x000000a05c34723c */ /* 0x000fe2000008104c */
[----:B------:R-:W-:Y:S01]  /*23400*/  IMAD.MOV.U32 R86, RZ, RZ, R57 ;  /* 0x000000ffff567224 */ /* 0x000fe200078e0039 */
[----:B------:R-:W-:Y:S01]  /*23410*/  MOV R87, R56 ;  /* 0x0000003800577202 */ /* 0x000fe20000000f00 */
[----:B------:R-:W-:Y:S01]  /*23420*/  IMAD.MOV.U32 R84, RZ, RZ, R61 ;  /* 0x000000ffff547224 */ /* 0x000fe200078e003d */
[----:B------:R-:W4:Y:S01]  /*23430*/  LDL.LU R76, [R1+0x450] ;  /* 0x00045000014c7983 */ /* 0x000f220000300800 */
[----:B------:R-:W-:-:S03]  /*23440*/  IMAD.MOV.U32 R85, RZ, RZ, R60 ;  /* 0x000000ffff557224 */ /* 0x000fc600078e003c */
[----:B------:R-:W4:Y:S04]  /*23450*/  LDL.LU R77, [R1+0x454] ;  /* 0x00045400014d7983 */ /* 0x000f280000300800 */
[----:B------:R-:W4:Y:S04]  /*23460*/  LDL.LU R78, [R1+0x458] ;  /* 0x00045800014e7983 */ /* 0x000f280000300800 */
[----:B------:R-:W4:Y:S07]  /*23470*/  LDL.LU R79, [R1+0x45c] ;  /* 0x00045c00014f7983 */ /* 0x000f2e0000300800 */
[----:B------:R-:W-:Y:S04]  /*23480*/  STL.64 [R1+0x1820], R54 ;  /* 0x0018203601007387 */ /* 0x000fe80000100a00 */
[----:B------:R-:W-:Y:S01]  /*23490*/  STL.64 [R1+0x1818], R52 ;  /* 0x0018183401007387 */ /* 0x000fe20000100a00 */
[C---:B--2---:R-:W-:Y:S08]  /*234a0*/  HMMA.1688.F32.TF32 R60, R92.reuse, R152, R180 ;  /* 0x000000985c3c723c */ /* 0x044ff000000810b4 */
[----:B---3--:R-:W-:Y:S11]  /*234b0*/  HMMA.1688.F32.TF32 R56, R92, R156, R184 ;  /* 0x0000009c5c38723c */ /* 0x008ff600000810b8 */
[----:B------:R-:W-:Y:S11]  /*234c0*/  @!UPT UIADD3 URZ, URZ, URZ, URZ ;  /* 0x0000003f3f3ff290 */ /* 0x000ff6000fffe03f */
[----:B------:R-:W-:Y:S01]  /*234d0*/  @!UPT UIADD3 URZ, URZ, URZ, URZ ;  /* 0x0000003f3f3ff290 */ /* 0x000fe2000fffe03f */
[----:B------:R-:W-:Y:S04]  /*234e0*/  STL.64 [R1+0x1830], R58 ;  /* 0x0018303a01007387 */ /* 0x000fe80000100a00 */
[----:B------:R-:W-:Y:S01]  /*234f0*/  STL.64 [R1+0x1828], R56 ;  /* 0x0018283801007387 */ /* 0x000fe20000100a00 */
[----:B----4-:R-:W-:Y:S02]  /*23500*/  IMAD.MOV.U32 R83, RZ, RZ, R64 ;  /* 0x000000ffff537224 */ /* 0x010fe400078e0040 */
[----:B------:R-:W-:Y:S02]  /*23510*/  IMAD.MOV.U32 R81, RZ, RZ, R68 ;  /* 0x000000ffff517224 */ /* 0x000fe400078e0044 */
[----:B------:R-:W-:Y:S02]  /*23520*/  IMAD.MOV.U32 R80, RZ, RZ, R69 ;  /* 0x000000ffff507224 */ /* 0x000fe400078e0045 */
[----:B------:R-:W-:-:S02]  /*23530*/  IMAD.MOV.U32 R82, RZ, RZ, R65 ;  /* 0x000000ffff527224 */ /* 0x000fc400078e0041 */
[C---:B------:R-:W-:Y:S08]  /*23540*/  HMMA.1688.F32.TF32 R64, R92.reuse, R148, R176 ;  /* 0x000000945c40723c */ /* 0x040ff000000810b0 */
[C---:B------:R-:W-:Y:S01]  /*23550*/  HMMA.1688.F32.TF32 R68, R92.reuse, R144, R172 ;  /* 0x000000905c44723c */ /* 0x040fe200000810ac */
[----:B------:R-:W-:Y:S04]  /*23560*/  STL.64 [R1+0x1840], R62 ;  /* 0x0018403e01007387 */ /* 0x000fe80000100a00 */
[----:B------:R-:W-:Y:S03]  /*23570*/  STL.64 [R1+0x1838], R60 ;  /* 0x0018383c01007387 */ /* 0x000fe60000100a00 */
[C---:B------:R-:W-:Y:S07]  /*23580*/  HMMA.1688.F32.TF32 R72, R92.reuse, R140, R88 ;  /* 0x0000008c5c48723c */ /* 0x040fee0000081058 */
        /* <DEDUP_REMOVED lines=29> */
[C---:B------:R-:W-:Y:S03]  /*23760*/  HMMA.1688.F32.TF32 R76, R92.reuse, R136, R76 ;  /* 0x000000885c4c723c */ /* 0x040fe6000008104c */
[----:B------:R-:W4:Y:S04]  /*23770*/  LDL.LU R187, [R1+0x7dc] ;  /* 0x0007dc0001bb7983 */ /* 0x000f280000300800 */
[----:B------:R-:W4:Y:S01]  /*23780*/  LDL.LU R188, [R1+0x7c0] ;  /* 0x0007c00001bc7983 */ /* 0x000f220000300800 */
[C---:B------:R-:W-:Y:S03]  /*23790*/  HMMA.1688.F32.TF32 R80, R92.reuse, R132, R80 ;  /* 0x000000845c50723c */ /* 0x040fe60000081050 */
[----:B------:R-:W4:Y:S04]  /*237a0*/  LDL.LU R189, [R1+0x7c4] ;  /* 0x0007c40001bd7983 */ /* 0x000f280000300800 */
[----:B------:R-:W4:Y:S01]  /*237b0*/  LDL.LU R190, [R1+0x7c8] ;  /* 0x0007c80001be7983 */ /* 0x000f220000300800 */
[C---:B------:R-:W-:Y:S03]  /*237c0*/  HMMA.1688.F32.TF32 R84, R92.reuse, R128, R84 ;  /* 0x000000805c54723c */ /* 0x040fe60000081054 */
[----:B------:R-:W4:Y:S05]  /*237d0*/  LDL.LU R191, [R1+0x7cc] ;  /* 0x0007cc0001bf7983 */ /* 0x000f2a0000300800 */
[C---:B------:R-:W-:Y:S08]  /*237e0*/  HMMA.1688.F32.TF32 R100, R92.reuse, R124, R100 ;  /* 0x0000007c5c64723c */ /* 0x040ff00000081064 */
[C---:B---3--:R-:W-:Y:S08]  /*237f0*/  HMMA.1688.F32.TF32 R88, R92.reuse, R120, R88 ;  /* 0x000000785c58723c */ /* 0x048ff00000081058 */
[----:B--2---:R-:W-:Y:S01]  /*23800*/  HMMA.1688.F32.TF32 R92, R92, R116, R192 ;  /* 0x000000745c5c723c */ /* 0x004fe200000810c0 */
        /* <DEDUP_REMOVED lines=24> */
[C---:B----4-:R-:W-:Y:S11]  /*23990*/  HMMA.1688.F32.TF32 R188, R232.reuse, R160, R188 ;  /* 0x000000a0e8bc723c */ /* 0x050ff600000810bc */
[----:B------:R-:W-:Y:S11]  /*239a0*/  @!UPT UIADD3 URZ, URZ, URZ, URZ ;  /* 0x0000003f3f3ff290 */ /* 0x000ff6000fffe03f */
[----:B------:R-:W-:Y:S01]  /*239b0*/  @!UPT UIADD3 URZ, URZ, URZ, URZ ;  /* 0x0000003f3f3ff290 */ /* 0x000fe2000fffe03f */
[----:B------:R-:W-:Y:S04]  /*239c0*/  STL [R1+0x16b8], R188 ;  /* 0x0016b8bc01007387 */ /* 0x000fe80000100800 */
[----:B------:R-:W-:Y:S04]  /*239d0*/  STL [R1+0x16b4], R189 ;  /* 0x0016b4bd01007387 */ /* 0x000fe80000100800 */
[----:B------:R-:W-:Y:S04]  /*239e0*/  STL [R1+0x16b0], R190 ;  /* 0x0016b0be01007387 */ /* 0x000fe80000100800 */
[----:B------:R-:W-:Y:S01]  /*239f0*/  STL [R1+0x16ac], R191 ;  /* 0x0016acbf01007387 */ /* 0x000fe20000100800 */
[C---:B--2---:R-:W-:Y:S08]  /*23a00*/  HMMA.1688.F32.TF32 R192, R232.reuse, R156, R192 ;  /* 0x0000009ce8c0723c */ /* 0x044ff000000810c0 */
[C---:B---3--:R-:W-:Y:S08]  /*23a10*/  HMMA.1688.F32.TF32 R196, R232.reuse, R152, R196 ;  /* 0x00000098e8c4723c */ /* 0x048ff000000810c4 */
[C---:B------:R-:W-:Y:S07]  /*23a20*/  HMMA.1688.F32.TF32 R200, R232.reuse, R148, R200 ;  /* 0x00000094e8c8723c */ /* 0x040fee00000810c8 */
[----:B------:R-:W-:Y:S01]  /*23a30*/  STL [R1+0x16c8], R192 ;  /* 0x0016c8c001007387 */ /* 0x000fe20000100800 */
[C---:B------:R-:W-:Y:S03]  /*23a40*/  HMMA.1688.F32.TF32 R204, R232.reuse, R144, R204 ;  /* 0x00000090e8cc723c */ /* 0x040fe600000810cc */
[----:B------:R-:W-:Y:S04]  /*23a50*/  STL [R1+0x16c4], R193 ;  /* 0x0016c4c101007387 */ /* 0x000fe80000100800 */
[----:B------:R-:W-:Y:S04]  /*23a60*/  STL [R1+0x16c0], R194 ;  /* 0x0016c0c201007387 */ /* 0x000fe80000100800 */
[----:B------:R-:W-:Y:S04]  /*23a70*/  STL [R1+0x16bc], R195 ;  /* 0x0016bcc301007387 */ /* 0x000fe80000100800 */
[----:B------:R2:W-:Y:S04]  /*23a80*/  STL [R1+0x16d4], R196 ;  /* 0x0016d4c401007387 */ /* 0x0005e80000100800 */
[----:B------:R3:W-:Y:S04]  /*23a90*/  STL [R1+0x16d0], R197 ;  /* 0x0016d0c501007387 */ /* 0x0007e80000100800 */
[----:B------:R4:W-:Y:S04]  /*23aa0*/  STL [R1+0x16cc], R198 ;  /* 0x0016ccc601007387 */ /* 0x0009e80000100800 */
[----:B------:R-:W-:Y:S04]  /*23ab0*/  STL [R1+0x16a8], R199 ;  /* 0x0016a8c701007387 */ /* 0x000fe80000100800 */
[----:B------:R-:W-:Y:S04]  /*23ac0*/  STL [R1+0x16e0], R200 ;  /* 0x0016e0c801007387 */ /* 0x000fe80000100800 */
[----:B------:R-:W-:Y:S04]  /*23ad0*/  STL [R1+0x16dc], R201 ;  /* 0x0016dcc901007387 */ /* 0x000fe80000100800 */
[----:B------:R-:W-:Y:S01]  /*23ae0*/  STL [R1+0x16d8], R202 ;  /* 0x0016d8ca01007387 */ /* 0x000fe20000100800 */
[C---:B------:R-:W-:Y:S03]  /*23af0*/  HMMA.1688.F32.TF32 R208, R232.reuse, R140, R208 ;  /* 0x0000008ce8d0723c */ /* 0x040fe600000810d0 */
        /* <DEDUP_REMOVED lines=33> */
[----:B------:R-:W4:Y:S04]  /*23d10*/  LDL.LU R19, [R1+0x41c] ;  /* 0x00041c0001137983 */ /* 0x000f280000300800 */
        /* <DEDUP_REMOVED lines=11> */
[----:B------:R-:W4:Y:S01]  /*23dd0*/  LDL.LU R247, [R1+0x37c] ;  /* 0x00037c0001f77983 */ /* 0x000f220000300800 */
[C---:B--2---:R-:W-:Y:S11]  /*23de0*/  HMMA.1688.F32.TF32 R216, R232.reuse, R132, R216 ;  /* 0x00000084e8d8723c */ /* 0x044ff600000810d8 */
[----:B------:R-:W-:Y:S11]  /*23df0*/  @!UPT UIADD3 URZ, URZ, URZ, URZ ;  /* 0x0000003f3f3ff290 */ /* 0x000ff6000fffe03f */
[----:B------:R-:W-:Y:S01]  /*23e00*/  @!UPT UIADD3 URZ, URZ, URZ, URZ ;  /* 0x0000003f3f3ff290 */ /* 0x000fe2000fffe03f */
[----:B------:R-:W-:Y:S04]  /*23e10*/  STL [R1+0x1714], R216 ;  /* 0x001714d801007387 */ /* 0x000fe80000100800 */
[----:B------:R-:W-:Y:S04]  /*23e20*/  STL [R1+0x1710], R217 ;  /* 0x001710d901007387 */ /* 0x000fe80000100800 */
[----:B------:R-:W-:Y:S01]  /*23e30*/  STL [R1+0x170c], R218 ;  /* 0x00170cda01007387 */ /* 0x000fe20000100800 */
[C---:B---3--:R-:W-:Y:S03]  /*23e40*/  HMMA.1688.F32.TF32 R220, R232.reuse, R128, R220 ;  /* 0x00000080e8dc723c */ /* 0x048fe600000810dc */
        /* <DEDUP_REMOVED lines=12> */
[----:B------:R-:W3:Y:S01]  /*23f10*/  LDL.LU R239, [R1+0x39c] ;  /* 0x00039c0001ef7983 */ /* 0x000ee20000300800 */
[----:B----4-:R-:W-:Y:S08]  /*23f20*/  HMMA.1688.F32.TF32 R224, R232, R124, R224 ;  /* 0x0000007ce8e0723c */ /* 0x010ff000000810e0 */
[C---:B------:R-:W-:Y:S08]  /*23f30*/  HMMA.1688.F32.TF32 R8, R240.reuse, R164, R8 ;  /* 0x000000a4f008723c */ /* 0x040ff00000081008 */
[----:B------:R-:W-:Y:S07]  /*23f40*/  HMMA.1688.F32.TF32 R12, R240, R168, R12 ;  /* 0x000000a8f00c723c */ /* 0x000fee000008100c */
[----:B------:R-:W-:Y:S04]  /*23f50*/  STL [R1+0x1734], R224 ;  /* 0x001734e001007387 */ /* 0x000fe80000100800 */
[----:B------:R-:W-:Y:S04]  /*23f60*/  STL [R1+0x1730], R225 ;  /* 0x001730e101007387 */ /* 0x000fe80000100800 */
[----:B------:R-:W-:Y:S01]  /*23f70*/  STL [R1+0x172c], R226 ;  /* 0x00172ce201007387 */ /* 0x000fe20000100800 */
[----:B------:R-:W-:-:S02]  /*23f80*/  IMAD.MOV.U32 R196, RZ, RZ, R8 ;  /* 0x000000ffffc47224 */ /* 0x000fc400078e0008 */
[----:B------:R-:W-:Y:S01]  /*23f90*/  IMAD.MOV.U32 R197, RZ, RZ, R9 ;  /* 0x000000ffffc57224 */ /* 0x000fe200078e0009 */
[----:B------:R-:W-:Y:S01]  /*23fa0*/  STL [R1+0x1728], R227 ;  /* 0x001728e301007387 */ /* 0x000fe20000100800 */
[----:B------:R-:W-:Y:S02]  /*23fb0*/  IMAD.MOV.U32 R198, RZ, RZ, R10 ;  /* 0x000000ffffc67224 */ /* 0x000fe400078e000a */
[----:B------:R-:W-:Y:S01]  /*23fc0*/  IMAD.MOV.U32 R192, RZ, RZ, R11 ;  /* 0x000000ffffc07224 */ /* 0x000fe200078e000b */
[----:B------:R1:W-:Y:S04]  /*23fd0*/  STL.64 [R1+0x350], R12 ;  /* 0x0003500c01007387 */ /* 0x0003e80000100a00 */
[----:B------:R4:W-:Y:S01]  /*23fe0*/  STL.64 [R1+0x358], R14 ;  /* 0x0003580e01007387 */ /* 0x0009e20000100a00 */
[----:B------:R-:W-:Y:S03]  /*23ff0*/  HMMA.1688.F32.TF32 R8, R240, R112, R244 ;  /* 0x00000070f008723c */ /* 0x000fe600000810f4 */
[----:B------:R-:W3:Y:S04]  /*24000*/  LDL.LU R244, [R1+0x3a0] ;  /* 0x0003a00001f47983 */ /* 0x000ee80000300800 */
[----:B------:R-:W3:Y:S04]  /*24010*/  LDL.LU R245, [R1+0x3a4] ;  /* 0x0003a40001f57983 */ /* 0x000ee80000300800 */
[----:B------:R-:W3:Y:S04]  /*24020*/  LDL.LU R246, [R1+0x3a8] ;  /* 0x0003a80001f67983 */ /* 0x000ee80000300800 */
[----:B------:R-:W3:Y:S01]  /*24030*/  LDL.LU R247, [R1+0x3ac] ;  /* 0x0003ac0001f77983 */ /* 0x000ee20000300800 */
[C---:B------:R-:W-:Y:S03]  /*24040*/  HMMA.1688.F32.TF32 R172, R232.reuse, R168, R172 ;  /* 0x000000a8e8ac723c */ /* 0x040fe600000810ac */
[----:B------:R-:W3:Y:S04]  /*24050*/  LDL.LU R20, [R1+0x3b0] ;  /* 0x0003b00001147983 */ /* 0x000ee80000300800 */
[----:B------:R-:W3:Y:S01]  /*24060*/  LDL.LU R21, [R1+0x3b4] ;  /* 0x0003b40001157983 */ /* 0x000ee20000300800 */
[C---:B------:R-:W-:Y:S03]  /*24070*/  HMMA.1688.F32.TF32 R176, R232.reuse, R164, R176 ;  /* 0x000000a4e8b0723c */ /* 0x040fe600000810b0 */
[----:B------:R-:W3:Y:S04]  /*24080*/  LDL.LU R22, [R1+0x3b8] ;  /* 0x0003b80001167983 */ /* 0x000ee80000300800 */
[----:B------:R-:W3:Y:S01]  /*24090*/  LDL.LU R23, [R1+0x3bc] ;  /* 0x0003bc0001177983 */ /* 0x000ee20000300800 */
[C---:B------:R-:W-:Y:S08]  /*240a0*/  HMMA.1688.F32.TF32 R180, R232.reuse, R112, R180 ;  /* 0x00000070e8b4723c */ /* 0x040ff000000810b4 */
[C---:B------:R-:W-:Y:S08]  /*240b0*/  HMMA.1688.F32.TF32 R184, R232.reuse, R108, R184 ;  /* 0x0000006ce8b8723c */ /* 0x040ff000000810b8 */
[C---:B------:R-:W-:Y:S08]  /*240c0*/  HMMA.1688.F32.TF32 R228, R232.reuse, R120, R228 ;  /* 0x00000078e8e4723c */ /* 0x040ff000000810e4 */
[----:B------:R-:W-:Y:S01]  /*240d0*/  HMMA.1688.F32.TF32 R232, R232, R116, R16 ;  /* 0x00000074e8e8723c */ /* 0x000fe20000081010 */
[----:B------:R-:W3:Y:S04]  /*240e0*/  LDL.LU R16, [R1+0x3c0] ;  /* 0x0003c00001107983 */ /* 0x000ee80000300800 */
[----:B------:R-:W3:Y:S04]  /*240f0*/  LDL.LU R17, [R1+0x3c4] ;  /* 0x0003c40001117983 */ /* 0x000ee80000300800 */
[----:B------:R-:W3:Y:S04]  /*24100*/  LDL.LU R18, [R1+0x3c8] ;  /* 0x0003c80001127983 */ /* 0x000ee80000300800 */
[----:B------:R-:W3:Y:S01]  /*24110*/  LDL.LU R19, [R1+0x3cc] ;  /* 0x0003cc0001137983 */ /* 0x000ee20000300800 */
[----:B------:R-:W-:-:S03]  /*24120*/  IMAD.MOV.U32 R193, RZ, RZ, R8 ;  /* 0x000000ffffc17224 */ /* 0x000fc600078e0008 */
[----:B-1----:R-:W3:Y:S01]  /*24130*/  LDL.LU R12, [R1+0x3d0] ;  /* 0x0003d000010c7983 */ /* 0x002ee20000300800 */
[----:B------:R-:W-:-:S03]  /*24140*/  IMAD.MOV.U32 R194, RZ, RZ, R9 ;  /* 0x000000ffffc27224 */ /* 0x000fc600078e0009 */
[----:B------:R-:W3:Y:S01]  /*24150*/  LDL.LU R13, [R1+0x3d4] ;  /* 0x0003d400010d7983 */ /* 0x000ee20000300800 */
[----:B------:R-:W-:-:S03]  /*24160*/  IMAD.MOV.U32 R195, RZ, RZ, R10 ;  /* 0x000000ffffc37224 */ /* 0x000fc600078e000a */
[----:B----4-:R-:W4:Y:S01]  /*24170*/  LDL.LU R14, [R1+0x3d8] ;  /* 0x0003d800010e7983 */ /* 0x010f220000300800 */
[----:B------:R-:W-:-:S03]  /*24180*/  IMAD.MOV.U32 R188, RZ, RZ, R11 ;  /* 0x000000ffffbc7224 */ /* 0x000fc600078e000b */
        /* <DEDUP_REMOVED lines=15> */
[----:B------:R-:W-:Y:S01]  /*24280*/  MOV R208, R4 ;  /* 0x0000000400d07202 */ /* 0x000fe20000000f00 */
[----:B------:R-:W-:Y:S01]  /*24290*/  IMAD.MOV.U32 R209, RZ, RZ, R5 ;  /* 0x000000ffffd17224 */ /* 0x000fe200078e0005 */
[----:B------:R-:W2:Y:S01]  /*242a0*/  LDL.LU R4, [R1+0x3f0] ;  /* 0x0003f00001047983 */ /* 0x000ea20000300800 */
[----:B------:R-:W-:Y:S02]  /*242b0*/  IMAD.MOV.U32 R210, RZ, RZ, R6 ;  /* 0x000000ffffd27224 */ /* 0x000fe400078e0006 */
[----:B------:R-:W-:Y:S01]  /*242c0*/  IMAD.MOV.U32 R204, RZ, RZ, R7 ;  /* 0x000000ffffcc7224 */ /* 0x000fe200078e0007 */
[----:B------:R-:W2:Y:S04]  /*242d0*/  LDL.LU R5, [R1+0x3f4] ;  /* 0x0003f40001057983 */ /* 0x000ea80000300800 */
[----:B------:R-:W2:Y:S04]  /*242e0*/  LDL.LU R6, [R1+0x3f8] ;  /* 0x0003f80001067983 */ /* 0x000ea80000300800 */
[----:B------:R-:W2:Y:S04]  /*242f0*/  LDL.LU R7, [R1+0x3fc] ;  /* 0x0003fc0001077983 */ /* 0x000ea80000300800 */
        /* <DEDUP_REMOVED lines=9> */
[C---:B------:R-:W-:Y:S08]  /*24390*/  HMMA.1688.F32.TF32 R20, R240.reuse, R152, R20 ;  /* 0x00000098f014723c */ /* 0x040ff00000081014 */
[C---:B------:R-:W-:Y:S08]  /*243a0*/  HMMA.1688.F32.TF32 R16, R240.reuse, R148, R16 ;  /* 0x00000094f010723c */ /* 0x040ff00000081010 */
[----:B----4-:R-:W-:Y:S08]  /*243b0*/  HMMA.1688.F32.TF32 R12, R240, R144, R12 ;  /* 0x00000090f00c723c */ /* 0x010ff0000008100c */
[----:B------:R-:W-:-:S02]  /*243c0*/  IMAD.MOV.U32 R189, RZ, RZ, R20 ;  /* 0x000000ffffbd7224 */ /* 0x000fc400078e0014 */
[----:B------:R-:W-:-:S06]  /*243d0*/  IMAD.MOV.U32 R190, RZ, RZ, R21 ;  /* 0x000000ffffbe7224 */ /* 0x000fcc00078e0015 */
[----:B------:R-:W-:Y:S01]  /*243e0*/  IMAD.MOV.U32 R216, RZ, RZ, R16 ;  /* 0x000000ffffd87224 */ /* 0x000fe200078e0010 */
[----:B------:R-:W-:Y:S01]  /*243f0*/  MOV R217, R17 ;  /* 0x0000001100d97202 */ /* 0x000fe20000000f00 */
[----:B------:R-:W-:Y:S02]  /*24400*/  IMAD.MOV.U32 R218, RZ, RZ, R18 ;  /* 0x000000ffffda7224 */ /* 0x000fe400078e0012 */
[----:B------:R-:W-:-:S04]  /*24410*/  IMAD.MOV.U32 R219, RZ, RZ, R19 ;  /* 0x000000ffffdb7224 */ /* 0x000fc800078e0013 */
[----:B------:R-:W-:Y:S02]  /*24420*/  IMAD.MOV.U32 R220, RZ, RZ, R12 ;  /* 0x000000ffffdc7224 */ /* 0x000fe400078e000c */
[----:B------:R-:W-:Y:S02]  /*24430*/  IMAD.MOV.U32 R221, RZ, RZ, R13 ;  /* 0x000000ffffdd7224 */ /* 0x000fe400078e000d */
[----:B------:R-:W-:Y:S02]  /*24440*/  IMAD.MOV.U32 R222, RZ, RZ, R14 ;  /* 0x000000ffffde7224 */ /* 0x000fe400078e000e */
[----:B------:R-:W-:Y:S02]  /*24450*/  IMAD.MOV.U32 R223, RZ, RZ, R15 ;  /* 0x000000ffffdf7224 */ /* 0x000fe400078e000f */
[----:B------:R-:W-:Y:S02]  /*24460*/  IMAD.MOV.U32 R191, RZ, RZ, R22 ;  /* 0x000000ffffbf7224 */ /* 0x000fe400078e0016 */
[----:B------:R-:W-:Y:S01]  /*24470*/  IMAD.MOV.U32 R199, RZ, RZ, R23 ;  /* 0x000000ffffc77224 */ /* 0x000fe200078e0017 */
[C---:B--2---:R-:W-:Y:S11]  /*24480*/  HMMA.1688.F32.TF32 R4, R240.reuse, R136, R4 ;  /* 0x00000088f004723c */ /* 0x044ff60000081004 */
[----:B------:R-:W-:Y:S11]  /*24490*/  @!UPT UIADD3 URZ, URZ, URZ, URZ ;  /* 0x0000003f3f3ff290 */ /* 0x000ff6000fffe03f */
[----:B------:R-:W-:Y:S02]  /*244a0*/  @!UPT UIADD3 URZ, URZ, URZ, URZ ;  /* 0x0000003f3f3ff290 */ /* 0x000fe4000fffe03f */
[----:B------:R-:W-:Y:S01]  /*244b0*/  IMAD.MOV.U32 R203, RZ, RZ, R4 ;  /* 0x000000ffffcb7224 */ /* 0x000fe200078e0004 */
[----:B------:R-:W-:Y:S01]  /*244c0*/  MOV R207, R6 ;  /* 0x0000000600cf7202 */ /* 0x000fe20000000f00 */
[----:B------:R-:W-:Y:S02]  /*244d0*/  IMAD.MOV.U32 R206, RZ, RZ, R5 ;  /* 0x000000ffffce7224 */ /* 0x000fe400078e0005 */
[----:B------:R-:W-:Y:S02]  /*244e0*/  IMAD.MOV.U32 R211, RZ, RZ, R7 ;  /* 0x000000ffffd37224 */ /* 0x000fe400078e0007 */
[C---:B---3--:R-:W-:Y:S08]  /*244f0*/  HMMA.1688.F32.TF32 R4, R240.reuse, R132, R236 ;  /* 0x00000084f004723c */ /* 0x048ff000000810ec */
[----:B------:R-:W-:Y:S01]  /*24500*/  HMMA.1688.F32.TF32 R8, R240, R140, R8 ;  /* 0x0000008cf008723c */ /* 0x000fe20000081008 */
[----:B------:R-:W-:Y:S01]  /*24510*/  IMAD.MOV.U32 R212, RZ, RZ, R24 ;  /* 0x000000ffffd47224 */ /* 0x000fe200078e0018 */
[----:B------:R-:W-:Y:S01]  /*24520*/  LDS R236, [R2+0x8300] ;  /* 0x0083000002ec7984 */ /* 0x000fe20000000800 */
[----:B------:R-:W-:-:S02]  /*24530*/  IMAD.MOV.U32 R213, RZ, RZ, R25 ;  /* 0x000000ffffd57224 */ /* 0x000fc400078e0019 */
[----:B------:R-:W-:Y:S01]  /*24540*/  IMAD.MOV.U32 R214, RZ, RZ, R26 ;  /* 0x000000ffffd67224 */ /* 0x000fe200078e001a */
[----:B------:R-:W-:Y:S01]  /*24550*/  LDS R238, [R2+0x9300] ;  /* 0x0093000002ee7984 */ /* 0x000fe20000000800 */
[----:B------:R-:W-:-:S03]  /*24560*/  IMAD.MOV.U32 R215, RZ, RZ, R27 ;  /* 0x000000ffffd77224 */ /* 0x000fc600078e001b */
[----:B------:R-:W-:Y:S04]  /*24570*/  LDS R237, [R3+0x8300] ;  /* 0x0083000003ed7984 */ /* 0x000fe80000000800 */
[----:B------:R-:W1:Y:S04]  /*24580*/  LDS R239, [R3+0x9300] ;  /* 0x0093000003ef7984 */ /* 0x000e680000000800 */
[----:B------:R-:W-:Y:S04]  /*24590*/  STL.64 [R1+0x400], R4 ;  /* 0x0004000401007387 */ /* 0x000fe80000100a00 */
[----:B------:R2:W-:Y:S04]  /*245a0*/  STL.64 [R1+0x408], R6 ;  /* 0x0004080601007387 */ /* 0x0005e80000100a00 */
[----:B------:R-:W3:Y:S01]  /*245b0*/  LDL.LU R12, [R1+0x330] ;  /* 0x00033000010c7983 */ /* 0x000ee20000300800 */
[----:B--2---:R-:W-:Y:S11]  /*245c0*/  HMMA.1688.F32.TF32 R4, R240, R128, R244 ;  /* 0x00000080f004723c */ /* 0x004ff600000810f4 */
[----:B------:R-:W-:Y:S11]  /*245d0*/  @!UPT UIADD3 URZ, URZ, URZ, URZ ;  /* 0x0000003f3f3ff290 */ /* 0x000ff6000fffe03f */
[----:B------:R-:W-:Y:S01]  /*245e0*/  @!UPT UIADD3 URZ, URZ, URZ, URZ ;  /* 0x0000003f3f3ff290 */ /* 0x000fe2000fffe03f */
[----:B------:R2:W-:Y:S04]  /*245f0*/  STL.64 [R1+0x410], R4 ;  /* 0x0004100401007387 */ /* 0x0005e80000100a00 */
        /* <DEDUP_REMOVED lines=40> */
[----:B--2---:R-:W2:Y:S04]  /*24880*/  LDL.LU R4, [R1+0x6d0] ;  /* 0x0006d00001047983 */ /* 0x004ea80000300800 */
[----:B------:R-:W2:Y:S04]  /*24890*/  LDL.LU R5, [R1+0x6d4] ;  /* 0x0006d40001057983 */ /* 0x000ea80000300800 */
[----:B----4-:R-:W2:Y:S04]  /*248a0*/  LDL.LU R6, [R1+0x6d8] ;  /* 0x0006d80001067983 */ /* 0x010ea80000300800 */
[----:B------:R-:W2:Y:S04]  /*248b0*/  LDL.LU R7, [R1+0x6dc] ;  /* 0x0006dc0001077983 */ /* 0x000ea80000300800 */
        /* <DEDUP_REMOVED lines=12> */
[----:B------:R-:W1:Y:S04]  /*24980*/  LDL.LU R64, [R1+0x6e0] ;  /* 0x0006e00001407983 */ /* 0x000e680000300800 */
[----:B------:R-:W1:Y:S04]  /*24990*/  LDL.LU R65, [R1+0x6e4] ;  /* 0x0006e40001417983 */ /* 0x000e680000300800 */
[----:B------:R-:W1:Y:S04]  /*249a0*/  LDL.LU R66, [R1+0x6e8] ;  /* 0x0006e80001427983 */ /* 0x000e680000300800 */
[----:B------:R-:W1:Y:S04]  /*249b0*/  LDL.LU R67, [R1+0x6ec] ;  /* 0x0006ec0001437983 */ /* 0x000e680000300800 */
        /* <DEDUP_REMOVED lines=20> */
[----:B------:R-:W-:-:S02]  /*24b00*/  IMAD.MOV.U32 R224, RZ, RZ, R8 ;  /* 0x000000ffffe07224 */ /* 0x000fc400078e0008 */
[----:B------:R-:W-:Y:S01]  /*24b10*/  IMAD.MOV.U32 R225, RZ, RZ, R9 ;  /* 0x000000ffffe17224 */ /* 0x000fe200078e0009 */
[----:B------:R-:W3:Y:S01]  /*24b20*/  LDL.LU R8, [R1+0x320] ;  /* 0x0003200001087983 */ /* 0x000ee20000300800 */
[----:B------:R-:W-:Y:S02]  /*24b30*/  IMAD.MOV.U32 R226, RZ, RZ, R10 ;  /* 0x000000ffffe27224 */ /* 0x000fe400078e000a */
[----:B------:R-:W-:Y:S01]  /*24b40*/  IMAD.MOV.U32 R227, RZ, RZ, R11 ;  /* 0x000000ffffe37224 */ /* 0x000fe200078e000b */
[----:B------:R-:W3:Y:S04]  /*24b50*/  LDL.LU R9, [R1+0x324] ;  /* 0x0003240001097983 */ /* 0x000ee80000300800 */
[----:B------:R-:W3:Y:S04]  /*24b60*/  LDL.LU R10, [R1+0x328] ;  /* 0x00032800010a7983 */ /* 0x000ee80000300800 */
[----:B------:R-:W3:Y:S01]  /*24b70*/  LDL.LU R11, [R1+0x32c] ;  /* 0x00032c00010b7983 */ /* 0x000ee20000300800 */
[C---:B----4-:R-:W-:Y:S08]  /*24b80*/  HMMA.1688.F32.TF32 R72, R240.reuse, R120, R72 ;  /* 0x00000078f048723c */ /* 0x050ff00000081048 */
[C---:B--2---:R-:W-:Y:S08]  /*24b90*/  HMMA.1688.F32.TF32 R244, R240.reuse, R124, R244 ;  /* 0x0000007cf0f4723c */ /* 0x044ff000000810f4 */
[----:B---3--:R-:W-:Y:S01]  /*24ba0*/  HMMA.1688.F32.TF32 R68, R240, R116, R68 ;  /* 0x00000074f044723c */ /* 0x008fe20000081044 */
[----:B------:R-:W-:Y:S04]  /*24bb0*/  LDS R240, [R2+0x8380] ;  /* 0x0083800002f07984 */ /* 0x000fe80000000800 */
[----:B------:R-:W-:Y:S10]  /*24bc0*/  LDS R242, [R2+0x9380] ;  /* 0x0093800002f27984 */ /* 0x000ff40000000800 */
[----:B------:R-:W-:Y:S04]  /*24bd0*/  STL.64 [R1+0x420], R244 ;  /* 0x000420f401007387 */ /* 0x000fe80000100a00 */
[----:B------:R2:W-:Y:S04]  /*24be0*/  STL.64 [R1+0x428], R246 ;  /* 0x000428f601007387 */ /* 0x0005e80000100a00 */
[----:B------:R-:W-:Y:S04]  /*24bf0*/  LDS R241, [R3+0x8380] ;  /* 0x0083800003f17984 */ /* 0x000fe80000000800 */
[----:B------:R-:W3:Y:S04]  /*24c00*/  LDS R243, [R3+0x9380] ;  /* 0x0093800003f37984 */ /* 0x000ee80000000800 */
[----:B--2---:R-:W2:Y:S04]  /*24c10*/  LDL.LU.64 R246, [R1+0x1930] ;  /* 0x0019300001f67983 */ /* 0x004ea80000300a00 */
[----:B------:R-:W2:Y:S04]  /*24c20*/  LDL.LU.64 R244, [R1+0x1928] ;  /* 0x0019280001f47983 */ /* 0x000ea80000300a00 */
[----:B------:R-:W-:Y:S04]  /*24c30*/  STL.64 [R1+0x440], R72 ;  /* 0x0004404801007387 */ /* 0x000fe80000100a00 */
[----:B------:R-:W-:Y:S04]  /*24c40*/  STL.64 [R1+0x448], R74 ;  /* 0x0004484a01007387 */ /* 0x000fe80000100a00 */
[----:B------:R-:W-:Y:S04]  /*24c50*/  STL.64 [R1+0x430], R68 ;  /* 0x0004304401007387 */ /* 0x000fe80000100a00 */
[----:B------:R1:W-:Y:S02]  /*24c60*/  STL.64 [R1+0x438], R70 ;  /* 0x0004384601007387 */ /* 0x0003e40000100a00 */
[C---:B-1----:R-:W-:Y:S08]  /*24c70*/  HMMA.1688.F32.TF32 R68, R236.reuse, R168, R64 ;  /* 0x000000a8ec44723c */ /* 0x042ff00000081040 */
[C---:B------:R-:W-:Y:S01]  /*24c80*/  HMMA.1688.F32.TF32 R64, R236.reuse, R164, R4 ;  /* 0x000000a4ec40723c */ /* 0x040fe20000081004 */
[----:B------:R-:W2:Y:S11]  /*24c90*/  LDL.LU R4, [R1+0x310] ;  /* 0x0003100001047983 */ /* 0x000eb60000300800 */
[----:B------:R-:W-:Y:S03]  /*24ca0*/  @!UPT UIADD3 URZ, URZ, URZ, URZ ;  /* 0x0000003f3f3ff290 */ /* 0x000fe6000fffe03f */
[----:B------:R-:W-:Y:S04]  /*24cb0*/  STL.64 [R1+0x450], R68 ;  /* 0x0004504401007387 */ /* 0x000fe80000100a00 */
[----:B------:R1:W-:Y:S04]  /*24cc0*/  STL.64 [R1+0x458], R70 ;  /* 0x0004584601007387 */ /* 0x0003e80000100a00 */
[----:B------:R-:W-:Y:S04]  /*24cd0*/  STL.64 [R1+0x460], R64 ;  /* 0x0004604001007387 */ /* 0x000fe80000100a00 */
[----:B------:R1:W-:Y:S04]  /*24ce0*/  STL.64 [R1+0x468], R66 ;  /* 0x0004684201007387 */ /* 0x0003e80000100a00 */
[----:B------:R-:W2:Y:S01]  /*24cf0*/  LDL.LU R5, [R1+0x314] ;  /* 0x0003140001057983 */ /* 0x000ea20000300800 */
[C---:B-1----:R-:W-:Y:S08]  /*24d00*/  HMMA.1688.F32.TF32 R68, R236.reuse, R112, R60 ;  /* 0x00000070ec44723c */ /* 0x042ff0000008103c */
[C---:B------:R-:W-:Y:S08]  /*24d10*/  HMMA.1688.F32.TF32 R64, R236.reuse, R108, R56 ;  /* 0x0000006cec40723c */ /* 0x040ff00000081038 */
        /* <DEDUP_REMOVED lines=14> */
[C---:B------:R-:W-:Y:S01]  /*24e00*/  HMMA.1688.F32.TF32 R20, R236.reuse, R120, R20 ;  /* 0x00000078ec14723c */ /* 0x040fe20000081014 */
[----:B------:R-:W-:Y:S04]  /*24e10*/  STL.64 [R1+0x490], R60 ;  /* 0x0004903c01007387 */ /* 0x000fe80000100a00 */
[----:B------:R-:W-:Y:S03]  /*24e20*/  STL.64 [R1+0x498], R62 ;  /* 0x0004983e01007387 */ /* 0x000fe60000100a00 */
[----:B------:R-:W-:Y:S01]  /*24e30*/  HMMA.1688.F32.TF32 R16, R236, R116, R16 ;  /* 0x00000074ec10723c */ /* 0x000fe20000081010 */
[----:B------:R-:W-:Y:S04]  /*24e40*/  STL.64 [R1+0x4a0], R56 ;  /* 0x0004a03801007387 */ /* 0x000fe80000100a00 */
[----:B------:R-:W-:Y:S03]  /*24e50*/  STL.64 [R1+0x4a8], R58 ;  /* 0x0004a83a01007387 */ /* 0x000fe60000100a00 */
[C---:B---3--:R-:W-:Y:S01]  /*24e60*/  HMMA.1688.F32.TF32 R12, R240.reuse, R168, R12 ;  /* 0x000000a8f00c723c */ /* 0x048fe2000008100c */
        /* <DEDUP_REMOVED lines=15> */
[----:B------:R3:W-:Y:S04]  /*24f60*/  STL.64 [R1+0x558], R26 ;  /* 0x0005581a01007387 */ /* 0x0007e80000100a00 */
[----:B------:R1:W-:Y:S04]  /*24f70*/  STL.64 [R1+0x560], R20 ;  /* 0x0005601401007387 */ /* 0x0003e80000100a00 */
[----:B------:R1:W-:Y:S04]  /*24f80*/  STL.64 [R1+0x568], R22 ;  /* 0x0005681601007387 */ /* 0x0003e80000100a00 */
[----:B------:R2:W-:Y:S04]  /*24f90*/  STL.64 [R1+0x540], R16 ;  /* 0x0005401001007387 */ /* 0x0005e80000100a00 */
[----:B------:R2:W-:Y:S04]  /*24fa0*/  STL.64 [R1+0x548], R18 ;  /* 0x0005481201007387 */ /* 0x0005e80000100a00 */
[----:B-1----:R-:W4:Y:S04]  /*24fb0*/  LDL.LU R24, [R1+0x300] ;  /* 0x0003000001187983 */ /* 0x002f280000300800 */
[----:B------:R1:W-:Y:S04]  /*24fc0*/  STL.64 [R1+0x530], R12 ;  /* 0x0005300c01007387 */ /* 0x0003e80000100a00 */
[----:B------:R1:W-:Y:S04]  /*24fd0*/  STL.64 [R1+0x538], R14 ;  /* 0x0005380e01007387 */ /* 0x0003e80000100a00 */
[----:B------:R1:W-:Y:S04]  /*24fe0*/  STL.64 [R1+0x520], R8 ;  /* 0x0005200801007387 */ /* 0x0003e80000100a00 */
[----:B------:R1:W-:Y:S04]  /*24ff0*/  STL.64 [R1+0x528], R10 ;  /* 0x0005280a01007387 */ /* 0x0003e80000100a00 */
[----:B------:R-:W4:Y:S04]  /*25000*/  LDL.LU R25, [R1+0x304] ;  /* 0x0003040001197983 */ /* 0x000f280000300800 */
[----:B---3--:R-:W4:Y:S04]  /*25010*/  LDL.LU R26, [R1+0x308] ;  /* 0x00030800011a7983 */ /* 0x008f280000300800 */
[----:B------:R-:W4:Y:S04]  /*25020*/  LDL.LU R27, [R1+0x30c] ;  /* 0x00030c00011b7983 */ /* 0x000f280000300800 */
[----:B------:R-:W3:Y:S04]  /*25030*/  LDL.LU R20, [R1+0x2f0] ;  /* 0x0002f00001147983 */ /* 0x000ee80000300800 */
[----:B------:R-:W3:Y:S04]  /*25040*/  LDL.LU R21, [R1+0x2f4] ;  /* 0x0002f40001157983 */ /* 0x000ee80000300800 */
[----:B------:R-:W3:Y:S04]  /*25050*/  LDL.LU R22, [R1+0x2f8] ;  /* 0x0002f80001167983 */ /* 0x000ee80000300800 */
[----:B------:R-:W3:Y:S04]  /*25060*/  LDL.LU R23, [R1+0x2fc] ;  /* 0x0002fc0001177983 */ /* 0x000ee80000300800 */
[----:B--2---:R-:W2:Y:S04]  /*25070*/  LDL.LU R16, [R1+0x2e0] ;  /* 0x0002e00001107983 */ /* 0x004ea80000300800 */
[----:B------:R-:W2:Y:S04]  /*25080*/  LDL.LU R17, [R1+0x2e4] ;  /* 0x0002e40001117983 */ /* 0x000ea80000300800 */
[----:B------:R-:W2:Y:S04]  /*25090*/  LDL.LU R18, [R1+0x2e8] ;  /* 0x0002e80001127983 */ /* 0x000ea80000300800 */
[----:B------:R-:W2:Y:S04]  /*250a0*/  LDL.LU R19, [R1+0x2ec] ;  /* 0x0002ec0001137983 */ /* 0x000ea80000300800 */
[----:B-1----:R-:W2:Y:S04]  /*250b0*/  LDL.LU R12, [R1+0x2d0] ;  /* 0x0002d000010c7983 */ /* 0x002ea80000300800 */
[----:B------:R-:W2:Y:S04]  /*250c0*/  LDL.LU R13, [R1+0x2d4] ;  /* 0x0002d400010d7983 */ /* 0x000ea80000300800 */
[----:B------:R-:W2:Y:S04]  /*250d0*/  LDL.LU R14, [R1+0x2d8] ;  /* 0x0002d800010e7983 */ /* 0x000ea80000300800 */
[----:B------:R-:W2:Y:S01]  /*250e0*/  LDL.LU R15, [R1+0x2dc] ;  /* 0x0002dc00010f7983 */ /* 0x000ea20000300800 */
[----:B------:R-:W-:-:S02]  /*250f0*/  IMAD.MOV.U32 R6, RZ, RZ, R252 ;  /* 0x000000ffff067224 */ /* 0x000fc400078e00fc */
[----:B------:R-:W-:Y:S01]  /*25100*/  IMAD.MOV.U32 R7, RZ, RZ, R0 ;  /* 0x000000ffff077224 */ /* 0x000fe200078e0000 */
[----:B------:R-:W2:Y:S04]  /*25110*/  LDL.LU R8, [R1+0x2c0] ;  /* 0x0002c00001087983 */ /* 0x000ea80000300800 */
        /* <DEDUP_REMOVED lines=11> */
[----:B------:R-:W1:Y:S09]  /*251d0*/  LDS R239, [R3+0xb000] ;  /* 0x00b0000003ef7984 */ /* 0x000e720000000800 */
[----:B------:R-:W-:-:S02]  /*251e0*/  IMAD.MOV.U32 R169, RZ, RZ, R4 ;  /* 0x000000ffffa97224 */ /* 0x000fc400078e0004 */
[----:B------:R-:W-:Y:S01]  /*251f0*/  IMAD.MOV.U32 R168, RZ, RZ, R5 ;  /* 0x000000ffffa87224 */ /* 0x000fe200078e0005 */
[----:B------:R-:W2:Y:S01]  /*25200*/  LDL.LU R4, [R1+0x2a0] ;  /* 0x0002a00001047983 */ /* 0x000ea20000300800 */
[----:B------:R-:W-:Y:S02]  /*25210*/  IMAD.MOV.U32 R165, RZ, RZ, R6 ;  /* 0x000000ffffa57224 */ /* 0x000fe400078e0006 */
[----:B------:R-:W-:Y:S01]  /*25220*/  IMAD.MOV.U32 R164, RZ, RZ, R7 ;  /* 0x000000ffffa47224 */ /* 0x000fe200078e0007 */
[----:B------:R-:W2:Y:S04]  /*25230*/  LDL.LU R5, [R1+0x2a4] ;  /* 0x0002a40001057983 */ /* 0x000ea80000300800 */
[----:B------:R-:W2:Y:S04]  /*25240*/  LDL.LU R6, [R1+0x2a8] ;  /* 0x0002a80001067983 */ /* 0x000ea80000300800 */
[----:B------:R-:W2:Y:S01]  /*25250*/  LDL.LU R7, [R1+0x2ac] ;  /* 0x0002ac0001077983 */ /* 0x000ea20000300800 */
[C---:B----4-:R-:W-:Y:S08]  /*25260*/  HMMA.1688.F32.TF32 R24, R240.reuse, R108, R24 ;  /* 0x0000006cf018723c */ /* 0x050ff00000081018 */
[C---:B---3--:R-:W-:Y:S08]  /*25270*/  HMMA.1688.F32.TF32 R20, R240.reuse, R160, R20 ;  /* 0x000000a0f014723c */ /* 0x048ff00000081014 */
[----:B--2---:R-:W-:Y:S07]  /*25280*/  HMMA.1688.F32.TF32 R32, R240, R156, R16 ;  /* 0x0000009cf020723c */ /* 0x004fee0000081010 */
[----:B------:R2:W-:Y:S04]  /*25290*/  STL.64 [R1+0x330], R24 ;  /* 0x0003301801007387 */ /* 0x0005e80000100a00 */
[----:B------:R3:W-:Y:S05]  /*252a0*/  STL.64 [R1+0x338], R26 ;  /* 0x0003381a01007387 */ /* 0x0007ea0000100a00 */
[----:B------:R-:W-:Y:S01]  /*252b0*/  IMAD.MOV.U32 R113, RZ, RZ, R20 ;  /* 0x000000ffff717224 */ /* 0x000fe200078e0014 */
[----:B--2---:R-:W2:Y:S01]  /*252c0*/  LDL.LU R24, [R1+0x290] ;  /* 0x0002900001187983 */ /* 0x004ea20000300800 */
[----:B------:R-:W-:-:S03]  /*252d0*/  IMAD.MOV.U32 R112, RZ, RZ, R21 ;  /* 0x000000ffff707224 */ /* 0x000fc600078e0015 */
[----:B------:R-:W2:Y:S01]  /*252e0*/  LDL.LU R25, [R1+0x294] ;  /* 0x0002940001197983 */ /* 0x000ea20000300800 */
[----:B------:R-:W-:-:S03]  /*252f0*/  IMAD.MOV.U32 R109, RZ, RZ, R22 ;  /* 0x000000ffff6d7224 */ /* 0x000fc600078e0016 */
[----:B---3--:R-:W2:Y:S01]  /*25300*/  LDL.LU R26, [R1+0x298] ;  /* 0x00029800011a7983 */ /* 0x008ea20000300800 */
[----:B------:R-:W-:-:S03]  /*25310*/  MOV R108, R23 ;  /* 0x00000017006c7202 */ /* 0x000fc60000000f00 */
[----:B------:R-:W2:Y:S04]  /*25320*/  LDL.LU R27, [R1+0x29c] ;  /* 0x00029c00011b7983 */ /* 0x000ea80000300800 */
[----:B------:R-:W3:Y:S04]  /*25330*/  LDL.LU R20, [R1+0x280] ;  /* 0x0002800001147983 */ /* 0x000ee80000300800 */
[----:B------:R-:W3:Y:S04]  /*25340*/  LDL.LU R21, [R1+0x284] ;  /* 0x0002840001157983 */ /* 0x000ee80000300800 */
[----:B------:R-:W3:Y:S04]  /*25350*/  LDL.LU R22, [R1+0x288] ;  /* 0x0002880001167983 */ /* 0x000ee80000300800 */
[----:B------:R-:W3:Y:S04]  /*25360*/  LDL.LU R23, [R1+0x28c] ;  /* 0x00028c0001177983 */ /* 0x000ee80000300800 */
[----:B------:R-:W4:Y:S04]  /*25370*/  LDL.LU R16, [R1+0x270] ;  /* 0x0002700001107983 */ /* 0x000f280000300800 */
[----:B------:R-:W-:Y:S04]  /*25380*/  STL.64 [R1+0x310], R32 ;  /* 0x0003102001007387 */ /* 0x000fe80000100a00 */
[----:B------:R1:W-:Y:S04]  /*25390*/  STL.64 [R1+0x318], R34 ;  /* 0x0003182201007387 */ /* 0x0003e80000100a00 */
[----:B------:R-:W4:Y:S04]  /*253a0*/  LDL.LU R17, [R1+0x274] ;  /* 0x0002740001117983 */ /* 0x000f280000300800 */
[----:B------:R-:W4:Y:S01]  /*253b0*/  LDL.LU R18, [R1+0x278] ;  /* 0x0002780001127983 */ /* 0x000f220000300800 */
[C---:B-1----:R-:W-:Y:S03]  /*253c0*/  HMMA.1688.F32.TF32 R32, R240.reuse, R152, R12 ;  /* 0x00000098f020723c */ /* 0x042fe6000008100c */
[----:B------:R-:W4:Y:S04]  /*253d0*/  LDL.LU R19, [R1+0x27c] ;  /* 0x00027c0001137983 */ /* 0x000f280000300800 */
[----:B------:R-:W4:Y:S11]  /*253e0*/  LDL.LU R12, [R1+0x200] ;  /* 0x00020000010c7983 */ /* 0x000f360000300800 */
[----:B------:R-:W-:Y:S05]  /*253f0*/  @!UPT UIADD3 URZ, URZ, URZ, URZ ;  /* 0x0000003f3f3ff290 */ /* 0x000fea000fffe03f */
[----:B------:R-:W-:Y:S04]  /*25400*/  STL.64 [R1+0x300], R32 ;  /* 0x0003002001007387 */ /* 0x000fe80000100a00 */
[----:B------:R1:W-:Y:S04]  /*25410*/  STL.64 [R1+0x308], R34 ;  /* 0x0003082201007387 */ /* 0x0003e80000100a00 */
[----:B------:R-:W4:Y:S04]  /*25420*/  LDL.LU R13, [R1+0x204] ;  /* 0x00020400010d7983 */ /* 0x000f280000300800 */
[----:B------:R-:W4:Y:S01]  /*25430*/  LDL.LU R14, [R1+0x208] ;  /* 0x00020800010e7983 */ /* 0x000f220000300800 */
[C---:B-1----:R-:W-:Y:S03]  /*25440*/  HMMA.1688.F32.TF32 R32, R240.reuse, R148, R8 ;  /* 0x00000094f020723c */ /* 0x042fe60000081008 */
[----:B------:R-:W4:Y:S04]  /*25450*/  LDL.LU R15, [R1+0x20c] ;  /* 0x00020c00010f7983 */ /* 0x000f280000300800 */
[----:B------:R-:W4:Y:S01]  /*25460*/  LDL.LU R8, [R1+0xf0] ;  /* 0x0000f00001087983 */ /* 0x000f220000300800 */
[C---:B------:R-:W-:Y:S08]  /*25470*/  HMMA.1688.F32.TF32 R28, R240.reuse, R144, R28 ;  /* 0x00000090f01c723c */ /* 0x040ff0000008101c */
[----:B------:R-:W-:Y:S07]  /*25480*/  HMMA.1688.F32.TF32 R4, R240, R140, R4 ;  /* 0x0000008cf004723c */ /* 0x000fee0000081004 */
[----:B------:R-:W-:Y:S04]  /*25490*/  STL.64 [R1+0x2f0], R32 ;  /* 0x0002f02001007387 */ /* 0x000fe80000100a00 */
[----:B------:R-:W-:Y:S04]  /*254a0*/  STL.64 [R1+0x2f8], R34 ;  /* 0x0002f82201007387 */ /* 0x000fe80000100a00 */
[----:B------:R-:W4:Y:S04]  /*254b0*/  LDL.LU R9, [R1+0xf4] ;  /* 0x0000f40001097983 */ /* 0x000f280000300800 */
[----:B------:R-:W4:Y:S04]  /*254c0*/  LDL.LU R10, [R1+0xf8] ;  /* 0x0000f800010a7983 */ /* 0x000f280000300800 */
[----:B------:R-:W4:Y:S01]  /*254d0*/  LDL.LU R11, [R1+0xfc] ;  /* 0x0000fc00010b7983 */ /* 0x000f220000300800 */
[----:B------:R-:W-:-:S03]  /*254e0*/  IMAD.MOV.U32 R157, RZ, RZ, R4 ;  /* 0x000000ffff9d7224 */ /* 0x000fc600078e0004 */
[----:B------:R-:W-:Y:S01]  /*254f0*/  STL.64 [R1+0x2e0], R28 ;  /* 0x0002e01c01007387 */ /* 0x000fe20000100a00 */
[----:B------:R-:W-:-:S03]  /*25500*/  IMAD.MOV.U32 R156, RZ, RZ, R5 ;  /* 0x000000ffff9c7224 */ /* 0x000fc600078e0005 */
[----:B------:R-:W-:Y:S01]  /*25510*/  STL.64 [R1+0x2e8], R30 ;  /* 0x0002e81e01007387 */ /* 0x000fe20000100a00 */
[----:B------:R-:W-:-:S03]  /*25520*/  IMAD.MOV.U32 R153, RZ, RZ, R6 ;  /* 0x000000ffff997224 */ /* 0x000fc600078e0006 */
[----:B------:R-:W4:Y:S01]  /*25530*/  LDL.LU R4, [R1+0xe0] ;  /* 0x0000e00001047983 */ /* 0x000f220000300800 */
[----:B------:R-:W-:-:S03]  /*25540*/  IMAD.MOV.U32 R152, RZ, RZ, R7 ;  /* 0x000000ffff987224 */ /* 0x000fc600078e0007 */
[----:B------:R-:W4:Y:S04]  /*25550*/  LDL.LU R5, [R1+0xe4] ;  /* 0x0000e40001057983 */ /* 0x000f280000300800 */
[----:B------:R-:W4:Y:S04]  /*25560*/  LDL.LU R6, [R1+0xe8] ;  /* 0x0000e80001067983 */ /* 0x000f280000300800 */
[----:B------:R-:W4:Y:S04]  /*25570*/  LDL.LU R7, [R1+0xec] ;  /* 0x0000ec0001077983 */ /* 0x000f280000300800 */
[----:B------:R1:W-:Y:S04]  /*25580*/  STL [R1+0x1694], R152 ;  /* 0x0016949801007387 */ /* 0x0003e80000100800 */
[----:B------:R1:W-:Y:S04]  /*25590*/  STL [R1+0x1690], R153 ;  /* 0x0016909901007387 */ /* 0x0003e80000100800 */
[----:B------:R1:W-:Y:S04]  /*255a0*/  STL [R1+0x168c], R156 ;  /* 0x00168c9c01007387 */ /* 0x0003e80000100800 */
[----:B------:R1:W-:Y:S01]  /*255b0*/  STL [R1+0x1688], R157 ;  /* 0x0016889d01007387 */ /* 0x0003e20000100800 */
[C---:B--2---:R-:W-:Y:S08]  /*255c0*/  HMMA.1688.F32.TF32 R24, R240.reuse, R136, R24 ;  /* 0x00000088f018723c */ /* 0x044ff00000081018 */
[C---:B---3--:R-:W-:Y:S11]  /*255d0*/  HMMA.1688.F32.TF32 R20, R240.reuse, R132, R20 ;  /* 0x00000084f014723c */ /* 0x048ff60000081014 */
[----:B------:R-:W-:Y:S04]  /*255e0*/  @!UPT UIADD3 URZ, URZ, URZ, URZ ;  /* 0x0000003f3f3ff290 */ /* 0x000fe8000fffe03f */
[----:B------:R2:W-:Y:S04]  /*255f0*/  STL.64 [R1+0x2c0], R24 ;  /* 0x0002c01801007387 */ /* 0x0005e80000100a00 */
[----:B------:R3:W-:Y:S01]  /*25600*/  STL.64 [R1+0x2c8], R26 ;  /* 0x0002c81a01007387 */ /* 0x0007e20000100a00 */
[C---:B----4-:R-:W-:Y:S08]  /*25610*/  HMMA.1688.F32.TF32 R16, R240.reuse, R128, R16 ;  /* 0x00000080f010723c */ /* 0x050ff00000081010 */
[C---:B------:R-:W-:Y:S08]  /*25620*/  HMMA.1688.F32.TF32 R12, R240.reuse, R124, R12 ;  /* 0x0000007cf00c723c */ /* 0x040ff0000008100c */
[----:B------:R-:W-:Y:S11]  /*25630*/  HMMA.1688.F32.TF32 R8, R240, R120, R8 ;  /* 0x00000078f008723c */ /* 0x000ff60000081008 */
[----:B------:R-:W-:Y:S11]  /*25640*/  @!UPT UIADD3 URZ, URZ, URZ, URZ ;  /* 0x0000003f3f3ff290 */ /* 0x000ff6000fffe03f */
[----:B------:R-:W-:Y:S02]  /*25650*/  @!UPT UIADD3 URZ, URZ, URZ, URZ ;  /* 0x0000003f3f3ff290 */ /* 0x000fe4000fffe03f */
[----:B-1----:R-:W-:Y:S02]  /*25660*/  IMAD.MOV.U32 R152, RZ, RZ, R8 ;  /* 0x000000ffff987224 */ /* 0x002fe400078e0008 */
[----:B------:R-:W-:Y:S02]  /*25670*/  IMAD.MOV.U32 R153, RZ, RZ, R9 ;  /* 0x000000ffff997224 */ /* 0x000fe400078e0009 */
[----:B------:R-:W-:Y:S02]  /*25680*/  IMAD.MOV.U32 R156, RZ, RZ, R10 ;  /* 0x000000ffff9c7224 */ /* 0x000fe400078e000a */
[----:B------:R-:W-:Y:S01]  /*25690*/  IMAD.MOV.U32 R157, RZ, RZ, R11 ;  /* 0x000000ffff9d7224 */ /* 0x000fe200078e000b */
[----:B------:R-:W-:Y:S08]  /*256a0*/  HMMA.1688.F32.TF32 R4, R236, R170, R4 ;  /* 0x000000aaec04723c */ /* 0x000ff00000081004 */
[----:B------:R-:W-:Y:S01]  /*256b0*/  HMMA.1688.F32.TF32 R8, R240, R116, R244 ;  /* 0x00000074f008723c */ /* 0x000fe200000810f4 */
[----:B------:R-:W-:Y:S01]  /*256c0*/  MOV R133, R12 ;  /* 0x0000000c00857202 */ /* 0x000fe20000000f00 */
[----:B------:R-:W-:-:S02]  /*256d0*/  IMAD.MOV.U32 R132, RZ, RZ, R13 ;  /* 0x000000ffff847224 */ /* 0x000fc400078e000d */
[----:B------:R-:W-:Y:S02]  /*256e0*/  IMAD.MOV.U32 R252, RZ, RZ, R42 ;  /* 0x000000fffffc7224 */ /* 0x000fe400078e002a */
[----:B------:R-:W-:Y:S01]  /*256f0*/  IMAD.MOV.U32 R0, RZ, RZ, R43 ;  /* 0x000000ffff007224 */ /* 0x000fe200078e002b */
[----:B------:R-:W-:Y:S01]  /*25700*/  MOV R34, R142 ;  /* 0x0000008e00227202 */ /* 0x000fe20000000f00 */
[----:B------:R-:W-:Y:S01]  /*25710*/  IMAD.MOV.U32 R12, RZ, RZ, R131 ;  /* 0x000000ffff0c7224 */ /* 0x000fe200078e0083 */
[----:B------:R-:W-:Y:S06]  /*25720*/  LDS R240, [R2+0xa080] ;  /* 0x00a0800002f07984 */ /* 0x000fec0000000800 */
[----:B------:R1:W-:Y:S04]  /*25730*/  STL.64 [R1+0x930], R4 ;  /* 0x0009300401007387 */ /* 0x0003e80000100a00 */
[----:B------:R4:W-:Y:S01]  /*25740*/  STL [R1+0x938], R6 ;  /* 0x0009380601007387 */ /* 0x0009e20000100800 */
[----:B------:R-:W-:-:S02]  /*25750*/  IMAD.MOV.U32 R129, RZ, RZ, R14 ;  /* 0x000000ffff817224 */ /* 0x000fc400078e000e */
[----:B------:R-:W-:Y:S01]  /*25760*/  IMAD.MOV.U32 R128, RZ, RZ, R15 ;  /* 0x000000ffff807224 */ /* 0x000fe200078e000f */
[----:B------:R-:W-:Y:S01]  /*25770*/  LDS R242, [R2+0xb080] ;  /* 0x00b0800002f27984 */ /* 0x000fe20000000800 */
[----:B------:R-:W-:Y:S01]  /*25780*/  IMAD.MOV.U32 R125, RZ, RZ, R8 ;  /* 0x000000ffff7d7224 */ /* 0x000fe200078e0008 */
[----:B------:R-:W-:Y:S01]  /*25790*/  MOV R8, R139 ;  /* 0x0000008b00087202 */ /* 0x000fe20000000f00 */
[----:B------:R-:W-:Y:S01]  /*257a0*/  IMAD.MOV.U32 R124, RZ, RZ, R9 ;  /* 0x000000ffff7c7224 */ /* 0x000fe200078e0009 */
[----:B------:R-:W4:Y:S01]  /*257b0*/  LDL.LU R139, [R1+0x1924] ;  /* 0x00192400018b7983 */ /* 0x000f220000300800 */
[----:B------:R-:W-:Y:S02]  /*257c0*/  IMAD.MOV.U32 R121, RZ, RZ, R10 ;  /* 0x000000ffff797224 */ /* 0x000fe400078e000a */
[----:B------:R-:W-:Y:S01]  /*257d0*/  IMAD.MOV.U32 R9, RZ, RZ, R138 ;  /* 0x000000ffff097224 */ /* 0x000fe200078e008a */
[----:B------:R-:W-:Y:S01]  /*257e0*/  LDS R241, [R3+0xa080] ;  /* 0x00a0800003f17984 */ /* 0x000fe20000000800 */
        /* <DEDUP_REMOVED lines=13> */
[----:B--2---:R-:W-:Y:S02]  /*258c0*/  IMAD.MOV.U32 R24, RZ, RZ, R127 ;  /* 0x000000ffff187224 */ /* 0x004fe400078e007f */
[----:B------:R-:W-:Y:S01]  /*258d0*/  IMAD.MOV.U32 R25, RZ, RZ, R126 ;  /* 0x000000ffff197224 */ /* 0x000fe200078e007e */
[----:B------:R-:W2:Y:S01]  /*258e0*/  LDL.LU R127, [R1+0x1904] ;  /* 0x00190400017f7983 */ /* 0x000ea20000300800 */
[----:B---3--:R-:W-:-:S02]  /*258f0*/  IMAD.MOV.U32 R26, RZ, RZ, R123 ;  /* 0x000000ffff1a7224 */ /* 0x008fc400078e007b */
[----:B------:R-:W-:Y:S01]  /*25900*/  IMAD.MOV.U32 R27, RZ, RZ, R122 ;  /* 0x000000ffff1b7224 */ /* 0x000fe200078e007a */
[----:B------:R-:W3:Y:S04]  /*25910*/  LDL.LU R126, [R1+0x1900] ;  /* 0x00190000017e7983 */ /* 0x000ee80000300800 */
[----:B------:R-:W2:Y:S04]  /*25920*/  LDL.LU R123, [R1+0x18fc] ;  /* 0x0018fc00017b7983 */ /* 0x000ea80000300800 */
[----:B------:R-:W2:Y:S04]  /*25930*/  LDL.LU R122, [R1+0x18f8] ;  /* 0x0018f800017a7983 */ /* 0x000ea80000300800 */
[----:B------:R-:W2:Y:S04]  /*25940*/  LDL.LU R40, [R1+0x90] ;  /* 0x0000900001287983 */ /* 0x000ea80000300800 */
[----:B------:R-:W2:Y:S01]  /*25950*/  LDL.LU R41, [R1+0x94] ;  /* 0x0000940001297983 */ /* 0x000ea20000300800 */
[----:B------:R-:W-:-:S02]  /*25960*/  IMAD.MOV.U32 R35, RZ, RZ, R143 ;  /* 0x000000ffff237224 */ /* 0x000fc400078e008f */
[----:B------:R-:W-:Y:S01]  /*25970*/  IMAD.MOV.U32 R28, RZ, RZ, R146 ;  /* 0x000000ffff1c7224 */ /* 0x000fe200078e0092 */
[----:B------:R-:W1:Y:S01]  /*25980*/  LDS R243, [R3+0xb080] ;  /* 0x00b0800003f37984 */ /* 0x000e620000000800 */
[----:B----4-:R-:W-:Y:S01]  /*25990*/  MOV R43, R118 ;  /* 0x00000076002b7202 */ /* 0x010fe20000000f00 */
[----:B------:R-:W-:Y:S02]  /*259a0*/  IMAD.MOV.U32 R42, RZ, RZ, R119 ;  /* 0x000000ffff2a7224 */ /* 0x000fe400078e0077 */
        /* <DEDUP_REMOVED lines=10> */
[----:B--2---:R-:W-:-:S03]  /*25a50*/  IMAD.MOV.U32 R96, RZ, RZ, R122 ;  /* 0x000000ffff607224 */ /* 0x004fc600078e007a */
[----:B------:R-:W2:Y:S01]  /*25a60*/  LDL.LU R104, [R1+0xc0] ;  /* 0x0000c00001687983 */ /* 0x000ea20000300800 */
[----:B------:R-:W-:-:S03]  /*25a70*/  IMAD.MOV.U32 R97, RZ, RZ, R123 ;  /* 0x000000ffff617224 */ /* 0x000fc600078e007b */
[----:B------:R-:W2:Y:S01]  /*25a80*/  LDL.LU R105, [R1+0xc4] ;  /* 0x0000c40001697983 */ /* 0x000ea20000300800 */
[----:B---3--:R-:W-:Y:S02]  /*25a90*/  IMAD.MOV.U32 R98, RZ, RZ, R126 ;  /* 0x000000ffff627224 */ /* 0x008fe400078e007e */
        /* <DEDUP_REMOVED lines=23> */
[----:B------:R-:W-:Y:S01]  /*25c10*/  IMAD.MOV.U32 R136, RZ, RZ, R19 ;  /* 0x000000ffff887224 */ /* 0x000fe200078e0013 */
[----:B------:R-:W-:Y:S01]  /*25c20*/  MOV R19, R115 ;  /* 0x0000007300137202 */ /* 0x000fe20000000f00 */
[----:B------:R-:W-:Y:S02]  /*25c30*/  IMAD.MOV.U32 R18, RZ, RZ, R167 ;  /* 0x000000ffff127224 */ /* 0x000fe400078e00a7 */
[----:B-1----:R-:W-:Y:S02]  /*25c40*/  IMAD.MOV.U32 R4, RZ, RZ, R162 ;  /* 0x000000ffff047224 */ /* 0x002fe400078e00a2 */
[----:B------:R-:W-:Y:S02]  /*25c50*/  IMAD.MOV.U32 R5, RZ, RZ, R110 ;  /* 0x000000ffff057224 */ /* 0x000fe400078e006e */
[----:B------:R-:W-:Y:S02]  /*25c60*/  IMAD.MOV.U32 R116, RZ, RZ, R7 ;  /* 0x000000ffff747224 */ /* 0x000fe400078e0007 */
[----:B------:R-:W-:-:S02]  /*25c70*/  IMAD.MOV.U32 R6, RZ, RZ, R111 ;  /* 0x000000ffff067224 */ /* 0x000fc400078e006f */
[----:B------:R-:W-:Y:S02]  /*25c80*/  IMAD.MOV.U32 R7, RZ, RZ, R163 ;  /* 0x000000ffff077224 */ /* 0x000fe400078e00a3 */
[----:B----4-:R-:W-:Y:S02]  /*25c90*/  IMAD.MOV.U32 R107, RZ, RZ, R119 ;  /* 0x000000ffff6b7224 */ /* 0x010fe400078e0077 */
[----:B------:R-:W-:Y:S02]  /*25ca0*/  IMAD.MOV.U32 R106, RZ, RZ, R118 ;  /* 0x000000ffff6a7224 */ /* 0x000fe400078e0076 */
[----:B------:R-:W3:Y:S04]  /*25cb0*/  LDL.LU R118, [R1+0x18ec] ;  /* 0x0018ec0001767983 */ /* 0x000ee80000300800 */
[----:B------:R-:W3:Y:S04]  /*25cc0*/  LDL.LU R119, [R1+0x18e8] ;  /* 0x0018e80001777983 */ /* 0x000ee80000300800 */
[----:B------:R-:W4:Y:S04]  /*25cd0*/  LDL.LU R122, [R1+0x18e4] ;  /* 0x0018e400017a7983 */ /* 0x000f280000300800 */
[----:B------:R-:W4:Y:S04]  /*25ce0*/  LDL.LU R123, [R1+0x18e0] ;  /* 0x0018e000017b7983 */ /* 0x000f280000300800 */
        /* <DEDUP_REMOVED lines=26> */
[----:B------:R1:W-:Y:S01]  /*25e90*/  STL [R1+0x1668], R116 ;  /* 0x0016687401007387 */ /* 0x0003e20000100800 */
[C---:B--2---:R-:W-:Y:S08]  /*25ea0*/  HMMA.1688.F32.TF32 R8, R236.reuse, R126, R8 ;  /* 0x0000007eec08723c */ /* 0x044ff00000081008 */
[C---:B---3--:R-:W-:Y:S08]  /*25eb0*/  HMMA.1688.F32.TF32 R12, R236.reuse, R130, R12 ;  /* 0x00000082ec0c723c */ /* 0x048ff0000008100c */
[C---:B----4-:R-:W-:Y:S08]  /*25ec0*/  HMMA.1688.F32.TF32 R16, R236.reuse, R134, R16 ;  /* 0x00000086ec10723c */ /* 0x050ff00000081010 */
[C---:B------:R-:W-:Y:S08]  /*25ed0*/  HMMA.1688.F32.TF32 R20, R236.reuse, R138, R20 ;  /* 0x0000008aec14723c */ /* 0x040ff00000081014 */
[C---:B------:R-:W-:Y:S08]  /*25ee0*/  HMMA.1688.F32.TF32 R24, R236.reuse, R142, R24 ;  /* 0x0000008eec18723c */ /* 0x040ff00000081018 */
[C---:B------:R-:W-:Y:S08]  /*25ef0*/  HMMA.1688.F32.TF32 R52, R236.reuse, R166, R48 ;  /* 0x000000a6ec34723c */ /* 0x040ff00000081030 */
[C---:B------:R-:W-:Y:S08]  /*25f00*/  HMMA.1688.F32.TF32 R48, R236.reuse, R114, R104 ;  /* 0x00000072ec30723c */ /* 0x040ff00000081068 */
[----:B------:R-:W-:Y:S11]  /*25f10*/  HMMA.1688.F32.TF32 R40, R236, R158, R40 ;  /* 0x0000009eec28723c */ /* 0x000ff60000081028 */
[----:B------:R-:W-:Y:S04]  /*25f20*/  @!UPT UIADD3 URZ, URZ, URZ, URZ ;  /* 0x0000003f3f3ff290 */ /* 0x000fe8000fffe03f */
[----:B------:R-:W-:Y:S01]  /*25f30*/  STL.64 [R1+0x910], R48 ;  /* 0x0009103001007387 */ /* 0x000fe20000100a00 */
[----:B-1----:R-:W-:-:S03]  /*25f40*/  IMAD.MOV.U32 R116, RZ, RZ, R51 ;  /* 0x000000ffff747224 */ /* 0x002fc600078e0033 */
[----:B------:R-:W-:Y:S04]  /*25f50*/  STL.64 [R1+0x920], R52 ;  /* 0x0009203401007387 */ /* 0x000fe80000100a00 */
[----:B------:R-:W-:Y:S04]  /*25f60*/  STL.64 [R1+0x928], R54 ;  /* 0x0009283601007387 */ /* 0x000fe80000100a00 */
[----:B------:R1:W-:Y:S01]  /*25f70*/  STL [R1+0x918], R50 ;  /* 0x0009183201007387 */ /* 0x0003e20000100800 */
[C---:B------:R-:W-:Y:S08]  /*25f80*/  HMMA.1688.F32.TF32 R36, R236.reuse, R154, R36 ;  /* 0x0000009aec24723c */ /* 0x040ff00000081024 */
[C---:B-1----:R-:W-:Y:S08]  /*25f90*/  HMMA.1688.F32.TF32 R48, R236.reuse, R110, R44 ;  /* 0x0000006eec30723c */ /* 0x042ff0000008102c */
[C---:B------:R-:W-:Y:S08]  /*25fa0*/  HMMA.1688.F32.TF32 R44, R236.reuse, R162, R96 ;  /* 0x000000a2ec2c723c */ /* 0x040ff00000081060 */
[C---:B------:R-:W-:Y:S08]  /*25fb0*/  HMMA.1688.F32.TF32 R32, R236.reuse, R150, R32 ;  /* 0x00000096ec20723c */ /* 0x040ff00000081020 */
[----:B------:R-:W-:Y:S01]  /*25fc0*/  HMMA.1688.F32.TF32 R28, R236, R146, R28 ;  /* 0x00000092ec1c723c */ /* 0x000fe2000008101c */
[----:B------:R1:W-:Y:S01]  /*25fd0*/  STL [R1+0x166c], R116 ;  /* 0x00166c7401007387 */ /* 0x0003e20000100800 */
[----:B------:R-:W-:-:S05]  /*25fe0*/  IMAD.MOV.U32 R117, RZ, RZ, R43 ;  /* 0x000000ffff757224 */ /* 0x000fca00078e002b */
[----:B------:R-:W-:Y:S01]  /*25ff0*/  STL.64 [R1+0x8f0], R44 ;  /* 0x0008f02c01007387 */ /* 0x000fe20000100a00 */
[----:B-1----:R-:W-:-:S03]  /*26000*/  IMAD.MOV.U32 R116, RZ, RZ, R47 ;  /* 0x000000ffff747224 */ /* 0x002fc600078e002f */
[----:B------:R-:W-:Y:S04]  /*26010*/  STL.64 [R1+0x900], R48 ;  /* 0x0009003001007387 */ /* 0x000fe80000100a00 */
[----:B------:R-:W-:Y:S04]  /*26020*/  STL.64 [R1+0x908], R50 ;  /* 0x0009083201007387 */ /* 0x000fe80000100a00 */
[----:B------:R-:W-:Y:S04]  /*26030*/  STL [R1+0x8f8], R46 ;  /* 0x0008f82e01007387 */ /* 0x000fe80000100800 */
[----:B------:R1:W-:Y:S04]  /*26040*/  STL [R1+0x1670], R116 ;  /* 0x0016707401007387 */ /* 0x0003e80000100800 */
[----:B------:R-:W-:Y:S04]  /*26050*/  STL.64 [R1+0x8e0], R40 ;  /* 0x0008e02801007387 */ /* 0x000fe80000100a00 */
[----:B------:R-:W-:Y:S01]  /*26060*/  STL [R1+0x8e8], R42 ;  /* 0x0008e82a01007387 */ /* 0x000fe20000100800 */
[----:B-1----:R-:W-:-:S03]  /*26070*/  IMAD.MOV.U32 R116, RZ, RZ, R39 ;  /* 0x000000ffff747224 */ /* 0x002fc600078e0027 */
        /* <DEDUP_REMOVED lines=12> */
[----:B------:R-:W-:Y:S04]  /*26140*/  STL [R1+0x1680], R116 ;  /* 0x0016807401007387 */ /* 0x000fe80000100800 */
[----:B------:R-:W-:Y:S04]  /*26150*/  STL.64 [R1+0x8a0], R24 ;  /* 0x0008a01801007387 */ /* 0x000fe80000100a00 */
[----:B------:R-:W-:Y:S04]  /*26160*/  STL [R1+0x8a8], R26 ;  /* 0x0008a81a01007387 */ /* 0x000fe80000100800 */
[----:B------:R-:W-:Y:S01]  /*26170*/  STL [R1+0x1684], R117 ;  /* 0x0016847501007387 */ /* 0x000fe20000100800 */
[C---:B------:R-:W-:Y:S03]  /*26180*/  HMMA.1688.F32.TF32 R4, R236.reuse, R122, R4 ;  /* 0x0000007aec04723c */ /* 0x040fe60000081004 */
[----:B------:R-:W-:Y:S04]  /*26190*/  STL.64 [R1+0x890], R20 ;  /* 0x0008901401007387 */ /* 0x000fe80000100a00 */
[----:B------:R-:W-:Y:S04]  /*261a0*/  STL [R1+0x898], R22 ;  /* 0x0008981601007387 */ /* 0x000fe80000100800 */
[----:B------:R-:W-:Y:S04]  /*261b0*/  STL.64 [R1+0x880], R16 ;  /* 0x0008801001007387 */ /* 0x000fe80000100a00 */
[----:B------:R-:W-:Y:S04]  /*261c0*/  STL [R1+0x888], R18 ;  /* 0x0008881201007387 */ /* 0x000fe80000100800 */
[----:B------:R-:W-:Y:S04]  /*261d0*/  STL.64 [R1+0x870], R12 ;  /* 0x0008700c01007387 */ /* 0x000fe80000100a00 */
[----:B------:R-:W-:Y:S04]  /*261e0*/  STL.64 [R1+0x878], R14 ;  /* 0x0008780e01007387 */ /* 0x000fe80000100a00 */
[----:B------:R-:W2:Y:S04]  /*261f0*/  LDL.LU R244, [R1+0x210] ;  /* 0x0002100001f47983 */ /* 0x000ea80000300800 */
[----:B------:R-:W-:Y:S04]  /*26200*/  STL.64 [R1+0x860], R8 ;  /* 0x0008600801007387 */ /* 0x000fe80000100a00 */
[----:B------:R1:W-:Y:S02]  /*26210*/  STL.64 [R1+0x868], R10 ;  /* 0x0008680a01007387 */ /* 0x0003e40000100a00 */
[----:B-1----:R-:W-:Y:S02]  /*26220*/  HMMA.1688.F32.TF32 R8, R236, R118, R248 ;  /* 0x00000076ec08723c */ /* 0x002fe400000810f8 */
[----:B------:R1:W-:Y:S04]  /*26230*/  STL.64 [R1+0x850], R4 ;  /* 0x0008500401007387 */ /* 0x0003e80000100a00 */
[----:B------:R3:W-:Y:S04]  /*26240*/  STL.64 [R1+0x858], R6 ;  /* 0x0008580601007387 */ /* 0x0007e80000100a00 */
[----:B------:R-:W2:Y:S04]  /*26250*/  LDL.LU R245, [R1+0x214] ;  /* 0x0002140001f57983 */ /* 0x000ea80000300800 */
[----:B------:R-:W2:Y:S04]  /*26260*/  LDL.LU R246, [R1+0x218] ;  /* 0x0002180001f67983 */ /* 0x000ea80000300800 */
[----:B------:R-:W2:Y:S04]  /*26270*/  LDL.LU R247, [R1+0x21c] ;  /* 0x00021c0001f77983 */ /* 0x000ea80000300800 */
[----:B-1----:R-:W4:Y:S04]  /*26280*/  LDL.LU R4, [R1+0x230] ;  /* 0x0002300001047983 */ /* 0x002f280000300800 */
[----:B------:R1:W-:Y:S04]  /*26290*/  STL.64 [R1+0x740], R8 ;  /* 0x0007400801007387 */ /* 0x0003e80000100a00 */
[----:B------:R1:W-:Y:S04]  /*262a0*/  STL.64 [R1+0x748], R10 ;  /* 0x0007480a01007387 */ /* 0x0003e80000100a00 */
[----:B------:R-:W4:Y:S04]  /*262b0*/  LDL.LU R5, [R1+0x234] ;  /* 0x0002340001057983 */ /* 0x000f280000300800 */
[----:B---3--:R-:W4:Y:S04]  /*262c0*/  LDL.LU R6, [R1+0x238] ;  /* 0x0002380001067983 */ /* 0x008f280000300800 */
[----:B------:R-:W4:Y:S04]  /*262d0*/  LDL.LU R7, [R1+0x23c] ;  /* 0x00023c0001077983 */ /* 0x000f280000300800 */
[----:B------:R-:W3:Y:S04]  /*262e0*/  LDL.LU R12, [R1+0x250] ;  /* 0x00025000010c7983 */ /* 0x000ee80000300800 */
[----:B------:R-:W3:Y:S04]  /*262f0*/  LDL.LU R13, [R1+0x254] ;  /* 0x00025400010d7983 */ /* 0x000ee80000300800 */
[----:B------:R-:W3:Y:S01]  /*26300*/  LDL.LU R14, [R1+0x258] ;  /* 0x00025800010e7983 */ /* 0x000ee20000300800 */
[----:B------:R-:W-:-:S03]  /*26310*/  IMAD.MOV.U32 R116, RZ, RZ, R23 ;  /* 0x000000ffff747224 */ /* 0x000fc600078e0017 */
        /* <DEDUP_REMOVED lines=65> */
[----:B------:R-:W-:-:S03]  /*26730*/  MOV R117, R19 ;  /* 0x0000001300757202 */ /* 0x000fc60000000f00 */
        /* <DEDUP_REMOVED lines=32> */
[----:B--2---:R-:W2:Y:S04]  /*26940*/  LDL.LU.64 R74, [R1+0x1870] ;  /* 0x00187000014a7983 */ /* 0x004ea80000300a00 */
[----:B------:R-:W2:Y:S04]  /*26950*/  LDL.LU.64 R72, [R1+0x1868] ;  /* 0x0018680001487983 */ /* 0x000ea80000300a00 */
[----:B------:R-:W-:Y:S04]  /*26960*/  STL.64 [R1+0x720], R68 ;  /* 0x0007204401007387 */ /* 0x000fe80000100a00 */
[----:B------:R3:W-:Y:S01]  /*26970*/  STL.64 [R1+0x728], R70 ;  /* 0x0007284601007387 */ /* 0x0007e20000100a00 */
[C---:B------:R-:W-:Y:S03]  /*26980*/  HMMA.1688.F32.TF32 R40, R240.reuse, R138, R40 ;  /* 0x0000008af028723c */ /* 0x040fe60000081028 */
[----:B---3--:R-:W3:Y:S04]  /*26990*/  LDL.LU.64 R70, [R1+0x1860] ;  /* 0x0018600001467983 */ /* 0x008ee80000300a00 */
[----:B------:R-:W3:Y:S04]  /*269a0*/  LDL.LU.64 R68, [R1+0x1858] ;  /* 0x0018580001447983 */ /* 0x000ee80000300a00 */
[----:B------:R-:W-:Y:S04]  /*269b0*/  STL.64 [R1+0x710], R64 ;  /* 0x0007104001007387 */ /* 0x000fe80000100a00 */
[----:B------:R4:W-:Y:S04]  /*269c0*/  STL.64 [R1+0x718], R66 ;  /* 0x0007184201007387 */ /* 0x0009e80000100a00 */
[----:B----4-:R-:W4:Y:S04]  /*269d0*/  LDL.LU.64 R66, [R1+0x1850] ;  /* 0x0018500001427983 */ /* 0x010f280000300a00 */
        /* <DEDUP_REMOVED lines=20> */
[----:B------:R-:W-:Y:S03]  /*26b20*/  HMMA.1688.F32.TF32 R240, R240, R118, R20 ;  /* 0x00000076f0f0723c */ /* 0x000fe60000081014 */
        /* <DEDUP_REMOVED lines=61> */
[----:B------:R-:W-:Y:S04]  /*26f00*/  STL.64 [R1+0x7d8], R250 ;  /* 0x0007d8fa01007387 */ /* 0x000fe80000100a00 */
[----:B------:R-:W-:Y:S04]  /*26f10*/  STL.64 [R1+0x7c0], R244 ;  /* 0x0007c0f401007387 */ /* 0x000fe80000100a00 */
[----:B------:R-:W-:Y:S01]  /*26f20*/  STL.64 [R1+0x7c8], R246 ;  /* 0x0007c8f601007387 */ /* 0x000fe20000100a00 */
[C---:B--2---:R-:W-:Y:S08]  /*26f30*/  HMMA.1688.F32.TF32 R12, R236.reuse, R146, R12 ;  /* 0x00000092ec0c723c */ /* 0x044ff0000008100c */
[C---:B---3--:R-:W-:Y:S08]  /*26f40*/  HMMA.1688.F32.TF32 R8, R236.reuse, R150, R8 ;  /* 0x00000096ec08723c */ /* 0x048ff00000081008 */
[C---:B----4-:R-:W-:Y:S11]  /*26f50*/  HMMA.1688.F32.TF32 R4, R236.reuse, R154, R4 ;  /* 0x0000009aec04723c */ /* 0x050ff60000081004 */
[----:B------:R-:W-:Y:S11]  /*26f60*/  @!UPT UIADD3 URZ, URZ, URZ, URZ ;  /* 0x0000003f3f3ff290 */ /* 0x000ff6000fffe03f */
[----:B------:R-:W-:Y:S01]  /*26f70*/  @!UPT UIADD3 URZ, URZ, URZ, URZ ;  /* 0x0000003f3f3ff290 */ /* 0x000fe2000fffe03f */
[----:B------:R-:W-:Y:S04]  /*26f80*/  STL.64 [R1+0x7b0], R4 ;  /* 0x0007b00401007387 */ /* 0x000fe80000100a00 */
[----:B------:R1:W-:Y:S04]  /*26f90*/  STL.64 [R1+0x7b8], R6 ;  /* 0x0007b80601007387 */ /* 0x0003e80000100a00 */
[----:B------:R-:W-:Y:S04]  /*26fa0*/  STL.64 [R1+0x7a0], R8 ;  /* 0x0007a00801007387 */ /* 0x000fe80000100a00 */
[----:B------:R2:W-:Y:S01]  /*26fb0*/  STL.64 [R1+0x7a8], R10 ;  /* 0x0007a80a01007387 */ /* 0x0005e20000100a00 */
[C---:B-1----:R-:W-:Y:S03]  /*26fc0*/  HMMA.1688.F32.TF32 R4, R236.reuse, R142, R16 ;  /* 0x0000008eec04723c */ /* 0x042fe60000081010 */
[----:B------:R-:W-:Y:S04]  /*26fd0*/  STL.64 [R1+0x790], R12 ;  /* 0x0007900c01007387 */ /* 0x000fe80000100a00 */
[----:B------:R1:W-:Y:S01]  /*26fe0*/  STL.64 [R1+0x798], R14 ;  /* 0x0007980e01007387 */ /* 0x0003e20000100a00 */
[C---:B--2---:R-:W-:Y:S08]  /*26ff0*/  HMMA.1688.F32.TF32 R8, R236.reuse, R138, R20 ;  /* 0x0000008aec08723c */ /* 0x044ff00000081014 */
[C---:B-1----:R-:W-:Y:S07]  /*27000*/  HMMA.1688.F32.TF32 R12, R236.reuse, R134, R24 ;  /* 0x00000086ec0c723c */ /* 0x042fee0000081018 */
        /* <DEDUP_REMOVED lines=12> */
[----:B------:R-:W-:Y:S01]  /*270d0*/  STL.64 [R1+0x668], R10 ;  /* 0x0006680a01007387 */ /* 0x000fe20000100a00 */
[----:B-1----:R-:W-:Y:S03]  /*270e0*/  HMMA.1688.F32.TF32 R4, R236, R118, R40 ;  /* 0x00000076ec04723c */ /* 0x002fe60000081028 */
[----:B------:R-:W-:Y:S04]  /*270f0*/  STL.64 [R1+0x650], R12 ;  /* 0x0006500c01007387 */ /* 0x000fe80000100a00 */
[----:B------:R1:W-:Y:S01]  /*27100*/  STL.64 [R1+0x658], R14 ;  /* 0x0006580e01007387 */ /* 0x0003e20000100a00 */
[C---:B------:R-:W-:Y:S03]  /*27110*/  HMMA.1688.F32.TF32 R16, R240.reuse, R114, R104 ;  /* 0x00000072f010723c */ /* 0x040fe60000081068 */
[----:B------:R-:W-:Y:S04]  /*27120*/  LDS R8, [R2+0xa200] ;  /* 0x00a2000002087984 */ /* 0x000fe80000000800 */
[----:B------:R-:W-:Y:S01]  /*27130*/  LDS R10, [R2+0xb200] ;  /* 0x00b20000020a7984 */ /* 0x000fe20000000800 */
[----:B-1----:R-:W-:Y:S03]  /*27140*/  HMMA.1688.F32.TF32 R12, R240, R170, R96 ;  /* 0x000000aaf00c723c */ /* 0x002fe60000081060 */
[----:B------:R-:W-:Y:S04]  /*27150*/  LDS R9, [R3+0xa200] ;  /* 0x00a2000003097984 */ /* 0x000fe80000000800 */
[----:B------:R-:W1:Y:S04]  /*27160*/  LDS R11, [R3+0xb200] ;  /* 0x00b20000030b7984 */ /* 0x000e680000000800 */
[----:B------:R-:W-:Y:S04]  /*27170*/  STL.64 [R1+0x640], R4 ;  /* 0x0006400401007387 */ /* 0x000fe80000100a00 */
[----:B------:R2:W-:Y:S01]  /*27180*/  STL.64 [R1+0x648], R6 ;  /* 0x0006480601007387 */ /* 0x0005e20000100a00 */
[----:B------:R-:W-:-:S02]  /*27190*/  IMAD.MOV.U32 R248, RZ, RZ, R224 ;  /* 0x000000fffff87224 */ /* 0x000fc400078e00e0 */
[----:B------:R-:W-:Y:S02]  /*271a0*/  IMAD.MOV.U32 R249, RZ, RZ, R225 ;  /* 0x000000fffff97224 */ /* 0x000fe400078e00e1 */
[----:B------:R-:W-:Y:S02]  /*271b0*/  IMAD.MOV.U32 R250, RZ, RZ, R226 ;  /* 0x000000fffffa7224 */ /* 0x000fe400078e00e2 */
[----:B------:R-:W-:Y:S01]  /*271c0*/  IMAD.MOV.U32 R251, RZ, RZ, R227 ;  /* 0x000000fffffb7224 */ /* 0x000fe200078e00e3 */
[----:B------:R-:W-:Y:S01]  /*271d0*/  MOV R24, R212 ;  /* 0x000000d400187202 */ /* 0x000fe20000000f00 */
[----:B------:R-:W-:Y:S01]  /*271e0*/  IMAD.MOV.U32 R25, RZ, RZ, R213 ;  /* 0x000000ffff197224 */ /* 0x000fe200078e00d5 */
[----:B------:R-:W-:Y:S01]  /*271f0*/  STL.64 [R1+0x630], R12 ;  /* 0x0006300c01007387 */ /* 0x000fe20000100a00 */
[----:B--2---:R-:W-:Y:S03]  /*27200*/  HMMA.1688.F32.TF32 R4, R240, R166, R44 ;  /* 0x000000a6f004723c */ /* 0x004fe6000008102c */
[----:B------:R2:W-:Y:S01]  /*27210*/  STL.64 [R1+0x638], R14 ;  /* 0x0006380e01007387 */ /* 0x0005e20000100a00 */
[----:B------:R-:W-:-:S02]  /*27220*/  IMAD.MOV.U32 R26, RZ, RZ, R214 ;  /* 0x000000ffff1a7224 */ /* 0x000fc400078e00d6 */
[----:B------:R-:W-:Y:S02]  /*27230*/  IMAD.MOV.U32 R27, RZ, RZ, R215 ;  /* 0x000000ffff1b7224 */ /* 0x000fe400078e00d7 */
[----:B------:R-:W-:Y:S02]  /*27240*/  IMAD.MOV.U32 R28, RZ, RZ, R208 ;  /* 0x000000ffff1c7224 */ /* 0x000fe400078e00d0 */
[----:B------:R-:W-:Y:S02]  /*27250*/  IMAD.MOV.U32 R29, RZ, RZ, R209 ;  /* 0x000000ffff1d7224 */ /* 0x000fe400078e00d1 */
[----:B------:R-:W-:Y:S02]  /*27260*/  IMAD.MOV.U32 R30, RZ, RZ, R210 ;  /* 0x000000ffff1e7224 */ /* 0x000fe400078e00d2 */
[----:B------:R-:W-:Y:S01]  /*27270*/  IMAD.MOV.U32 R31, RZ, RZ, R204 ;  /* 0x000000ffff1f7224 */ /* 0x000fe200078e00cc */
[----:B--2---:R-:W-:Y:S01]  /*27280*/  HMMA.1688.F32.TF32 R12, R240, R110, R48 ;  /* 0x0000006ef00c723c */ /* 0x004fe20000081030 */
[----:B------:R-:W-:-:S02]  /*27290*/  IMAD.MOV.U32 R32, RZ, RZ, R205 ;  /* 0x000000ffff207224 */ /* 0x000fc400078e00cd */
[----:B------:R-:W-:Y:S02]  /*272a0*/  IMAD.MOV.U32 R33, RZ, RZ, R200 ;  /* 0x000000ffff217224 */ /* 0x000fe400078e00c8 */
[----:B------:R-:W-:Y:S02]  /*272b0*/  IMAD.MOV.U32 R34, RZ, RZ, R201 ;  /* 0x000000ffff227224 */ /* 0x000fe400078e00c9 */
[----:B------:R-:W-:Y:S01]  /*272c0*/  IMAD.MOV.U32 R35, RZ, RZ, R202 ;  /* 0x000000ffff237224 */ /* 0x000fe200078e00ca */
[----:B------:R-:W-:Y:S01]  /*272d0*/  MOV R41, R197 ;  /* 0x000000c500297202 */ /* 0x000fe20000000f00 */
[----:B------:R-:W-:Y:S04]  /*272e0*/  STL.64 [R1+0x620], R4 ;  /* 0x0006200401007387 */ /* 0x000fe80000100a00 */
[----:B------:R2:W-:Y:S04]  /*272f0*/  STL.64 [R1+0x628], R6 ;  /* 0x0006280601007387 */ /* 0x0005e80000100a00 */
[----:B------:R-:W-:Y:S04]  /*27300*/  STL.64 [R1+0x610], R16 ;  /* 0x0006101001007387 */ /* 0x000fe80000100a00 */
[----:B------:R3:W-:Y:S01]  /*27310*/  STL.64 [R1+0x618], R18 ;  /* 0x0006181201007387 */ /* 0x0007e20000100a00 */
[C---:B--2---:R-:W-:Y:S03]  /*27320*/  HMMA.1688.F32.TF32 R4, R240.reuse, R162, R52 ;  /* 0x000000a2f004723c */ /* 0x044fe60000081034 */
[----:B------:R-:W-:Y:S04]  /*27330*/  STL.64 [R1+0x600], R12 ;  /* 0x0006000c01007387 */ /* 0x000fe80000100a00 */
[----:B------:R2:W-:Y:S01]  /*27340*/  STL.64 [R1+0x608], R14 ;  /* 0x0006080e01007387 */ /* 0x0005e20000100a00 */
[----:B---3--:R-:W-:Y:S01]  /*27350*/  HMMA.1688.F32.TF32 R16, R240, R158, R56 ;  /* 0x0000009ef010723c */ /* 0x008fe20000081038 */
[----:B------:R-:W-:-:S02]  /*27360*/  IMAD.MOV.U32 R40, RZ, RZ, R196 ;  /* 0x000000ffff287224 */ /* 0x000fc400078e00c4 */
[----:B------:R-:W-:Y:S01]  /*27370*/  IMAD.MOV.U32 R244, RZ, RZ, R203 ;  /* 0x000000fffff47224 */ /* 0x000fe200078e00cb */
[----:B------:R-:W-:Y:S01]  /*27380*/  MOV R246, R207 ;  /* 0x000000cf00f67202 */ /* 0x000fe20000000f00 */
[----:B------:R-:W-:Y:S01]  /*27390*/  IMAD.MOV.U32 R42, RZ, RZ, R198 ;  /* 0x000000ffff2a7224 */ /* 0x000fe200078e00c6 */
[----:B------:R-:W-:Y:S02]  /*273a0*/  LDS R104, [R2+0xa300] ;  /* 0x00a3000002687984 */ /* 0x000fe40000000800 */
[C---:B--2---:R-:W-:Y:S01]  /*273b0*/  HMMA.1688.F32.TF32 R12, R240.reuse, R154, R60 ;  /* 0x0000009af00c723c */ /* 0x044fe2000008103c */
[----:B------:R-:W-:Y:S01]  /*273c0*/  IMAD.MOV.U32 R43, RZ, RZ, R192 ;  /* 0x000000ffff2b7224 */ /* 0x000fe200078e00c0 */
[----:B------:R-:W-:Y:S05]  /*273d0*/  LDS R106, [R2+0xb300] ;  /* 0x00b30000026a7984 */ /* 0x000fea0000000800 */
        /* <DEDUP_REMOVED lines=9> */
[----:B------:R-:W-:Y:S01]  /*27470*/  LDS R105, [R3+0xa300] ;  /* 0x00a3000003697984 */ /* 0x000fe20000000800 */
[----:B------:R-:W-:Y:S02]  /*27480*/  IMAD.MOV.U32 R37, RZ, RZ, R194 ;  /* 0x000000ffff257224 */ /* 0x000fe400078e00c2 */
[----:B------:R-:W-:Y:S01]  /*27490*/  IMAD.MOV.U32 R38, RZ, RZ, R195 ;  /* 0x000000ffff267224 */ /* 0x000fe200078e00c3 */
[----:B------:R-:W-:Y:S01]  /*274a0*/  LDS R107, [R3+0xb300] ;  /* 0x00b30000036b7984 */ /* 0x000fe20000000800 */
[C---:B--2---:R-:W-:Y:S07]  /*274b0*/  HMMA.1688.F32.TF32 R12, R240.reuse, R142, R72 ;  /* 0x0000008ef00c723c */ /* 0x044fee0000081048 */
        /* <DEDUP_REMOVED lines=17> */
[----:B--2---:R-:W-:Y:S07]  /*275d0*/  HMMA.1688.F32.TF32 R12, R240, R118, R92 ;  /* 0x00000076f00c723c */ /* 0x004fee000008105c */
[----:B------:R-:W-:Y:S04]  /*275e0*/  STL.64 [R1+0x260], R4 ;  /* 0x0002600401007387 */ /* 0x000fe80000100a00 */
[----:B------:R-:W-:Y:S04]  /*275f0*/  STL.64 [R1+0x268], R6 ;  /* 0x0002680601007387 */ /* 0x000fe80000100a00 */
[----:B------:R-:W-:Y:S04]  /*27600*/  STL.64 [R1+0x250], R16 ;  /* 0x0002501001007387 */ /* 0x000fe80000100a00 */
[----:B------:R-:W-:Y:S01]  /*27610*/  STL.64 [R1+0x258], R18 ;  /* 0x0002581201007387 */ /* 0x000fe20000100a00 */
[----:B-1----:R-:W-:Y:S01]  /*27620*/  HMMA.1688.F32.TF32 R20, R8, R166, R176 ;  /* 0x000000a60814723c */ /* 0x002fe200000810b0 */
[----:B------:R-:W-:-:S02]  /*27630*/  IMAD.MOV.U32 R39, RZ, RZ, R188 ;  /* 0x000000ffff277224 */ /* 0x000fc400078e00bc */
[----:B------:R-:W-:Y:S01]  /*27640*/  IMAD.MOV.U32 R245, RZ, RZ, R206 ;  /* 0x000000fffff57224 */ /* 0x000fe200078e00ce */
[----:B------:R-:W-:Y:S04]  /*27650*/  STL.64 [R1+0x240], R12 ;  /* 0x0002400c01007387 */ /* 0x000fe80000100a00 */
[----:B------:R1:W-:Y:S01]  /*27660*/  STL.64 [R1+0x248], R14 ;  /* 0x0002480e01007387 */ /* 0x0003e20000100a00 */
[----:B------:R-:W-:-:S03]  /*27670*/  IMAD.MOV.U32 R247, RZ, RZ, R211 ;  /* 0x000000fffff77224 */ /* 0x000fc600078e00d3 */
[----:B------:R-:W-:Y:S04]  /*27680*/  LDS R4, [R2+0xa280] ;  /* 0x00a2800002047984 */ /* 0x000fe80000000800 */
[----:B------:R-:W-:Y:S01]  /*27690*/  LDS R6, [R2+0xb280] ;  /* 0x00b2800002067984 */ /* 0x000fe20000000800 */
[C---:B-1----:R-:W-:Y:S03]  /*276a0*/  HMMA.1688.F32.TF32 R12, R8.reuse, R170, R172 ;  /* 0x000000aa080c723c */ /* 0x042fe600000810ac */
[----:B------:R-:W-:Y:S04]  /*276b0*/  LDS R5, [R3+0xa280] ;  /* 0x00a2800003057984 */ /* 0x000fe80000000800 */
[----:B------:R-:W1:Y:S01]  /*276c0*/  LDS R7, [R3+0xb280] ;  /* 0x00b2800003077984 */ /* 0x000e620000000800 */
[C---:B------:R-:W-:Y:S11]  /*276d0*/  HMMA.1688.F32.TF32 R16, R8.reuse, R114, R180 ;  /* 0x000000720810723c */ /* 0x040ff600000810b4 */
[----:B------:R-:W-:Y:S04]  /*276e0*/  @!UPT UIADD3 URZ, URZ, URZ, URZ ;  /* 0x0000003f3f3ff290 */ /* 0x000fe8000fffe03f */
[----:B------:R-:W-:Y:S04]  /*276f0*/  STL.64 [R1+0x230], R12 ;  /* 0x0002300c01007387 */ /* 0x000fe80000100a00 */
[----:B------:R2:W-:Y:S02]  /*27700*/  STL.64 [R1+0x238], R14 ;  /* 0x0002380e01007387 */ /* 0x0005e40000100a00 */
[----:B--2---:R-:W-:Y:S02]  /*27710*/  HMMA.1688.F32.TF32 R12, R8, R110, R184 ;  /* 0x0000006e080c723c */ /* 0x004fe400000810b8 */
[----:B------:R-:W-:Y:S04]  /*27720*/  STL.64 [R1+0x220], R20 ;  /* 0x0002201401007387 */ /* 0x000fe80000100a00 */
[----:B------:R-:W-:Y:S04]  /*27730*/  STL.64 [R1+0x228], R22 ;  /* 0x0002281601007387 */ /* 0x000fe80000100a00 */
[----:B------:R-:W-:Y:S04]  /*27740*/  STL.64 [R1+0x210], R16 ;  /* 0x0002101001007387 */ /* 0x000fe80000100a00 */
[----:B------:R-:W-:Y:S04]  /*27750*/  STL.64 [R1+0x218], R18 ;  /* 0x0002181201007387 */ /* 0x000fe80000100a00 */
[----:B------:R-:W2:Y:S05]  /*27760*/  LDL.LU R224, [R1+0x1734] ;  /* 0x0017340001e07983 */ /* 0x000eaa0000300800 */
[----:B------:R3:W-:Y:S04]  /*27770*/  STL.64 [R1+0x200], R12 ;  /* 0x0002000c01007387 */ /* 0x0007e80000100a00 */
[----:B------:R4:W-:Y:S04]  /*27780*/  STL.64 [R1+0x208], R14 ;  /* 0x0002080e01007387 */ /* 0x0009e80000100a00 */
[----:B------:R-:W2:Y:S04]  /*27790*/  LDL.LU R225, [R1+0x1730] ;  /* 0x0017300001e17983 */ /* 0x000ea80000300800 */
[----:B------:R-:W2:Y:S01]  /*277a0*/  LDL.LU R226, [R1+0x172c] ;  /* 0x00172c0001e27983 */ /* 0x000ea20000300800 */
[----:B---3--:R-:W-:-:S02]  /*277b0*/  IMAD.MOV.U32 R12, RZ, RZ, R220 ;  /* 0x000000ffff0c7224 */ /* 0x008fc400078e00dc */
[----:B------:R-:W-:Y:S01]  /*277c0*/  IMAD.MOV.U32 R13, RZ, RZ, R221 ;  /* 0x000000ffff0d7224 */ /* 0x000fe200078e00dd */
[----:B------:R-:W2:Y:S01]  /*277d0*/  LDL.LU R227, [R1+0x1728] ;  /* 0x0017280001e37983 */ /* 0x000ea20000300800 */
[----:B----4-:R-:W-:-:S03]  /*277e0*/  IMAD.MOV.U32 R14, RZ, RZ, R222 ;  /* 0x000000ffff0e7224 */ /* 0x010fc600078e00de */
        /* <DEDUP_REMOVED lines=43> */
[----:B------:R-:W-:-:S03]  /*27aa0*/  IMAD.MOV.U32 R23, RZ, RZ, R199 ;  /* 0x000000ffff177224 */ /* 0x000fc600078e00c7 */
[----:B------:R-:W4:Y:S04]  /*27ab0*/  LDL.LU R199, [R1+0x16a8] ;  /* 0x0016a80001c77983 */ /* 0x000f280000300800 */
[----:B------:R-:W4:Y:S04]  /*27ac0*/  LDL.LU R203, [R1+0x16a4] ;  /* 0x0016a40001cb7983 */ /* 0x000f280000300800 */
[----:B------:R-:W4:Y:S04]  /*27ad0*/  LDL.LU R206, [R1+0x16a0] ;  /* 0x0016a00001ce7983 */ /* 0x000f280000300800 */
[----:B------:R-:W4:Y:S04]  /*27ae0*/  LDL.LU R207, [R1+0x169c] ;  /* 0x00169c0001cf7983 */ /* 0x000f280000300800 */
[----:B------:R-:W4:Y:S01]  /*27af0*/  LDL.LU R211, [R1+0x1698] ;  /* 0x0016980001d37983 */ /* 0x000f220000300800 */
[C---:B-1----:R-:W-:Y:S08]  /*27b00*/  HMMA.1688.F32.TF32 R40, R4.reuse, R166, R40 ;  /* 0x000000a60428723c */ /* 0x042ff00000081028 */
[C---:B------:R-:W-:Y:S08]  /*27b10*/  HMMA.1688.F32.TF32 R36, R4.reuse, R114, R36 ;  /* 0x000000720424723c */ /* 0x040ff00000081024 */
[C---:B------:R-:W-:Y:S08]  /*27b20*/  HMMA.1688.F32.TF32 R28, R4.reuse, R162, R28 ;  /* 0x000000a2041c723c */ /* 0x040ff0000008101c */
        /* <DEDUP_REMOVED lines=29> */
[----:B-1----:R-:W-:Y:S01]  /*27d00*/  HMMA.1688.F32.TF32 R48, R8, R126, R224 ;  /* 0x0000007e0830723c */ /* 0x002fe200000810e0 */
[----:B------:R-:W-:-:S02]  /*27d10*/  IMAD.MOV.U32 R211, RZ, RZ, R117 ;  /* 0x000000ffffd37224 */ /* 0x000fc400078e0075 */
[----:B------:R-:W-:Y:S01]  /*27d20*/  LDS R224, [R2+0xc000] ;  /* 0x00c0000002e07984 */ /* 0x000fe20000000800 */
[----:B------:R-:W-:-:S03]  /*27d30*/  IMAD.MOV.U32 R243, RZ, RZ, R116 ;  /* 0x000000fffff37224 */ /* 0x000fc600078e0074 */
[----:B------:R-:W-:Y:S01]  /*27d40*/  LDS R226, [R2+0xd000] ;  /* 0x00d0000002e27984 */ /* 0x000fe20000000800 */
[C---:B--2---:R-:W-:Y:S03]  /*27d50*/  HMMA.1688.F32.TF32 R44, R8.reuse, R122, R228 ;  /* 0x0000007a082c723c */ /* 0x044fe600000810e4 */
[----:B------:R-:W-:Y:S04]  /*27d60*/  STL.64 [R1+0x170], R52 ;  /* 0x0001703401007387 */ /* 0x000fe80000100a00 */
[----:B------:R-:W-:Y:S01]  /*27d70*/  LDS R225, [R3+0xc000] ;  /* 0x00c0000003e17984 */ /* 0x000fe20000000800 */
[----:B------:R-:W-:Y:S03]  /*27d80*/  HMMA.1688.F32.TF32 R8, R8, R118, R232 ;  /* 0x000000760808723c */ /* 0x000fe600000810e8 */
[----:B------:R-:W-:Y:S04]  /*27d90*/  STL.64 [R1+0x178], R54 ;  /* 0x0001783601007387 */ /* 0x000fe80000100a00 */
[----:B------:R-:W-:Y:S04]  /*27da0*/  LDS R232, [R2+0xa380] ;  /* 0x00a3800002e87984 */ /* 0x000fe80000000800 */
        /* <DEDUP_REMOVED lines=9> */
[----:B------:R-:W1:Y:S04]  /*27e40*/  LDS R235, [R3+0xb380] ;  /* 0x00b3800003eb7984 */ /* 0x000e680000000800 */
[----:B------:R-:W-:Y:S11]  /*27e50*/  LDS R227, [R3+0xd000] ;  /* 0x00d0000003e37984 */ /* 0x000ff60000000800 */
[----:B------:R-:W-:Y:S05]  /*27e60*/  @!UPT UIADD3 URZ, URZ, URZ, URZ ;  /* 0x0000003f3f3ff290 */ /* 0x000fea000fffe03f */
[----:B------:R-:W-:Y:S04]  /*27e70*/  STL.64 [R1+0x90], R8 ;  /* 0x0000900801007387 */ /* 0x000fe80000100a00 */
[----:B------:R2:W-:Y:S02]  /*27e80*/  STL.64 [R1+0x98], R10 ;  /* 0x0000980a01007387 */ /* 0x0005e40000100a00 */
[C---:B--2---:R-:W-:Y:S02]  /*27e90*/  HMMA.1688.F32.TF32 R8, R4.reuse, R110, R32 ;  /* 0x0000006e0408723c */ /* 0x044fe40000081020 */
[----:B------:R-:W-:Y:S04]  /*27ea0*/  STL.64 [R1+0x80], R40 ;  /* 0x0000802801007387 */ /* 0x000fe80000100a00 */
[----:B------:R-:W-:Y:S04]  /*27eb0*/  STL.64 [R1+0x88], R42 ;  /* 0x0000882a01007387 */ /* 0x000fe80000100a00 */
[----:B------:R-:W-:Y:S04]  /*27ec0*/  STL.64 [R1+0x70], R36 ;  /* 0x0000702401007387 */ /* 0x000fe80000100a00 */
[----:B------:R-:W-:Y:S09]  /*27ed0*/  STL.64 [R1+0x78], R38 ;  /* 0x0000782601007387 */ /* 0x000ff20000100a00 */
        /* <DEDUP_REMOVED lines=10> */
[----:B------:R2:W-:Y:S04]  /*27f80*/  STL.64 [R1+0x20], R16 ;  /* 0x0000201001007387 */ /* 0x0005e80000100a00 */
[----:B------:R3:W-:Y:S04]  /*27f90*/  STL.64 [R1+0x28], R18 ;  /* 0x0000281201007387 */ /* 0x0007e80000100a00 */
[----:B------:R4:W-:Y:S04]  /*27fa0*/  STL.64 [R1+0x10], R12 ;  /* 0x0000100c01007387 */ /* 0x0009e80000100a00 */
[----:B------:R1:W-:Y:S04]  /*27fb0*/  STL.64 [R1+0x18], R14 ;  /* 0x0000180e01007387 */ /* 0x0003e80000100a00 */
[----:B--2---:R-:W2:Y:S05]  /*27fc0*/  LDL.LU R16, [R1+0x4d0] ;  /* 0x0004d00001107983 */ /* 0x004eaa0000300800 */
[----:B------:R-:W-:Y:S04]  /*27fd0*/  STL.64 [R1], R8 ;  /* 0x0000000801007387 */ /* 0x000fe80000100a00 */
[----:B------:R1:W-:Y:S04]  /*27fe0*/  STL.64 [R1+0x8], R10 ;  /* 0x0000080a01007387 */ /* 0x0003e80000100a00 */
        /* <DEDUP_REMOVED lines=58> */
[----:B------:R-:W-:Y:S04]  /*28390*/  STL.64 [R1+0x1520], R250 ;  /* 0x001520fa01007387 */ /* 0x000fe80000100a00 */
[----:B------:R-:W-:Y:S01]  /*283a0*/  STL.64 [R1+0x1518], R248 ;  /* 0x001518f801007387 */ /* 0x000fe20000100a00 */
[----:B-1----:R-:W-:-:S02]  /*283b0*/  IMAD.MOV.U32 R14, RZ, RZ, R252 ;  /* 0x000000ffff0e7224 */ /* 0x002fc400078e00fc */
[----:B------:R-:W-:Y:S01]  /*283c0*/  IMAD.MOV.U32 R15, RZ, RZ, R0 ;  /* 0x000000ffff0f7224 */ /* 0x000fe200078e0000 */
[C---:B--2---:R-:W-:Y:S08]  /*283d0*/  HMMA.1688.F32.TF32 R8, R4.reuse, R122, R48 ;  /* 0x0000007a0408723c */ /* 0x044ff00000081030 */
[C---:B---3--:R-:W-:Y:S08]  /*283e0*/  HMMA.1688.F32.TF32 R56, R4.reuse, R130, R56 ;  /* 0x000000820438723c */ /* 0x048ff00000081038 */
[C---:B------:R-:W-:Y:S08]  /*283f0*/  HMMA.1688.F32.TF32 R244, R4.reuse, R134, R244 ;  /* 0x0000008604f4723c */ /* 0x040ff000000810f4 */
[C---:B------:R-:W-:Y:S08]  /*28400*/  HMMA.1688.F32.TF32 R52, R4.reuse, R126, R52 ;  /* 0x0000007e0434723c */ /* 0x040ff00000081034 */
[----:B------:R-:W-:Y:S07]  /*28410*/  HMMA.1688.F32.TF32 R4, R4, R118, R44 ;  /* 0x000000760404723c */ /* 0x000fee000008102c */
        /* <DEDUP_REMOVED lines=8> */
[----:B------:R1:W-:Y:S04]  /*284a0*/  STL.64 [R1+0xc8], R10 ;  /* 0x0000c80a01007387 */ /* 0x0003e80000100a00 */
[----:B------:R-:W-:Y:S04]  /*284b0*/  STL.64 [R1+0xb0], R4 ;  /* 0x0000b00401007387 */ /* 0x000fe80000100a00 */
[----:B------:R2:W-:Y:S01]  /*284c0*/  STL.64 [R1+0xb8], R6 ;  /* 0x0000b80601007387 */ /* 0x0005e20000100a00 */
[C---:B-1----:R-:W-:Y:S08]  /*284d0*/  HMMA.1688.F32.TF32 R8, R104.reuse, R166, R236 ;  /* 0x000000a66808723c */ /* 0x042ff000000810ec */
[----:B--2---:R-:W-:Y:S01]  /*284e0*/  HMMA.1688.F32.TF32 R4, R104, R114, R40 ;  /* 0x000000726804723c */ /* 0x004fe20000081028 */
[----:B------:R-:W-:Y:S04]  /*284f0*/  STL.64 [R1+0x150], R44 ;  /* 0x0001502c01007387 */ /* 0x000fe80000100a00 */
[----:B------:R-:W-:Y:S10]  /*28500*/  STL.64 [R1+0x158], R46 ;  /* 0x0001582e01007387 */ /* 0x000ff40000100a00 */
[----:B------:R-:W-:Y:S04]  /*28510*/  STL.64 [R1+0x140], R8 ;  /* 0x0001400801007387 */ /* 0x000fe80000100a00 */
[----:B------:R1:W-:Y:S05]  /*28520*/  STL.64 [R1+0x148], R10 ;  /* 0x0001480a01007387 */ /* 0x0003ea0000100a00 */
[----:B------:R-:W-:-:S02]  /*28530*/  IMAD.MOV.U32 R247, RZ, RZ, R4 ;  /* 0x000000fffff77224 */ /* 0x000fc400078e0004 */
[----:B------:R-:W-:Y:S02]  /*28540*/  IMAD.MOV.U32 R246, RZ, RZ, R5 ;  /* 0x000000fffff67224 */ /* 0x000fe400078e0005 */
[----:B------:R-:W-:Y:S02]  /*28550*/  IMAD.MOV.U32 R245, RZ, RZ, R6 ;  /* 0x000000fffff57224 */ /* 0x000fe400078e0006 */
[----:B------:R-:W-:Y:S01]  /*28560*/  IMAD.MOV.U32 R244, RZ, RZ, R7 ;  /* 0x000000fffff47224 */ /* 0x000fe200078e0007 */
[C---:B-1----:R-:W-:Y:S08]  /*28570*/  HMMA.1688.F32.TF32 R8, R104.reuse, R110, R36 ;  /* 0x0000006e6808723c */ /* 0x042ff00000081024 */
[C---:B------:R-:W-:Y:S01]  /*28580*/  HMMA.1688.F32.TF32 R4, R104.reuse, R162, R32 ;  /* 0x000000a26804723c */ /* 0x040fe20000081020 */
[----:B------:R-:W-:Y:S04]  /*28590*/  STL.64 [R1+0x1560], R246 ;  /* 0x001560f601007387 */ /* 0x000fe80000100a00 */
[----:B------:R-:W-:Y:S03]  /*285a0*/  STL.64 [R1+0x1558], R244 ;  /* 0x001558f401007387 */ /* 0x000fe60000100a00 */
[----:B------:R-:W-:Y:S07]  /*285b0*/  HMMA.1688.F32.TF32 R68, R104, R154, R24 ;  /* 0x0000009a6844723c */ /* 0x000fee0000081018 */
[----:B------:R-:W-:Y:S04]  /*285c0*/  STL.64 [R1+0x120], R8 ;  /* 0x0001200801007387 */ /* 0x000fe80000100a00 */
[----:B------:R-:W-:Y:S04]  /*285d0*/  STL.64 [R1+0x128], R10 ;  /* 0x0001280a01007387 */ /* 0x000fe80000100a00 */
[----:B------:R1:W-:Y:S01]  /*285e0*/  STL.64 [R1+0x110], R4 ;  /* 0x0001100401007387 */ /* 0x0003e20000100a00 */
[----:B------:R-:W-:-:S02]  /*285f0*/  IMAD.MOV.U32 R252, RZ, RZ, R6 ;  /* 0x000000fffffc7224 */ /* 0x000fc400078e0006 */
[----:B------:R-:W-:Y:S01]  /*28600*/  IMAD.MOV.U32 R0, RZ, RZ, R7 ;  /* 0x000000ffff007224 */ /* 0x000fe200078e0007 */
[C---:B------:R-:W-:Y:S08]  /*28610*/  HMMA.1688.F32.TF32 R72, R104.reuse, R150, R20 ;  /* 0x000000966848723c */ /* 0x040ff00000081014 */
[C---:B-1----:R-:W-:Y:S08]  /*28620*/  HMMA.1688.F32.TF32 R4, R104.reuse, R158, R28 ;  /* 0x0000009e6804723c */ /* 0x042ff0000008101c */
[C---:B------:R-:W-:Y:S01]  /*28630*/  HMMA.1688.F32.TF32 R76, R104.reuse, R146, R16 ;  /* 0x00000092684c723c */ /* 0x040fe20000081010 */
[----:B------:R-:W-:Y:S11]  /*28640*/  STL.64 [R1+0x14a0], R70 ;  /* 0x0014a04601007387 */ /* 0x000ff60000100a00 */
[----:B------:R-:W-:Y:S03]  /*28650*/  @!UPT UIADD3 URZ, URZ, URZ, URZ ;  /* 0x0000003f3f3ff290 */ /* 0x000fe6000fffe03f */
        /* <DEDUP_REMOVED lines=43> */
[----:B----4-:R-:W-:Y:S01]  /*28910*/  HMMA.1688.F32.TF32 R80, R104, R142, R12 ;  /* 0x0000008e6850723c */ /* 0x010fe2000008100c */
[----:B------:R-:W-:Y:S01]  /*28920*/  IMAD.MOV.U32 R20, RZ, RZ, R169 ;  /* 0x000000ffff147224 */ /* 0x000fe200078e00a9 */
[----:B------:R-:W-:Y:S01]  /*28930*/  MOV R23, R164 ;  /* 0x000000a400177202 */ /* 0x000fe20000000f00 */
[----:B------:R-:W-:-:S02]  /*28940*/  IMAD.MOV.U32 R21, RZ, RZ, R168 ;  /* 0x000000ffff157224 */ /* 0x000fc400078e00a8 */
[----:B------:R-:W-:Y:S02]  /*28950*/  IMAD.MOV.U32 R22, RZ, RZ, R165 ;  /* 0x000000ffff167224 */ /* 0x000fe400078e00a5 */
[----:B------:R-:W-:Y:S02]  /*28960*/  IMAD.MOV.U32 R12, RZ, RZ, R113 ;  /* 0x000000ffff0c7224 */ /* 0x000fe400078e0071 */
[----:B------:R-:W-:Y:S02]  /*28970*/  IMAD.MOV.U32 R13, RZ, RZ, R112 ;  /* 0x000000ffff0d7224 */ /* 0x000fe400078e0070 */
[----:B------:R-:W-:Y:S01]  /*28980*/  IMAD.MOV.U32 R14, RZ, RZ, R109 ;  /* 0x000000ffff0e7224 */ /* 0x000fe200078e006d */
[----:B------:R-:W-:Y:S01]  /*28990*/  HMMA.1688.F32.TF32 R112, R232, R114, R20 ;  /* 0x00000072e870723c */ /* 0x000fe20000081014 */
[----:B------:R-:W-:-:S10]  /*289a0*/  IMAD.MOV.U32 R15, RZ, RZ, R108 ;  /* 0x000000ffff0f7224 */ /* 0x000fd400078e006c */
[----:B------:R-:W-:Y:S04]  /*289b0*/  STL.64 [R1+0x14d0], R82 ;  /* 0x0014d05201007387 */ /* 0x000fe80000100a00 */
[----:B------:R-:W-:Y:S01]  /*289c0*/  STL.64 [R1+0x14c8], R80 ;  /* 0x0014c85001007387 */ /* 0x000fe20000100a00 */
[----:B--2---:R-:W-:Y:S08]  /*289d0*/  HMMA.1688.F32.TF32 R108, R232, R110, R16 ;  /* 0x0000006ee86c723c */ /* 0x004ff00000081010 */
[C---:B---3--:R-:W-:Y:S08]  /*289e0*/  HMMA.1688.F32.TF32 R88, R104.reuse, R134, R96 ;  /* 0x000000866858723c */ /* 0x048ff00000081060 */
[C---:B------:R-:W-:Y:S08]  /*289f0*/  HMMA.1688.F32.TF32 R84, R104.reuse, R138, R44 ;  /* 0x0000008a6854723c */ /* 0x040ff0000008102c */
[C---:B------:R-:W-:Y:S08]  /*28a00*/  HMMA.1688.F32.TF32 R92, R104.reuse, R130, R236 ;  /* 0x00000082685c723c */ /* 0x040ff000000810ec */
[C---:B------:R-:W-:Y:S07]  /*28a10*/  HMMA.1688.F32.TF32 R96, R104.reuse, R126, R40 ;  /* 0x0000007e6860723c */ /* 0x040fee0000081028 */
[----:B------:R-:W-:Y:S01]  /*28a20*/  STL.64 [R1+0x14e0], R86 ;  /* 0x0014e05601007387 */ /* 0x000fe20000100a00 */
[C---:B------:R-:W-:Y:S08]  /*28a30*/  HMMA.1688.F32.TF32 R100, R104.reuse, R122, R36 ;  /* 0x0000007a6864723c */ /* 0x040ff00000081024 */
[----:B------:R-:W-:Y:S08]  /*28a40*/  HMMA.1688.F32.TF32 R104, R104, R118, R32 ;  /* 0x000000766868723c */ /* 0x000ff00000081020 */
        /* <DEDUP_REMOVED lines=17> */
[----:B------:R-:W-:-:S03]  /*28b60*/  IMAD.MOV.U32 R16, RZ, RZ, R152 ;  /* 0x000000ffff107224 */ /* 0x000fc600078e0098 */
[----:B------:R-:W-:Y:S01]  /*28b70*/  STL.64 [R1+0x1590], R114 ;  /* 0x0015907201007387 */ /* 0x000fe20000100a00 */
[----:B------:R-:W-:-:S03]  /*28b80*/  IMAD.MOV.U32 R17, RZ, RZ, R153 ;  /* 0x000000ffff117224 */ /* 0x000fc600078e0099 */
[----:B------:R-:W-:Y:S01]  /*28b90*/  STL.64 [R1+0x1588], R112 ;  /* 0x0015887001007387 */ /* 0x000fe20000100a00 */
[----:B------:R-:W-:-:S03]  /*28ba0*/  IMAD.MOV.U32 R18, RZ, RZ, R156 ;  /* 0x000000ffff127224 */ /* 0x000fc600078e009c */
[----:B------:R-:W-:Y:S01]  /*28bb0*/  STL.64 [R1+0x15a0], R110 ;  /* 0x0015a06e01007387 */ /* 0x000fe20000100a00 */
[----:B------:R-:W-:-:S03]  /*28bc0*/  IMAD.MOV.U32 R19, RZ, RZ, R157 ;  /* 0x000000ffff137224 */ /* 0x000fc600078e009d */
[----:B------:R-:W-:Y:S04]  /*28bd0*/  STL.64 [R1+0x1598], R108 ;  /* 0x0015986c01007387 */ /* 0x000fe80000100a00 */
[----:B------:R-:W2:Y:S04]  /*28be0*/  LDL.LU R152, [R1+0x1694] ;  /* 0x0016940001987983 */ /* 0x000ea80000300800 */
        /* <DEDUP_REMOVED lines=23> */
[----:B------:R-:W-:Y:S01]  /*28d60*/  HMMA.1688.F32.TF32 R160, R232, R162, R12 ;  /* 0x000000a2e8a0723c */ /* 0x000fe2000008100c */
[----:B------:R-:W-:Y:S01]  /*28d70*/  MOV R28, R149 ;  /* 0x00000095001c7202 */ /* 0x000fe20000000f00 */
        /* <DEDUP_REMOVED lines=10> */
[----:B------:R-:W-:Y:S01]  /*28e20*/  IMAD.MOV.U32 R23, RZ, RZ, R128 ;  /* 0x000000ffff177224 */ /* 0x000fe200078e0080 */
[----:B------:R-:W-:Y:S01]  /*28e30*/  HMMA.1688.F32.TF32 R132, R232, R134, R28 ;  /* 0x00000086e884723c */ /* 0x000fe2000008101c */
[----:B------:R-:W-:Y:S01]  /*28e40*/  IMAD.MOV.U32 R12, RZ, RZ, R125 ;  /* 0x000000ffff0c7224 */ /* 0x000fe200078e007d */
[----:B------:R-:W-:Y:S01]  /*28e50*/  MOV R13, R124 ;  /* 0x0000007c000d7202 */ /* 0x000fe20000000f00 */
[----:B------:R-:W-:-:S02]  /*28e60*/  IMAD.MOV.U32 R14, RZ, RZ, R121 ;  /* 0x000000ffff0e7224 */ /* 0x000fc400078e0079 */
[----:B------:R-:W-:-:S03]  /*28e70*/  IMAD.MOV.U32 R15, RZ, RZ, R120 ;  /* 0x000000ffff0f7224 */ /* 0x000fc600078e0078 */
[C---:B------:R-:W-:Y:S01]  /*28e80*/  HMMA.1688.F32.TF32 R128, R232.reuse, R130, R24 ;  /* 0x00000082e880723c */ /* 0x040fe20000081018 */
[----:B------:R-:W-:Y:S07]  /*28e90*/  STL.64 [R1+0x15b0], R162 ;  /* 0x0015b0a201007387 */ /* 0x000fee0000100a00 */
[C---:B------:R-:W-:Y:S01]  /*28ea0*/  HMMA.1688.F32.TF32 R124, R232.reuse, R126, R20 ;  /* 0x0000007ee87c723c */ /* 0x040fe20000081014 */
[----:B------:R-:W-:Y:S07]  /*28eb0*/  STL.64 [R1+0x15a8], R160 ;  /* 0x0015a8a001007387 */ /* 0x000fee0000100a00 */
[----:B------:R-:W-:Y:S01]  /*28ec0*/  HMMA.1688.F32.TF32 R120, R232, R122, R16 ;  /* 0x0000007ae878723c */ /* 0x000fe20000081010 */
[----:B--2---:R-:W-:-:S02]  /*28ed0*/  IMAD.MOV.U32 R39, RZ, RZ, R152 ;  /* 0x000000ffff277224 */ /* 0x004fc400078e0098 */
[----:B---3--:R-:W-:Y:S02]  /*28ee0*/  IMAD.MOV.U32 R38, RZ, RZ, R153 ;  /* 0x000000ffff267224 */ /* 0x008fe400078e0099 */
[----:B----4-:R-:W-:Y:S02]  /*28ef0*/  IMAD.MOV.U32 R37, RZ, RZ, R156 ;  /* 0x000000ffff257224 */ /* 0x010fe400078e009c */
[----:B------:R-:W-:-:S07]  /*28f00*/  IMAD.MOV.U32 R36, RZ, RZ, R157 ;  /* 0x000000ffff247224 */ /* 0x000fce00078e009d */
[C---:B------:R-:W-:Y:S08]  /*28f10*/  HMMA.1688.F32.TF32 R140, R232.reuse, R142, R36 ;  /* 0x0000008ee88c723c */ /* 0x040ff00000081024 */
[C---:B------:R-:W-:Y:S08]  /*28f20*/  HMMA.1688.F32.TF32 R136, R232.reuse, R138, R32 ;  /* 0x0000008ae888723c */ /* 0x040ff00000081020 */
[C---:B------:R-:W-:Y:S08]  /*28f30*/  HMMA.1688.F32.TF32 R152, R232.reuse, R154, R44 ;  /* 0x0000009ae898723c */ /* 0x040ff0000008102c */
[C---:B------:R-:W-:Y:S08]  /*28f40*/  HMMA.1688.F32.TF32 R156, R232.reuse, R158, R48 ;  /* 0x0000009ee89c723c */ /* 0x040ff00000081030 */
[C---:B------:R-:W-:Y:S01]  /*28f50*/  HMMA.1688.F32.TF32 R148, R232.reuse, R150, R236 ;  /* 0x00000096e894723c */ /* 0x040fe200000810ec */
[----:B------:R-:W-:Y:S04]  /*28f60*/  LDS R236, [R2+0xc080] ;  /* 0x00c0800002ec7984 */ /* 0x000fe80000000800 */
[----:B------:R-:W-:Y:S03]  /*28f70*/  LDS R238, [R2+0xd080] ;  /* 0x00d0800002ee7984 */ /* 0x000fe60000000800 */
[----:B------:R-:W-:Y:S07]  /*28f80*/  HMMA.1688.F32.TF32 R144, R232, R146, R40 ;  /* 0x00000092e890723c */ /* 0x000fee0000081028 */
        /* <DEDUP_REMOVED lines=23> */
[----:B------:R-:W3:Y:S04]  /*29100*/  LDL.LU R117, [R1+0x1684] ;  /* 0x0016840001757983 */ /* 0x000ee80000300800 */
[----:B------:R-:W4:Y:S04]  /*29110*/  LDL.LU R240, [R1+0x890] ;  /* 0x0008900001f07983 */ /* 0x000f280000300800 */
[----:B------:R-:W4:Y:S04]  /*29120*/  LDL.LU R241, [R1+0x894] ;  /* 0x0008940001f17983 */ /* 0x000f280000300800 */
[----:B------:R-:W4:Y:S04]  /*29130*/  LDL.LU R242, [R1+0x898] ;  /* 0x0008980001f27983 */ /* 0x000f280000300800 */
[----:B------:R-:W2:Y:S04]  /*29140*/  LDL.LU R116, [R1+0x1680] ;  /* 0x0016800001747983 */ /* 0x000ea80000300800 */
[----:B------:R-:W4:Y:S04]  /*29150*/  LDL.LU R200, [R1+0x8a0] ;  /* 0x0008a00001c87983 */ /* 0x000f280000300800 */
[----:B------:R-:W4:Y:S04]  /*29160*/  LDL.LU R201, [R1+0x8a4] ;  /* 0x0008a40001c97983 */ /* 0x000f280000300800 */
[----:B------:R-:W4:Y:S04]  /*29170*/  LDL.LU R202, [R1+0x8a8] ;  /* 0x0008a80001ca7983 */ /* 0x000f280000300800 */
[----:B------:R-:W-:Y:S04]  /*29180*/  LDS R237, [R3+0xc080] ;  /* 0x00c0800003ed7984 */ /* 0x000fe80000000800 */
[----:B------:R-:W-:Y:S01]  /*29190*/  LDS R239, [R3+0xd080] ;  /* 0x00d0800003ef7984 */ /* 0x000fe20000000800 */
[----:B---3--:R-:W-:-:S03]  /*291a0*/  IMAD.MOV.U32 R203, RZ, RZ, R117 ;  /* 0x000000ffffcb7224 */ /* 0x008fc600078e0075 */
[----:B------:R-:W3:Y:S04]  /*291b0*/  LDL.LU R117, [R1+0x167c] ;  /* 0x00167c0001757983 */ /* 0x000ee80000300800 */
[----:B------:R-:W4:Y:S04]  /*291c0*/  LDL.LU R196, [R1+0x8b0] ;  /* 0x0008b00001c47983 */ /* 0x000f280000300800 */
[----:B------:R-:W4:Y:S04]  /*291d0*/  LDL.LU R197, [R1+0x8b4] ;  /* 0x0008b40001c57983 */ /* 0x000f280000300800 */
[----:B------:R-:W4:Y:S01]  /*291e0*/  LDL.LU R198, [R1+0x8b8] ;  /* 0x0008b80001c67983 */ /* 0x000f220000300800 */
[----:B--2---:R-:W-:-:S03]  /*291f0*/  IMAD.MOV.U32 R199, RZ, RZ, R116 ;  /* 0x000000ffffc77224 */ /* 0x004fc600078e0074 */
[----:B------:R-:W2:Y:S04]  /*29200*/  LDL.LU R116, [R1+0x1678] ;  /* 0x0016780001747983 */ /* 0x000ea80000300800 */
[----:B------:R-:W4:Y:S04]  /*29210*/  LDL.LU R192, [R1+0x8c0] ;  /* 0x0008c00001c07983 */ /* 0x000f280000300800 */
[----:B------:R-:W4:Y:S04]  /*29220*/  LDL.LU R193, [R1+0x8c4] ;  /* 0x0008c40001c17983 */ /* 0x000f280000300800 */
[----:B------:R-:W4:Y:S01]  /*29230*/  LDL.LU R194, [R1+0x8c8] ;  /* 0x0008c80001c27983 */ /* 0x000f220000300800 */
        /* <DEDUP_REMOVED lines=11> */
[----:B------:R-:W3:Y:S04]  /*292f0*/  LDL R117, [R1+0xa34] ;  /* 0x000a340001757983 */ /* 0x000ee80000100800 */
[----:B------:R-:W4:Y:S04]  /*29300*/  LDL.LU R180, [R1+0x8f0] ;  /* 0x0008f00001b47983 */ /* 0x000f280000300800 */
[----:B------:R-:W4:Y:S04]  /*29310*/  LDL.LU R181, [R1+0x8f4] ;  /* 0x0008f40001b57983 */ /* 0x000f280000300800 */
[----:B------:R-:W4:Y:S01]  /*29320*/  LDL.LU R182, [R1+0x8f8] ;  /* 0x0008f80001b67983 */ /* 0x000f220000300800 */
[----:B--2---:R-:W-:-:S03]  /*29330*/  IMAD.MOV.U32 R183, RZ, RZ, R116 ;  /* 0x000000ffffb77224 */ /* 0x004fc600078e0074 */
[----:B------:R-:W2:Y:S04]  /*29340*/  LDL.LU R116, [R1+0x166c] ;  /* 0x00166c0001747983 */ /* 0x000ea80000300800 */
[----:B------:R-:W4:Y:S04]  /*29350*/  LDL.LU R176, [R1+0x900] ;  /* 0x0009000001b07983 */ /* 0x000f280000300800 */
[----:B------:R-:W4:Y:S04]  /*29360*/  LDL.LU R177, [R1+0x904] ;  /* 0x0009040001b17983 */ /* 0x000f280000300800 */
[----:B------:R-:W4:Y:S04]  /*29370*/  LDL.LU R178, [R1+0x908] ;  /* 0x0009080001b27983 */ /* 0x000f280000300800 */
[----:B------:R-:W4:Y:S04]  /*29380*/  LDL.LU R179, [R1+0x90c] ;  /* 0x00090c0001b37983 */ /* 0x000f280000300800 */
[----:B------:R-:W4:Y:S04]  /*29390*/  LDL.LU R172, [R1+0x910] ;  /* 0x0009100001ac7983 */ /* 0x000f280000300800 */
[----:B------:R-:W4:Y:S04]  /*293a0*/  LDL.LU R173, [R1+0x914] ;  /* 0x0009140001ad7983 */ /* 0x000f280000300800 */
[----:B------:R-:W4:Y:S01]  /*293b0*/  LDL.LU R174, [R1+0x918] ;  /* 0x0009180001ae7983 */ /* 0x000f220000300800 */
[----:B------:R-:W-:Y:S03]  /*293c0*/  HMMA.1688.F32.TF32 R232, R232, R118, R12 ;  /* 0x00000076e8e8723c */ /* 0x000fe6000008100c */
[----:B---3--:R-:W4:Y:S04]  /*293d0*/  LDSM.16.M88.4 R36, [R117+0x18080] ;  /* 0x018080007524783b */ /* 0x008f280000000200 */
[----:B------:R-:W1:Y:S04]  /*293e0*/  LDSM.16.M88.4 R40, [R117+0x19080] ;  /* 0x019080007528783b */ /* 0x000e680000000200 */
[----:B------:R-:W3:Y:S04]  /*293f0*/  LDSM.16.M88.4 R44, [R117+0x1a080] ;  /* 0x01a08000752c783b */ /* 0x000ee80000000200 */
[----:B------:R-:W1:Y:S01]  /*29400*/  LDSM.16.M88.4 R48, [R117+0x1b080] ;  /* 0x01b080007530783b */ /* 0x000e620000000200 */
[----:B--2---:R-:W-:-:S03]  /*29410*/  IMAD.MOV.U32 R175, RZ, RZ, R116 ;  /* 0x000000ffffaf7224 */ /* 0x004fc600078e0074 */
[----:B------:R-:W3:Y:S04]  /*29420*/  LDSM.16.M88.4 R52, [R117+0x1c080] ;  /* 0x01c080007534783b */ /* 0x000ee80000000200 */
[----:B------:R-:W2:Y:S04]  /*29430*/  LDL.LU R116, [R1+0x1668] ;  /* 0x0016680001747983 */ /* 0x000ea80000300800 */
[----:B------:R-:W2:Y:S04]  /*29440*/  LDL.LU R204, [R1+0x920] ;  /* 0x0009200001cc7983 */ /* 0x000ea80000300800 */
[----:B------:R-:W2:Y:S04]  /*29450*/  LDL.LU R205, [R1+0x924] ;  /* 0x0009240001cd7983 */ /* 0x000ea80000300800 */
[----:B------:R-:W2:Y:S04]  /*29460*/  LDL.LU R206, [R1+0x928] ;  /* 0x0009280001ce7983 */ /* 0x000ea80000300800 */
[----:B------:R-:W2:Y:S04]  /*29470*/  LDL.LU R207, [R1+0x92c] ;  /* 0x00092c0001cf7983 */ /* 0x000ea80000300800 */
[----:B------:R-:W3:Y:S04]  /*29480*/  LDSM.16.M88.4 R56, [R117+0x1d080] ;  /* 0x01d080007538783b */ /* 0x000ee80000000200 */
[----:B------:R-:W3:Y:S04]  /*29490*/  LDSM.16.M88.4 R60, [R117+0x1e080] ;  /* 0x01e08000753c783b */ /* 0x000ee80000000200 */
[----:B------:R-:W3:Y:S04]  /*294a0*/  LDSM.16.M88.4 R64, [R117+0x1f080] ;  /* 0x01f080007540783b */ /* 0x000ee80000000200 */
[----:B------:R-:W2:Y:S01]  /*294b0*/  LDSM.16.M88.4 R8, [R117+0x11080] ;  /* 0x011080007508783b */ /* 0x000ea20000000200 */
[C---:B----4-:R-:W-:Y:S03]  /*294c0*/  HMMA.1688.F32.TF32 R196, R224.reuse, R36, R196 ;  /* 0x00000024e0c4723c */ /* 0x050fe600000810c4 */
[----:B------:R-:W4:Y:S04]  /*294d0*/  LDL.LU R212, [R1+0x930] ;  /* 0x0009300001d47983 */ /* 0x000f280000300800 */
[----:B------:R-:W4:Y:S01]  /*294e0*/  LDL.LU R213, [R1+0x934] ;  /* 0x0009340001d57983 */ /* 0x000f220000300800 */
[----:B-1----:R-:W-:Y:S03]  /*294f0*/  HMMA.1688.F32.TF32 R200, R224, R40, R200 ;  /* 0x00000028e0c8723c */ /* 0x002fe600000810c8 */
[----:B------:R-:W4:Y:S04]  /*29500*/  LDL.LU R214, [R1+0x938] ;  /* 0x0009380001d67983 */ /* 0x000f280000300800 */
[----:B------:R-:W-:Y:S04]  /*29510*/  STL.64 [R1+0x1660], R234 ;  /* 0x001660ea01007387 */ /* 0x000fe80000100a00 */
[----:B------:R-:W-:Y:S04]  /*29520*/  STL.64 [R1+0x1658], R232 ;  /* 0x001658e801007387 */ /* 0x000fe80000100a00 */
[----:B------:R-:W-:Y:S04]  /*29530*/  STL [R1+0x1410], R38 ;  /* 0x0014102601007387 */ /* 0x000fe80000100800 */
[----:B------:R-:W-:Y:S04]  /*29540*/  STL [R1+0x140c], R39 ;  /* 0x00140c2701007387 */ /* 0x000fe80000100800 */
[----:B------:R-:W-:Y:S04]  /*29550*/  STL [R1+0x1418], R42 ;  /* 0x0014182a01007387 */ /* 0x000fe80000100800 */
[----:B------:R-:W-:Y:S04]  /*29560*/  STL [R1+0x1414], R43 ;  /* 0x0014142b01007387 */ /* 0x000fe80000100800 */
[----:B---3--:R-:W-:Y:S04]  /*29570*/  STL [R1+0x141c], R46 ;  /* 0x00141c2e01007387 */ /* 0x008fe80000100800 */
        /* <DEDUP_REMOVED lines=16> */
[----:B------:R-:W4:Y:S04]  /*29680*/  LDSM.16.M88.4 R4, [R117+0x10080] ;  /* 0x010080007504783b */ /* 0x000f280000000200 */
[----:B------:R-:W1:Y:S04]  /*29690*/  LDSM.16.M88.4 R12, [R117+0x12080] ;  /* 0x01208000750c783b */ /* 0x000e680000000200 */
[----:B------:R-:W3:Y:S04]  /*296a0*/  LDSM.16.M88.4 R16, [R117+0x13080] ;  /* 0x013080007510783b */ /* 0x000ee80000000200 */
[----:B------:R-:W1:Y:S04]  /*296b0*/  LDSM.16.M88.4 R20, [R117+0x14080] ;  /* 0x014080007514783b */ /* 0x000e680000000200 */
[----:B------:R-:W1:Y:S04]  /*296c0*/  LDSM.16.M88.4 R24, [R117+0x15080] ;  /* 0x015080007518783b */ /* 0x000e680000000200 */
[----:B------:R-:W1:Y:S04]  /*296d0*/  LDSM.16.M88.4 R28, [R117+0x16080] ;  /* 0x01608000751c783b */ /* 0x000e680000000200 */
[----:B------:R1:W1:Y:S04]  /*296e0*/  LDSM.16.M88.4 R32, [R117+0x17080] ;  /* 0x017080007520783b */ /* 0x0002680000000200 */
[----:B------:R-:W-:Y:S04]  /*296f0*/  STL [R1+0x1450], R201 ;  /* 0x001450c901007387 */ /* 0x000fe80000100800 */
[----:B------:R-:W-:Y:S04]  /*29700*/  STL [R1+0x144c], R202 ;  /* 0x00144cca01007387 */ /* 0x000fe80000100800 */
[----:B------:R-:W-:Y:S01]  /*29710*/  STL [R1+0x1448], R203 ;  /* 0x001448cb01007387 */ /* 0x000fe20000100800 */
[----:B--2---:R-:W-:-:S02]  /*29720*/  IMAD.MOV.U32 R215, RZ, RZ, R116 ;  /* 0x000000ffffd77224 */ /* 0x004fc400078e0074 */
[C---:B-1----:R-:W-:Y:S08]  /*29730*/  HMMA.1688.F32.TF32 R116, R224.reuse, R8, R204 ;  /* 0x00000008e074723c */ /* 0x042ff000000810cc */
[C---:B------:R-:W-:Y:S01]  /*29740*/  HMMA.1688.F32.TF32 R204, R224.reuse, R44, R240 ;  /* 0x0000002ce0cc723c */ /* 0x040fe200000810f0 */
[----:B------:R-:W2:Y:S04]  /*29750*/  LDL.LU R240, [R1+0x870] ;  /* 0x0008700001f07983 */ /* 0x000ea80000300800 */
[----:B------:R-:W2:Y:S04]  /*29760*/  LDL.LU R241, [R1+0x874] ;  /* 0x0008740001f17983 */ /* 0x000ea80000300800 */
[----:B------:R-:W2:Y:S04]  /*29770*/  LDL.LU R242, [R1+0x878] ;  /* 0x0008780001f27983 */ /* 0x000ea80000300800 */
[----:B------:R-:W2:Y:S10]  /*29780*/  LDL.LU R243, [R1+0x87c] ;  /* 0x00087c0001f37983 */ /* 0x000eb40000300800 */
[----:B------:R1:W-:Y:S04]  /*29790*/  STL [R1+0x1464], R204 ;  /* 0x001464cc01007387 */ /* 0x0003e80000100800 */
[----:B------:R1:W-:Y:S04]  /*297a0*/  STL [R1+0x1460], R205 ;  /* 0x001460cd01007387 */ /* 0x0003e80000100800 */
[----:B------:R1:W-:Y:S04]  /*297b0*/  STL [R1+0x145c], R206 ;  /* 0x00145cce01007387 */ /* 0x0003e80000100800 */
[----:B------:R1:W-:Y:S04]  /*297c0*/  STL [R1+0x1458], R207 ;  /* 0x001458cf01007387 */ /* 0x0003e80000100800 */
        /* <DEDUP_REMOVED lines=37> */
[C---:B----4-:R-:W-:Y:S08]  /*29a20*/  HMMA.1688.F32.TF32 R228, R224.reuse, R4, R212 ;  /* 0x00000004e0e4723c */ /* 0x050ff000000810d4 */
[----:B--2---:R-:W-:Y:S01]  /*29a30*/  HMMA.1688.F32.TF32 R212, R224, R52, R240 ;  /* 0x00000034e0d4723c */ /* 0x004fe200000810f0 */
[----:B------:R-:W3:Y:S04]  /*29a40*/  LDL.LU R240, [R1+0x6e0] ;  /* 0x0006e00001f07983 */ /* 0x000ee80000300800 */
[----:B------:R-:W3:Y:S04]  /*29a50*/  LDL.LU R241, [R1+0x6e4] ;  /* 0x0006e40001f17983 */ /* 0x000ee80000300800 */
[----:B------:R-:W3:Y:S04]  /*29a60*/  LDL.LU R242, [R1+0x6e8] ;  /* 0x0006e80001f27983 */ /* 0x000ee80000300800 */
[----:B------:R-:W3:Y:S10]  /*29a70*/  LDL.LU R243, [R1+0x6ec] ;  /* 0x0006ec0001f37983 */ /* 0x000ef40000300800 */
[----:B------:R-:W-:Y:S04]  /*29a80*/  STL [R1+0x1484], R212 ;  /* 0x001484d401007387 */ /* 0x000fe80000100800 */
[----:B------:R-:W-:Y:S04]  /*29a90*/  STL [R1+0x1480], R213 ;  /* 0x001480d501007387 */ /* 0x000fe80000100800 */
[----:B------:R-:W-:Y:S04]  /*29aa0*/  STL [R1+0x147c], R214 ;  /* 0x00147cd601007387 */ /* 0x000fe80000100800 */
[----:B------:R-:W-:Y:S01]  /*29ab0*/  STL [R1+0x1478], R215 ;  /* 0x001478d701007387 */ /* 0x000fe20000100800 */
[----:B---3--:R-:W-:Y:S08]  /*29ac0*/  HMMA.1688.F32.TF32 R76, R236, R4, R76 ;  /* 0x00000004ec4c723c */ /* 0x008ff0000008104c */
[----:B------:R-:W-:Y:S08]  /*29ad0*/  HMMA.1688.F32.TF32 R216, R224, R56, R216 ;  /* 0x00000038e0d8723c */ /* 0x000ff000000810d8 */
[----:B------:R-:W-:Y:S11]  /*29ae0*/  HMMA.1688.F32.TF32 R68, R236, R12, R68 ;  /* 0x0000000cec44723c */ /* 0x000ff60000081044 */
[----:B------:R-:W-:Y:S04]  /*29af0*/  @!UPT UIADD3 URZ, URZ, URZ, URZ ;  /* 0x0000003f3f3ff290 */ /* 0x000fe8000fffe03f */
[----:B------:R-:W-:Y:S09]  /*29b00*/  STL [R1+0x1494], R216 ;  /* 0x001494d801007387 */ /* 0x000ff20000100800 */
[----:B------:R-:W-:Y:S02]  /*29b10*/  IMAD.MOV.U32 R196, RZ, RZ, R68 ;  /* 0x000000ffffc47224 */ /* 0x000fe400078e0044 */
[----:B------:R-:W-:-:S02]  /*29b20*/  IMAD.MOV.U32 R197, RZ, RZ, R69 ;  /* 0x000000ffffc57224 */ /* 0x000fc400078e0045 */
[----:B------:R-:W-:Y:S02]  /*29b30*/  IMAD.MOV.U32 R198, RZ, RZ, R70 ;  /* 0x000000ffffc67224 */ /* 0x000fe400078e0046 */
[----:B------:R-:W-:Y:S02]  /*29b40*/  IMAD.MOV.U32 R199, RZ, RZ, R71 ;  /* 0x000000ffffc77224 */ /* 0x000fe400078e0047 */
[----:B------:R-:W-:Y:S01]  /*29b50*/  HMMA.1688.F32.TF32 R68, R236, R16, R244 ;  /* 0x00000010ec44723c */ /* 0x000fe200000810f4 */
[----:B------:R-:W-:Y:S04]  /*29b60*/  STL [R1+0x1490], R217 ;  /* 0x001490d901007387 */ /* 0x000fe80000100800 */
[----:B------:R-:W-:Y:S04]  /*29b70*/  STL [R1+0x148c], R218 ;  /* 0x00148cda01007387 */ /* 0x000fe80000100800 */
[----:B------:R-:W-:Y:S04]  /*29b80*/  STL [R1+0x1488], R219 ;  /* 0x001488db01007387 */ /* 0x000fe80000100800 */
[----:B------:R3:W-:Y:S04]  /*29b90*/  STL.64 [R1+0x280], R76 ;  /* 0x0002804c01007387 */ /* 0x0007e80000100a00 */
[----:B------:R4:W-:Y:S07]  /*29ba0*/  STL.64 [R1+0x288], R78 ;  /* 0x0002884e01007387 */ /* 0x0009ee0000100a00 */
[----:B-1----:R-:W-:-:S02]  /*29bb0*/  IMAD.MOV.U32 R204, RZ, RZ, R68 ;  /* 0x000000ffffcc7224 */ /* 0x002fc400078e0044 */
[----:B------:R-:W-:Y:S02]  /*29bc0*/  IMAD.MOV.U32 R205, RZ, RZ, R69 ;  /* 0x000000ffffcd7224 */ /* 0x000fe400078e0045 */
[----:B------:R-:W-:Y:S02]  /*29bd0*/  IMAD.MOV.U32 R206, RZ, RZ, R70 ;  /* 0x000000ffffce7224 */ /* 0x000fe400078e0046 */
[----:B------:R-:W-:Y:S02]  /*29be0*/  IMAD.MOV.U32 R207, RZ, RZ, R71 ;  /* 0x000000ffffcf7224 */ /* 0x000fe400078e0047 */
        /* <DEDUP_REMOVED lines=22> */
[C---:B------:R-:W-:Y:S03]  /*29d50*/  HMMA.1688.F32.TF32 R180, R224.reuse, R20, R180 ;  /* 0x00000014e0b4723c */ /* 0x040fe600000810b4 */
[----:B------:R-:W2:Y:S05]  /*29d60*/  LDL.LU R87, [R1+0x6bc] ;  /* 0x0006bc0001577983 */ /* 0x000eaa0000300800 */
[C---:B------:R-:W-:Y:S08]  /*29d70*/  HMMA.1688.F32.TF32 R184, R224.reuse, R24, R184 ;  /* 0x00000018e0b8723c */ /* 0x040ff000000810b8 */
[C---:B------:R-:W-:Y:S08]  /*29d80*/  HMMA.1688.F32.TF32 R188, R224.reuse, R28, R188 ;  /* 0x0000001ce0bc723c */ /* 0x040ff000000810bc */
[C---:B------:R-:W-:Y:S08]  /*29d90*/  HMMA.1688.F32.TF32 R192, R224.reuse, R32, R192 ;  /* 0x00000020e0c0723c */ /* 0x040ff000000810c0 */
[C---:B------:R-:W-:Y:S08]  /*29da0*/  HMMA.1688.F32.TF32 R220, R224.reuse, R60, R220 ;  /* 0x0000003ce0dc723c */ /* 0x040ff000000810dc */
[----:B------:R-:W-:Y:S01]  /*29db0*/  HMMA.1688.F32.TF32 R224, R224, R64, R80 ;  /* 0x00000040e0e0723c */ /* 0x000fe20000081050 */
[----:B------:R-:W2:Y:S04]  /*29dc0*/  LDL.LU R80, [R1+0x6a0] ;  /* 0x0006a00001507983 */ /* 0x000ea80000300800 */
[----:B------:R-:W2:Y:S04]  /*29dd0*/  LDL.LU R81, [R1+0x6a4] ;  /* 0x0006a40001517983 */ /* 0x000ea80000300800 */
[----:B------:R-:W2:Y:S04]  /*29de0*/  LDL.LU R82, [R1+0x6a8] ;  /* 0x0006a80001527983 */ /* 0x000ea80000300800 */
[----:B------:R-:W2:Y:S04]  /*29df0*/  LDL.LU R83, [R1+0x6ac] ;  /* 0x0006ac0001537983 */ /* 0x000ea80000300800 */
[----:B---3--:R-:W3:Y:S04]  /*29e00*/  LDL.LU R76, [R1+0x690] ;  /* 0x00069000014c7983 */ /* 0x008ee80000300800 */
[----:B------:R-:W3:Y:S04]  /*29e10*/  LDL.LU R77, [R1+0x694] ;  /* 0x00069400014d7983 */ /* 0x000ee80000300800 */
[----:B----4-:R-:W3:Y:S04]  /*29e20*/  LDL.LU R78, [R1+0x698] ;  /* 0x00069800014e7983 */ /* 0x010ee80000300800 */
[----:B------:R-:W3:Y:S01]  /*29e30*/  LDL.LU R79, [R1+0x69c] ;  /* 0x00069c00014f7983 */ /* 0x000ee20000300800 */
[----:B------:R-:W-:Y:S01]  /*29e40*/  IMAD.MOV.U32 R208, RZ, RZ, R68 ;  /* 0x000000ffffd07224 */ /* 0x000fe200078e0044 */
[----:B------:R-:W-:Y:S01]  /*29e50*/  MOV R209, R69 ;  /* 0x0000004500d17202 */ /* 0x000fe20000000f00 */
[----:B------:R-:W-:-:S02]  /*29e60*/  IMAD.MOV.U32 R210, RZ, RZ, R70 ;  /* 0x000000ffffd27224 */ /* 0x000fc400078e0046 */
[----:B------:R-:W-:Y:S02]  /*29e70*/  IMAD.MOV.U32 R211, RZ, RZ, R71 ;  /* 0x000000ffffd37224 */ /* 0x000fe400078e0047 */
[C---:B------:R-:W-:Y:S01]  /*29e80*/  HMMA.1688.F32.TF32 R68, R236.reuse, R24, R240 ;  /* 0x00000018ec44723c */ /* 0x040fe200000810f0 */
[----:B------:R-:W4:Y:S04]  /*29e90*/  LDL.LU R240, [R1+0x680] ;  /* 0x0006800001f07983 */ /* 0x000f280000300800 */
[----:B------:R-:W4:Y:S03]  /*29ea0*/  LDL.LU R241, [R1+0x684] ;  /* 0x0006840001f17983 */ /* 0x000f260000300800 */
[----:B------:R-:W-:Y:S01]  /*29eb0*/  HMMA.1688.F32.TF32 R72, R236, R8, R72 ;  /* 0x00000008ec48723c */ /* 0x000fe20000081048 */
[----:B------:R-:W4:Y:S04]  /*29ec0*/  LDL.LU R242, [R1+0x688] ;  /* 0x0006880001f27983 */ /* 0x000f280000300800 */
[----:B------:R-:W4:Y:S11]  /*29ed0*/  LDL.LU R243, [R1+0x68c] ;  /* 0x00068c0001f37983 */ /* 0x000f360000300800 */
[----:B------:R-:W-:-:S02]  /*29ee0*/  IMAD.MOV.U32 R212, RZ, RZ, R68 ;  /* 0x000000ffffd47224 */ /* 0x000fc400078e0044 */
[----:B------:R-:W-:Y:S01]  /*29ef0*/  IMAD.MOV.U32 R213, RZ, RZ, R69 ;  /* 0x000000ffffd57224 */ /* 0x000fe200078e0045 */
[----:B------:R-:W4:Y:S01]  /*29f00*/  LDL.LU R68, [R1+0x830] ;  /* 0x0008300001447983 */ /* 0x000f220000300800 */
[----:B------:R-:W-:Y:S02]  /*29f10*/  IMAD.MOV.U32 R214, RZ, RZ, R70 ;  /* 0x000000ffffd67224 */ /* 0x000fe400078e0046 */
[----:B------:R-:W-:Y:S01]  /*29f20*/  IMAD.MOV.U32 R215, RZ, RZ, R71 ;  /* 0x000000ffffd77224 */ /* 0x000fe200078e0047 */
[----:B------:R-:W4:Y:S01]  /*29f30*/  LDL.LU R69, [R1+0x834] ;  /* 0x0008340001457983 */ /* 0x000f220000300800 */
[----:B------:R-:W-:Y:S01]  /*29f40*/  MOV R200, R72 ;  /* 0x0000004800c87202 */ /* 0x000fe20000000f00 */
[----:B------:R-:W-:Y:S02]  /*29f50*/  IMAD.MOV.U32 R201, RZ, RZ, R73 ;  /* 0x000000ffffc97224 */ /* 0x000fe400078e0049 */
[----:B------:R-:W4:Y:S01]  /*29f60*/  LDL.LU R70, [R1+0x838] ;  /* 0x0008380001467983 */ /* 0x000f220000300800 */
[----:B------:R-:W-:-:S03]  /*29f70*/  IMAD.MOV.U32 R202, RZ, RZ, R74 ;  /* 0x000000ffffca7224 */ /* 0x000fc600078e004a */
[----:B------:R-:W4:Y:S01]  /*29f80*/  LDL.LU R71, [R1+0x83c] ;  /* 0x00083c0001477983 */ /* 0x000f220000300800 */
[----:B------:R-:W-:-:S03]  /*29f90*/  IMAD.MOV.U32 R203, RZ, RZ, R75 ;  /* 0x000000ffffcb7224 */ /* 0x000fc600078e004b */
[----:B------:R-:W4:Y:S04]  /*29fa0*/  LDL.LU R72, [R1+0x840] ;  /* 0x0008400001487983 */ /* 0x000f280000300800 */
[----:B------:R-:W4:Y:S04]  /*29fb0*/  LDL.LU R73, [R1+0x844] ;  /* 0x0008440001497983 */ /* 0x000f280000300800 */
[----:B------:R-:W4:Y:S04]  /*29fc0*/  LDL.LU R74, [R1+0x848] ;  /* 0x00084800014a7983 */ /* 0x000f280000300800 */
[----:B------:R-:W4:Y:S01]  /*29fd0*/  LDL.LU R75, [R1+0x84c] ;  /* 0x00084c00014b7983 */ /* 0x000f220000300800 */
[C---:B--2---:R-:W-:Y:S08]  /*29fe0*/  HMMA.1688.F32.TF32 R92, R236.reuse, R28, R92 ;  /* 0x0000001cec5c723c */ /* 0x044ff0000008105c */
[C---:B------:R-:W-:Y:S08]  /*29ff0*/  HMMA.1688.F32.TF32 R88, R236.reuse, R32, R88 ;  /* 0x00000020ec58723c */ /* 0x040ff00000081058 */
[C---:B---3--:R-:W-:Y:S08]  /*2a000*/  HMMA.1688.F32.TF32 R76, R236.reuse, R44, R76 ;  /* 0x0000002cec4c723c */ /* 0x048ff0000008104c */
[C---:B------:R-:W-:Y:S11]  /*2a010*/  HMMA.1688.F32.TF32 R80, R236.reuse, R40, R80 ;  /* 0x00000028ec50723c */ /* 0x040ff60000081050 */
[----:B------:R-:W-:Y:S05]  /*2a020*/  @!UPT UIADD3 URZ, URZ, URZ, URZ ;  /* 0x0000003f3f3ff290 */ /* 0x000fea000fffe03f */
[----:B------:R-:W-:Y:S01]  /*2a030*/  IMAD.MOV.U32 R51, RZ, RZ, R76 ;  /* 0x000000ffff337224 */ /* 0x000fe200078e004c */
[----:B------:R-:W-:Y:S01]  /*2a040*/  MOV R59, R79 ;  /* 0x0000004f003b7202 */ /* 0x000fe20000000f00 */
[----:B------:R-:W-:Y:S02]  /*2a050*/  IMAD.MOV.U32 R54, RZ, RZ, R77 ;  /* 0x000000ffff367224 */ /* 0x000fe400078e004d */
[----:B------:R-:W-:Y:S02]  /*2a060*/  IMAD.MOV.U32 R55, RZ, RZ, R78 ;  /* 0x000000ffff377224 */ /* 0x000fe400078e004e */
[C---:B----4-:R-:W-:Y:S08]  /*2a070*/  HMMA.1688.F32.TF32 R76, R236.reuse, R48, R240 ;  /* 0x00000030ec4c723c */ /* 0x050ff000000810f0 */
[----:B------:R-:W-:Y:S01]  /*2a080*/  HMMA.1688.F32.TF32 R84, R236, R36, R84 ;  /* 0x00000024ec54723c */ /* 0x000fe20000081054 */
[----:B------:R-:W-:Y:S01]  /*2a090*/  IMAD.MOV.U32 R43, RZ, RZ, R80 ;  /* 0x000000ffff2b7224 */ /* 0x000fe200078e0050 */
[----:B------:R-:W-:Y:S01]  /*2a0a0*/  MOV R218, R90 ;  /* 0x0000005a00da7202 */ /* 0x000fe20000000f00 */
[----:B------:R-:W-:Y:S01]  /*2a0b0*/  IMAD.MOV.U32 R38, RZ, RZ, R81 ;  /* 0x000000ffff267224 */ /* 0x000fe200078e0051 */
[----:B------:R-:W-:Y:S01]  /*2a0c0*/  LDS R240, [R2+0xc100] ;  /* 0x00c1000002f07984 */ /* 0x000fe20000000800 */
[----:B------:R-:W-:-:S02]  /*2a0d0*/  IMAD.MOV.U32 R39, RZ, RZ, R82 ;  /* 0x000000ffff277224 */ /* 0x000fc400078e0052 */
[----:B------:R-:W-:Y:S01]  /*2a0e0*/  IMAD.MOV.U32 R47, RZ, RZ, R83 ;  /* 0x000000ffff2f7224 */ /* 0x000fe200078e0053 */
[----:B------:R-:W-:Y:S01]  /*2a0f0*/  LDS R242, [R2+0xd100] ;  /* 0x00d1000002f27984 */ /* 0x000fe20000000800 */
[----:B------:R-:W-:Y:S02]  /*2a100*/  IMAD.MOV.U32 R216, RZ, RZ, R88 ;  /* 0x000000ffffd87224 */ /* 0x000fe400078e0058 */
[----:B------:R-:W-:Y:S01]  /*2a110*/  IMAD.MOV.U32 R217, RZ, RZ, R89 ;  /* 0x000000ffffd97224 */ /* 0x000fe200078e0059 */
[----:B------:R-:W-:Y:S04]  /*2a120*/  LDS R241, [R3+0xc100] ;  /* 0x00c1000003f17984 */ /* 0x000fe80000000800 */
[----:B------:R-:W-:Y:S04]  /*2a130*/  STL.64 [R1+0x340], R76 ;  /* 0x0003404c01007387 */ /* 0x000fe80000100a00 */
[----:B------:R1:W-:Y:S01]  /*2a140*/  STL.64 [R1+0x348], R78 ;  /* 0x0003484e01007387 */ /* 0x0003e20000100a00 */
[----:B------:R-:W-:Y:S01]  /*2a150*/  HMMA.1688.F32.TF32 R80, R236, R52, R72 ;  /* 0x00000034ec50723c */ /* 0x000fe20000081048 */
[----:B------:R-:W-:-:S02]  /*2a160*/  IMAD.MOV.U32 R219, RZ, RZ, R91 ;  /* 0x000000ffffdb7224 */ /* 0x000fc400078e005b */
[----:B------:R-:W2:Y:S05]  /*2a170*/  LDS R243, [R3+0xd100] ;  /* 0x00d1000003f37984 */ /* 0x000eaa0000000800 */
[C---:B-1----:R-:W-:Y:S08]  /*2a180*/  HMMA.1688.F32.TF32 R76, R236.reuse, R56, R68 ;  /* 0x00000038ec4c723c */ /* 0x042ff00000081044 */
[C---:B------:R-:W-:Y:S08]  /*2a190*/  HMMA.1688.F32.TF32 R72, R236.reuse, R60, R244 ;  /* 0x0000003cec48723c */ /* 0x040ff000000810f4 */
[----:B------:R-:W-:Y:S01]  /*2a1a0*/  HMMA.1688.F32.TF32 R68, R236, R64, R248 ;  /* 0x00000040ec44723c */ /* 0x000fe200000810f8 */
[----:B------:R-:W-:Y:S04]  /*2a1b0*/  STL.64 [R1+0x350], R80 ;  /* 0x0003505001007387 */ /* 0x000fe80000100a00 */
[----:B------:R-:W-:Y:S04]  /*2a1c0*/  STL.64 [R1+0x358], R82 ;  /* 0x0003585201007387 */ /* 0x000fe80000100a00 */
[----:B------:R-:W-:Y:S04]  /*2a1d0*/  STL.64 [R1+0x360], R76 ;  /* 0x0003604c01007387 */ /* 0x000fe80000100a00 */
[----:B------:R-:W-:Y:S04]  /*2a1e0*/  STL.64 [R1+0x368], R78 ;  /* 0x0003684e01007387 */ /* 0x000fe80000100a00 */
[----:B------:R-:W3:Y:S04]  /*2a1f0*/  LDL.LU R248, [R1+0x580] ;  /* 0x0005800001f87983 */ /* 0x000ee80000300800 */
[----:B------:R-:W-:Y:S04]  /*2a200*/  STL.64 [R1+0x380], R72 ;  /* 0x0003804801007387 */ /* 0x000fe80000100a00 */
[----:B------:R-:W-:Y:S04]  /*2a210*/  STL.64 [R1+0x388], R74 ;  /* 0x0003884a01007387 */ /* 0x000fe80000100a00 */
[----:B------:R1:W-:Y:S04]  /*2a220*/  STL.64 [R1+0x370], R68 ;  /* 0x0003704401007387 */ /* 0x0003e80000100a00 */
[----:B------:R4:W-:Y:S04]  /*2a230*/  STL.64 [R1+0x378], R70 ;  /* 0x0003784601007387 */ /* 0x0009e80000100a00 */
[----:B------:R-:W3:Y:S04]  /*2a240*/  LDL.LU R249, [R1+0x584] ;  /* 0x0005840001f97983 */ /* 0x000ee80000300800 */
[----:B------:R-:W3:Y:S04]  /*2a250*/  LDL.LU R250, [R1+0x588] ;  /* 0x0005880001fa7983 */ /* 0x000ee80000300800 */
[----:B------:R-:W3:Y:S04]  /*2a260*/  LDL.LU R251, [R1+0x58c] ;  /* 0x00058c0001fb7983 */ /* 0x000ee80000300800 */
[----:B-1----:R-:W2:Y:S04]  /*2a270*/  LDL.LU R68, [R1+0x5a0] ;  /* 0x0005a00001447983 */ /* 0x002ea80000300800 */
[----:B------:R-:W2:Y:S04]  /*2a280*/  LDL.LU R69, [R1+0x5a4] ;  /* 0x0005a40001457983 */ /* 0x000ea80000300800 */
[----:B----4-:R-:W4:Y:S04]  /*2a290*/  LDL.LU R70, [R1+0x5a8] ;  /* 0x0005a80001467983 */ /* 0x010f280000300800 */
[----:B------:R-:W4:Y:S04]  /*2a2a0*/  LDL.LU R71, [R1+0x5ac] ;  /* 0x0005ac0001477983 */ /* 0x000f280000300800 */
        /* <DEDUP_REMOVED lines=132> */
[----:B----4-:R-:W4:Y:S04]  /*2aaf0*/  LDL.LU.64 R126, [R1+0x1640] ;  /* 0x00164000017e7983 */ /* 0x010f280000300a00 */
[----:B------:R-:W4:Y:S04]  /*2ab00*/  LDL.LU.64 R124, [R1+0x1638] ;  /* 0x00163800017c7983 */ /* 0x000f280000300a00 */
[----:B------:R-:W-:Y:S04]  /*2ab10*/  STL.64 [R1+0x3e0], R128 ;  /* 0x0003e08001007387 */ /* 0x000fe80000100a00 */
[----:B------:R1:W-:Y:S02]  /*2ab20*/  STL.64 [R1+0x3e8], R130 ;  /* 0x0003e88201007387 */ /* 0x0003e40000100a00 */
[C---:B-1----:R-:W-:Y:S08]  /*2ab30*/  HMMA.1688.F32.TF32 R128, R240.reuse, R20, R132 ;  /* 0x00000014f080723c */ /* 0x042ff00000081084 */
[C---:B------:R-:W-:Y:S11]  /*2ab40*/  HMMA.1688.F32.TF32 R132, R240.reuse, R24, R136 ;  /* 0x00000018f084723c */ /* 0x040ff60000081088 */
[----:B------:R-:W-:Y:S04]  /*2ab50*/  @!UPT UIADD3 URZ, URZ, URZ, URZ ;  /* 0x0000003f3f3ff290 */ /* 0x000fe8000fffe03f */
[----:B------:R-:W-:Y:S04]  /*2ab60*/  STL.64 [R1+0x400], R128 ;  /* 0x0004008001007387 */ /* 0x000fe80000100a00 */
[----:B------:R1:W-:Y:S02]  /*2ab70*/  STL.64 [R1+0x408], R130 ;  /* 0x0004088201007387 */ /* 0x0003e40000100a00 */
[C---:B-1----:R-:W-:Y:S02]  /*2ab80*/  HMMA.1688.F32.TF32 R128, R240.reuse, R28, R140 ;  /* 0x0000001cf080723c */ /* 0x042fe4000008108c */
[----:B------:R-:W-:Y:S04]  /*2ab90*/  STL.64 [R1+0x410], R132 ;  /* 0x0004108401007387 */ /* 0x000fe80000100a00 */
[----:B------:R1:W-:Y:S02]  /*2aba0*/  STL.64 [R1+0x418], R134 ;  /* 0x0004188601007387 */ /* 0x0003e40000100a00 */
[C---:B------:R-:W-:Y:S08]  /*2abb0*/  HMMA.1688.F32.TF32 R136, R240.reuse, R32, R144 ;  /* 0x00000020f088723c */ /* 0x040ff00000081090 */
[C---:B-1----:R-:W-:Y:S07]  /*2abc0*/  HMMA.1688.F32.TF32 R132, R240.reuse, R36, R148 ;  /* 0x00000024f084723c */ /* 0x042fee0000081094 */
[----:B------:R-:W-:Y:S04]  /*2abd0*/  STL.64 [R1+0x420], R128 ;  /* 0x0004208001007387 */ /* 0x000fe80000100a00 */
[----:B------:R1:W-:Y:S02]  /*2abe0*/  STL.64 [R1+0x428], R130 ;  /* 0x0004288201007387 */ /* 0x0003e40000100a00 */
[C---:B-1----:R-:W-:Y:S02]  /*2abf0*/  HMMA.1688.F32.TF32 R128, R240.reuse, R40, R152 ;  /* 0x00000028f080723c */ /* 0x042fe40000081098 */
[----:B------:R-:W-:Y:S04]  /*2ac00*/  STL.64 [R1+0x430], R136 ;  /* 0x0004308801007387 */ /* 0x000fe80000100a00 */
[----:B------:R1:W-:Y:S04]  /*2ac10*/  STL.64 [R1+0x438], R138 ;  /* 0x0004388a01007387 */ /* 0x0003e80000100a00 */
[----:B------:R-:W-:Y:S04]  /*2ac20*/  STL.64 [R1+0x440], R132 ;  /* 0x0004408401007387 */ /* 0x000fe80000100a00 */
[----:B------:R1:W-:Y:S02]  /*2ac30*/  STL.64 [R1+0x448], R134 ;  /* 0x0004488601007387 */ /* 0x0003e40000100a00 */
[C---:B-1----:R-:W-:Y:S07]  /*2ac40*/  HMMA.1688.F32.TF32 R136, R240.reuse, R44, R156 ;  /* 0x0000002cf088723c */ /* 0x042fee000008109c */
[----:B------:R-:W-:Y:S01]  /*2ac50*/  STL.64 [R1+0x460], R128 ;  /* 0x0004608001007387 */ /* 0x000fe20000100a00 */
[C---:B------:R-:W-:Y:S03]  /*2ac60*/  HMMA.1688.F32.TF32 R132, R240.reuse, R48, R160 ;  /* 0x00000030f084723c */ /* 0x040fe600000810a0 */
[----:B------:R1:W-:Y:S05]  /*2ac70*/  STL.64 [R1+0x468], R130 ;  /* 0x0004688201007387 */ /* 0x0003ea0000100a00 */
[C---:B-1----:R-:W-:Y:S08]  /*2ac80*/  HMMA.1688.F32.TF32 R128, R240.reuse, R52, R108 ;  /* 0x00000034f080723c */ /* 0x042ff0000008106c */
[C---:B------:R-:W-:Y:S01]  /*2ac90*/  HMMA.1688.F32.TF32 R108, R240.reuse, R60, R164 ;  /* 0x0000003cf06c723c */ /* 0x040fe200000810a4 */
[----:B------:R-:W-:Y:S04]  /*2aca0*/  STL.64 [R1+0x470], R136 ;  /* 0x0004708801007387 */ /* 0x000fe80000100a00 */
[----:B------:R-:W-:Y:S04]  /*2acb0*/  STL.64 [R1+0x478], R138 ;  /* 0x0004788a01007387 */ /* 0x000fe80000100a00 */
[----:B------:R-:W-:Y:S04]  /*2acc0*/  STL.64 [R1+0x480], R132 ;  /* 0x0004808401007387 */ /* 0x000fe80000100a00 */
[----:B------:R-:W-:Y:S04]  /*2acd0*/  STL.64 [R1+0x488], R134 ;  /* 0x0004888601007387 */ /* 0x000fe80000100a00 */
[----:B------:R-:W-:Y:S04]  /*2ace0*/  STL.64 [R1+0x780], R128 ;  /* 0x0007808001007387 */ /* 0x000fe80000100a00 */
[----:B------:R1:W-:Y:S04]  /*2acf0*/  STL.64 [R1+0x788], R130 ;  /* 0x0007888201007387 */ /* 0x0003e80000100a00 */
[----:B------:R-:W-:Y:S04]  /*2ad00*/  STL.64 [R1+0x770], R112 ;  /* 0x0007707001007387 */ /* 0x000fe80000100a00 */
[----:B------:R1:W-:Y:S02]  /*2ad10*/  STL.64 [R1+0x778], R114 ;  /* 0x0007787201007387 */ /* 0x0003e40000100a00 */
[----:B-1----:R-:W-:Y:S02]  /*2ad20*/  HMMA.1688.F32.TF32 R128, R240, R64, R168 ;  /* 0x00000040f080723c */ /* 0x002fe400000810a8 */
[----:B------:R-:W-:Y:S04]  /*2ad30*/  STL.64 [R1+0x760], R108 ;  /* 0x0007606c01007387 */ /* 0x000fe80000100a00 */
[----:B------:R1:W-:Y:S02]  /*2ad40*/  STL.64 [R1+0x768], R110 ;  /* 0x0007686e01007387 */ /* 0x0003e40000100a00 */
[C---:B------:R-:W-:Y:S02]  /*2ad50*/  HMMA.1688.F32.TF32 R112, R236.reuse, R4, R104 ;  /* 0x00000004ec70723c */ /* 0x040fe40000081068 */
[----:B------:R-:W-:Y:S04]  /*2ad60*/  LDS R240, [R2+0xc200] ;  /* 0x00c2000002f07984 */ /* 0x000fe80000000800 */
[----:B------:R-:W-:Y:S02]  /*2ad70*/  LDS R242, [R2+0xd200] ;  /* 0x00d2000002f27984 */ /* 0x000fe40000000800 */
[C---:B-1----:R-:W-:Y:S02]  /*2ad80*/  HMMA.1688.F32.TF32 R108, R236.reuse, R8, R100 ;  /* 0x00000008ec6c723c */ /* 0x042fe40000081064 */
[----:B------:R-:W-:Y:S04]  /*2ad90*/  LDS R241, [R3+0xc200] ;  /* 0x00c2000003f17984 */ /* 0x000fe80000000800 */
[----:B------:R-:W1:Y:S02]  /*2ada0*/  LDS R243, [R3+0xd200] ;  /* 0x00d2000003f37984 */ /* 0x000e640000000800 */
        /* <DEDUP_REMOVED lines=142> */
[----:B------:R-:W-:Y:S08]  /*2b690*/  HMMA.1688.F32.TF32 R148, R240, R8, R148 ;  /* 0x00000008f094723c */ /* 0x000ff00000081094 */
[C---:B------:R-:W-:Y:S08]  /*2b6a0*/  HMMA.1688.F32.TF32 R132, R236.reuse, R56, R132 ;  /* 0x00000038ec84723c */ /* 0x040ff00000081084 */
[C---:B------:R-:W-:Y:S08]  /*2b6b0*/  HMMA.1688.F32.TF32 R128, R236.reuse, R52, R128 ;  /* 0x00000034ec80723c */ /* 0x040ff00000081080 */
[C---:B------:R-:W-:Y:S08]  /*2b6c0*/  HMMA.1688.F32.TF32 R136, R236.reuse, R60, R136 ;  /* 0x0000003cec88723c */ /* 0x040ff00000081088 */
[----:B------:R-:W-:Y:S07]  /*2b6d0*/  HMMA.1688.F32.TF32 R236, R236, R64, R140 ;  /* 0x00000040ecec723c */ /* 0x000fee000008108c */
[----:B------:R-:W-:Y:S01]  /*2b6e0*/  STL.64 [R1+0x690], R128 ;  /* 0x0006908001007387 */ /* 0x000fe20000100a00 */
[C---:B------:R-:W-:Y:S03]  /*2b6f0*/  HMMA.1688.F32.TF32 R144, R240.reuse, R4, R144 ;  /* 0x00000004f090723c */ /* 0x040fe60000081090 */
[----:B------:R1:W-:Y:S04]  /*2b700*/  STL.64 [R1+0x698], R130 ;  /* 0x0006988201007387 */ /* 0x0003e80000100a00 */
[----:B-1----:R-:W2:Y:S01]  /*2b710*/  LDL.LU.64 R130, [R1+0x1630] ;  /* 0x0016300001827983 */ /* 0x002ea20000300a00 */
[C---:B------:R-:W-:Y:S03]  /*2b720*/  HMMA.1688.F32.TF32 R152, R240.reuse, R12, R152 ;  /* 0x0000000cf098723c */ /* 0x040fe60000081098 */
[----:B------:R-:W2:Y:S04]  /*2b730*/  LDL.LU.64 R128, [R1+0x1628] ;  /* 0x0016280001807983 */ /* 0x000ea80000300a00 */
[----:B------:R-:W-:Y:S04]  /*2b740*/  STL.64 [R1+0x680], R132 ;  /* 0x0006808401007387 */ /* 0x000fe80000100a00 */
[----:B------:R1:W-:Y:S04]  /*2b750*/  STL.64 [R1+0x688], R134 ;  /* 0x0006888601007387 */ /* 0x0003e80000100a00 */
[----:B-1----:R-:W3:Y:S04]  /*2b760*/  LDL.LU.64 R134, [R1+0x1620] ;  /* 0x0016200001867983 */ /* 0x002ee80000300a00 */
[----:B------:R-:W3:Y:S04]  /*2b770*/  LDL.LU.64 R132, [R1+0x1618] ;  /* 0x0016180001847983 */ /* 0x000ee80000300a00 */
[----:B------:R-:W-:Y:S04]  /*2b780*/  STL.64 [R1+0x670], R136 ;  /* 0x0006708801007387 */ /* 0x000fe80000100a00 */
[----:B------:R1:W-:Y:S01]  /*2b790*/  STL.64 [R1+0x678], R138 ;  /* 0x0006788a01007387 */ /* 0x0003e20000100a00 */
[C---:B------:R-:W-:Y:S03]  /*2b7a0*/  HMMA.1688.F32.TF32 R112, R240.reuse, R28, R112 ;  /* 0x0000001cf070723c */ /* 0x040fe60000081070 */
[----:B-1----:R-:W2:Y:S04]  /*2b7b0*/  LDL.LU.64 R138, [R1+0x1610] ;  /* 0x00161000018a7983 */ /* 0x002ea80000300a00 */
[----:B------:R-:W2:Y:S04]  /*2b7c0*/  LDL.LU.64 R136, [R1+0x1608] ;  /* 0x0016080001887983 */ /* 0x000ea80000300a00 */
[----:B------:R-:W2:Y:S04]  /*2b7d0*/  LDL.LU.64 R142, [R1+0x1600] ;  /* 0x00160000018e7983 */ /* 0x000ea80000300a00 */
[----:B------:R-:W2:Y:S04]  /*2b7e0*/  LDL.LU.64 R140, [R1+0x15f8] ;  /* 0x0015f800018c7983 */ /* 0x000ea80000300a00 */
[----:B------:R-:W-:Y:S04]  /*2b7f0*/  STL.64 [R1+0x240], R236 ;  /* 0x000240ec01007387 */ /* 0x000fe80000100a00 */
[----:B------:R-:W-:Y:S04]  /*2b800*/  STL.64 [R1+0x248], R238 ;  /* 0x000248ee01007387 */ /* 0x000fe80000100a00 */
[----:B------:R-:W-:Y:S04]  /*2b810*/  STL.64 [R1+0x660], R144 ;  /* 0x0006609001007387 */ /* 0x000fe80000100a00 */
[----:B------:R1:W-:Y:S04]  /*2b820*/  STL.64 [R1+0x668], R146 ;  /* 0x0006689201007387 */ /* 0x0003e80000100a00 */
[----:B------:R-:W-:Y:S04]  /*2b830*/  LDS R236, [R2+0xc280] ;  /* 0x00c2800002ec7984 */ /* 0x000fe80000000800 */
[----:B------:R-:W-:Y:S04]  /*2b840*/  LDS R238, [R2+0xd280] ;  /* 0x00d2800002ee7984 */ /* 0x000fe80000000800 */
[----:B-1----:R-:W2:Y:S04]  /*2b850*/  LDL.LU.64 R146, [R1+0x15f0] ;  /* 0x0015f00001927983 */ /* 0x002ea80000300a00 */
[----:B------:R-:W2:Y:S04]  /*2b860*/  LDL.LU.64 R144, [R1+0x15e8] ;  /* 0x0015e80001907983 */ /* 0x000ea80000300a00 */
[----:B------:R-:W-:Y:S04]  /*2b870*/  STL.64 [R1+0x650], R148 ;  /* 0x0006509401007387 */ /* 0x000fe80000100a00 */
[----:B------:R1:W-:Y:S04]  /*2b880*/  STL.64 [R1+0x658], R150 ;  /* 0x0006589601007387 */ /* 0x0003e80000100a00 */
[----:B------:R-:W-:Y:S04]  /*2b890*/  LDS R237, [R3+0xc280] ;  /* 0x00c2800003ed7984 */ /* 0x000fe80000000800 */
[----:B------:R-:W3:Y:S04]  /*2b8a0*/  LDS R239, [R3+0xd280] ;  /* 0x00d2800003ef7984 */ /* 0x000ee80000000800 */
        /* <DEDUP_REMOVED lines=34> */
[C---:B------:R-:W-:Y:S11]  /*2bad0*/  HMMA.1688.F32.TF32 R104, R240.reuse, R44, R104 ;  /* 0x0000002cf068723c */ /* 0x040ff60000081068 */
[----:B------:R-:W-:Y:S11]  /*2bae0*/  @!UPT UIADD3 URZ, URZ, URZ, URZ ;  /* 0x0000003f3f3ff290 */ /* 0x000ff6000fffe03f */
[----:B------:R-:W-:Y:S01]  /*2baf0*/  @!UPT UIADD3 URZ, URZ, URZ, URZ ;  /* 0x0000003f3f3ff290 */ /* 0x000fe2000fffe03f */
[----:B------:R-:W-:Y:S04]  /*2bb00*/  STL.64 [R1+0x5c0], R104 ;  /* 0x0005c06801007387 */ /* 0x000fe80000100a00 */
[----:B------:R1:W-:Y:S02]  /*2bb10*/  STL.64 [R1+0x5c8], R106 ;  /* 0x0005c86a01007387 */ /* 0x0003e40000100a00 */
[C---:B-1----:R-:W-:Y:S08]  /*2bb20*/  HMMA.1688.F32.TF32 R104, R240.reuse, R48, R100 ;  /* 0x00000030f068723c */ /* 0x042ff00000081064 */
[C---:B------:R-:W-:Y:S08]  /*2bb30*/  HMMA.1688.F32.TF32 R100, R240.reuse, R52, R96 ;  /* 0x00000034f064723c */ /* 0x040ff00000081060 */
[C---:B------:R-:W-:Y:S08]  /*2bb40*/  HMMA.1688.F32.TF32 R96, R240.reuse, R56, R92 ;  /* 0x00000038f060723c */ /* 0x040ff0000008105c */
[C---:B------:R-:W-:Y:S08]  /*2bb50*/  HMMA.1688.F32.TF32 R92, R240.reuse, R60, R88 ;  /* 0x0000003cf05c723c */ /* 0x040ff00000081058 */
[----:B------:R-:W-:Y:S08]  /*2bb60*/  HMMA.1688.F32.TF32 R88, R240, R64, R84 ;  /* 0x00000040f058723c */ /* 0x000ff00000081054 */
[C---:B---3--:R-:W-:Y:S08]  /*2bb70*/  HMMA.1688.F32.TF32 R84, R236.reuse, R4, R80 ;  /* 0x00000004ec54723c */ /* 0x048ff00000081050 */
[C---:B------:R-:W-:Y:S08]  /*2bb80*/  HMMA.1688.F32.TF32 R80, R236.reuse, R8, R76 ;  /* 0x00000008ec50723c */ /* 0x040ff0000008104c */
[C---:B------:R-:W-:Y:S01]  /*2bb90*/  HMMA.1688.F32.TF32 R72, R236.reuse, R12, R72 ;  /* 0x0000000cec48723c */ /* 0x040fe20000081048 */
[----:B------:R-:W-:Y:S07]  /*2bba0*/  STL.64 [R1+0x5b0], R104 ;  /* 0x0005b06801007387 */ /* 0x000fee0000100a00 */
[C---:B------:R-:W-:Y:S01]  /*2bbb0*/  HMMA.1688.F32.TF32 R76, R236.reuse, R16, R68 ;  /* 0x00000010ec4c723c */ /* 0x040fe20000081044 */
[----:B------:R-:W-:Y:S07]  /*2bbc0*/  STL.64 [R1+0x5b8], R106 ;  /* 0x0005b86a01007387 */ /* 0x000fee0000100a00 */
[----:B------:R-:W-:Y:S01]  /*2bbd0*/  HMMA.1688.F32.TF32 R68, R236, R20, R248 ;  /* 0x00000014ec44723c */ /* 0x000fe200000810f8 */
[----:B------:R1:W-:Y:S04]  /*2bbe0*/  STL.64 [R1+0x5a0], R100 ;  /* 0x0005a06401007387 */ /* 0x0003e80000100a00 */
        /* <DEDUP_REMOVED lines=27> */
[----:B---3--:R-:W3:Y:S04]  /*2bda0*/  LDL.LU R102, [R1+0x38] ;  /* 0x0000380001667983 */ /* 0x008ee80000300800 */
[----:B------:R-:W3:Y:S04]  /*2bdb0*/  LDL.LU R103, [R1+0x3c] ;  /* 0x00003c0001677983 */ /* 0x000ee80000300800 */
[----:B------:R-:W3:Y:S04]  /*2bdc0*/  LDL.LU R104, [R1+0x40] ;  /* 0x0000400001687983 */ /* 0x000ee80000300800 */
[----:B------:R-:W3:Y:S04]  /*2bdd0*/  LDL.LU R105, [R1+0x44] ;  /* 0x0000440001697983 */ /* 0x000ee80000300800 */
[----:B------:R-:W3:Y:S04]  /*2bde0*/  LDL.LU R106, [R1+0x48] ;  /* 0x00004800016a7983 */ /* 0x000ee80000300800 */
[----:B------:R-:W3:Y:S01]  /*2bdf0*/  LDL.LU R107, [R1+0x4c] ;  /* 0x00004c00016b7983 */ /* 0x000ee20000300800 */
[----:B--2---:R-:W-:-:S02]  /*2be00*/  IMAD.MOV.U32 R73, RZ, RZ, R246 ;  /* 0x000000ffff497224 */ /* 0x004fc400078e00f6 */
[----:B------:R-:W-:Y:S02]  /*2be10*/  IMAD.MOV.U32 R75, RZ, RZ, R244 ;  /* 0x000000ffff4b7224 */ /* 0x000fe400078e00f4 */
[----:B------:R-:W-:Y:S01]  /*2be20*/  IMAD.MOV.U32 R74, RZ, RZ, R245 ;  /* 0x000000ffff4a7224 */ /* 0x000fe200078e00f5 */
        /* <DEDUP_REMOVED lines=33> */
[C---:B----4-:R-:W-:Y:S08]  /*2c040*/  HMMA.1688.F32.TF32 R248, R236.reuse, R36, R248 ;  /* 0x00000024ecf8723c */ /* 0x050ff000000810f8 */
[C---:B---3--:R-:W-:Y:S08]  /*2c050*/  HMMA.1688.F32.TF32 R100, R236.reuse, R28, R100 ;  /* 0x0000001cec64723c */ /* 0x048ff00000081064 */
[C---:B------:R-:W-:Y:S11]  /*2c060*/  HMMA.1688.F32.TF32 R104, R236.reuse, R24, R104 ;  /* 0x00000018ec68723c */ /* 0x040ff60000081068 */
[----:B------:R-:W-:Y:S11]  /*2c070*/  @!UPT UIADD3 URZ, URZ, URZ, URZ ;  /* 0x0000003f3f3ff290 */ /* 0x000ff6000fffe03f */
[----:B------:R-:W-:Y:S01]  /*2c080*/  @!UPT UIADD3 URZ, URZ, URZ, URZ ;  /* 0x0000003f3f3ff290 */ /* 0x000fe2000fffe03f */
[----:B------:R-:W-:Y:S04]  /*2c090*/  STL.64 [R1+0x820], R104 ;  /* 0x0008206801007387 */ /* 0x000fe80000100a00 */
[----:B------:R1:W-:Y:S04]  /*2c0a0*/  STL.64 [R1+0x828], R106 ;  /* 0x0008286a01007387 */ /* 0x0003e80000100a00 */
[----:B-1----:R-:W3:Y:S04]  /*2c0b0*/  LDL.LU.64 R106, [R1+0x1550] ;  /* 0x00155000016a7983 */ /* 0x002ee80000300a00 */
[----:B------:R-:W3:Y:S04]  /*2c0c0*/  LDL.LU.64 R104, [R1+0x1548] ;  /* 0x0015480001687983 */ /* 0x000ee80000300a00 */
[----:B------:R-:W-:Y:S01]  /*2c0d0*/  STL.64 [R1+0x810], R100 ;  /* 0x0008106401007387 */ /* 0x000fe20000100a00 */
[C---:B--2---:R-:W-:Y:S03]  /*2c0e0*/  HMMA.1688.F32.TF32 R244, R236.reuse, R32, R244 ;  /* 0x00000020ecf4723c */ /* 0x044fe600000810f4 */
[----:B------:R1:W-:Y:S04]  /*2c0f0*/  STL.64 [R1+0x818], R102 ;  /* 0x0008186601007387 */ /* 0x0003e80000100a00 */
[----:B-1----:R-:W2:Y:S04]  /*2c100*/  LDL.LU.64 R102, [R1+0x1540] ;  /* 0x0015400001667983 */ /* 0x002ea80000300a00 */
[----:B------:R-:W2:Y:S11]  /*2c110*/  LDL.LU.64 R100, [R1+0x1538] ;  /* 0x0015380001647983 */ /* 0x000eb60000300a00 */
[----:B------:R-:W-:Y:S01]  /*2c120*/  @!UPT UIADD3 URZ, URZ, URZ, URZ ;  /* 0x0000003f3f3ff290 */ /* 0x000fe2000fffe03f */
[----:B------:R-:W-:Y:S04]  /*2c130*/  STL.64 [R1+0x800], R244 ;  /* 0x000800f401007387 */ /* 0x000fe80000100a00 */
[----:B------:R1:W-:Y:S04]  /*2c140*/  STL.64 [R1+0x808], R246 ;  /* 0x000808f601007387 */ /* 0x0003e80000100a00 */
[----:B-1----:R-:W4:Y:S04]  /*2c150*/  LDL.LU.64 R246, [R1+0x1530] ;  /* 0x0015300001f67983 */ /* 0x002f280000300a00 */
[----:B------:R-:W4:Y:S04]  /*2c160*/  LDL.LU.64 R244, [R1+0x1528] ;  /* 0x0015280001f47983 */ /* 0x000f280000300a00 */
        /* <DEDUP_REMOVED lines=8> */
[----:B------:R2:W-:Y:S01]  /*2c1f0*/  STL.64 [R1+0x7e8], R242 ;  /* 0x0007e8f201007387 */ /* 0x0005e20000100a00 */
[C---:B------:R-:W-:Y:S08]  /*2c200*/  HMMA.1688.F32.TF32 R96, R236.reuse, R52, R96 ;  /* 0x00000034ec60723c */ /* 0x040ff00000081060 */
[C---:B------:R-:W-:Y:S08]  /*2c210*/  HMMA.1688.F32.TF32 R92, R236.reuse, R56, R92 ;  /* 0x00000038ec5c723c */ /* 0x040ff0000008105c */
[C---:B------:R-:W-:Y:S08]  /*2c220*/  HMMA.1688.F32.TF32 R88, R236.reuse, R60, R88 ;  /* 0x0000003cec58723c */ /* 0x040ff00000081058 */
[C---:B--2---:R-:W-:Y:S01]  /*2c230*/  HMMA.1688.F32.TF32 R240, R236.reuse, R44, R248 ;  /* 0x0000002cecf0723c */ /* 0x044fe200000810f8 */
[----:B------:R-:W2:Y:S11]  /*2c240*/  LDL.LU R248, [R1+0x100] ;  /* 0x0001000001f87983 */ /* 0x000eb60000300800 */
[----:B------:R-:W-:Y:S11]  /*2c250*/  @!UPT UIADD3 URZ, URZ, URZ, URZ ;  /* 0x0000003f3f3ff290 */ /* 0x000ff6000fffe03f */
[----:B------:R-:W-:Y:S04]  /*2c260*/  STL.64 [R1+0x7d0], R240 ;  /* 0x0007d0f001007387 */ /* 0x000fe80000100a00 */
[----:B------:R4:W-:Y:S04]  /*2c270*/  STL.64 [R1+0x7d8], R242 ;  /* 0x0007d8f201007387 */ /* 0x0009e80000100a00 */
[----:B------:R-:W2:Y:S04]  /*2c280*/  LDL.LU R249, [R1+0x104] ;  /* 0x0001040001f97983 */ /* 0x000ea80000300800 */
[----:B------:R-:W2:Y:S01]  /*2c290*/  LDL.LU R250, [R1+0x108] ;  /* 0x0001080001fa7983 */ /* 0x000ea20000300800 */
[C---:B----4-:R-:W-:Y:S03]  /*2c2a0*/  HMMA.1688.F32.TF32 R240, R236.reuse, R48, R244 ;  /* 0x00000030ecf0723c */ /* 0x050fe600000810f4 */
[----:B------:R-:W2:Y:S04]  /*2c2b0*/  LDL.LU R251, [R1+0x10c] ;  /* 0x00010c0001fb7983 */ /* 0x000ea80000300800 */
[----:B------:R-:W4:Y:S11]  /*2c2c0*/  LDL.LU R244, [R1+0x110] ;  /* 0x0001100001f47983 */ /* 0x000f360000300800 */
[----:B------:R-:W-:Y:S05]  /*2c2d0*/  @!UPT UIADD3 URZ, URZ, URZ, URZ ;  /* 0x0000003f3f3ff290 */ /* 0x000fea000fffe03f */
[----:B------:R-:W-:Y:S04]  /*2c2e0*/  STL.64 [R1+0x7c0], R240 ;  /* 0x0007c0f001007387 */ /* 0x000fe80000100a00 */
[----:B------:R-:W-:Y:S04]  /*2c2f0*/  STL.64 [R1+0x7c8], R242 ;  /* 0x0007c8f201007387 */ /* 0x000fe80000100a00 */
[----:B------:R-:W-:Y:S04]  /*2c300*/  LDS R240, [R2+0xc300] ;  /* 0x00c3000002f07984 */ /* 0x000fe80000000800 */
[----:B------:R-:W-:Y:S04]  /*2c310*/  LDS R242, [R2+0xd300] ;  /* 0x00d3000002f27984 */ /* 0x000fe80000000800 */
[----:B------:R-:W-:Y:S04]  /*2c320*/  LDS R241, [R3+0xc300] ;  /* 0x00c3000003f17984 */ /* 0x000fe80000000800 */
[----:B------:R-:W1:Y:S01]  /*2c330*/  LDS R243, [R3+0xd300] ;  /* 0x00d3000003f37984 */ /* 0x000e620000000800 */
[----:B------:R-:W-:Y:S03]  /*2c340*/  HMMA.1688.F32.TF32 R236, R236, R64, R84 ;  /* 0x00000040ecec723c */ /* 0x000fe60000081054 */
[----:B------:R-:W4:Y:S04]  /*2c350*/  LDL.LU R245, [R1+0x114] ;  /* 0x0001140001f57983 */ /* 0x000f280000300800 */
[----:B------:R-:W-:Y:S04]  /*2c360*/  STL.64 [R1+0x7b0], R96 ;  /* 0x0007b06001007387 */ /* 0x000fe80000100a00 */
[----:B------:R3:W-:Y:S04]  /*2c370*/  STL.64 [R1+0x7b8], R98 ;  /* 0x0007b86201007387 */ /* 0x0007e80000100a00 */
[----:B---3--:R-:W3:Y:S04]  /*2c380*/  LDL.LU.64 R98, [R1+0x1510] ;  /* 0x0015100001627983 */ /* 0x008ee80000300a00 */
[----:B------:R-:W3:Y:S01]  /*2c390*/  LDL.LU.64 R96, [R1+0x1508] ;  /* 0x0015080001607983 */ /* 0x000ee20000300a00 */
[C---:B-1----:R-:W-:Y:S03]  /*2c3a0*/  HMMA.1688.F32.TF32 R80, R240.reuse, R4, R80 ;  /* 0x00000004f050723c */ /* 0x042fe60000081050 */
[----:B------:R-:W-:Y:S05]  /*2c3b0*/  STL.64 [R1+0x7a0], R92 ;  /* 0x0007a05c01007387 */ /* 0x000fea0000100a00 */
[C---:B------:R-:W-:Y:S01]  /*2c3c0*/  HMMA.1688.F32.TF32 R76, R240.reuse, R8, R76 ;  /* 0x00000008f04c723c */ /* 0x040fe2000008104c */
[----:B------:R1:W-:Y:S07]  /*2c3d0*/  STL.64 [R1+0x7a8], R94 ;  /* 0x0007a85e01007387 */ /* 0x0003ee0000100a00 */
[C---:B------:R-:W-:Y:S01]  /*2c3e0*/  HMMA.1688.F32.TF32 R72, R240.reuse, R12, R72 ;  /* 0x0000000cf048723c */ /* 0x040fe20000081048 */
[----:B-1----:R-:W3:Y:S07]  /*2c3f0*/  LDL.LU.64 R94, [R1+0x1500] ;  /* 0x00150000015e7983 */ /* 0x002eee0000300a00 */
[----:B------:R-:W-:Y:S01]  /*2c400*/  HMMA.1688.F32.TF32 R68, R240, R16, R68 ;  /* 0x00000010f044723c */ /* 0x000fe20000081044 */
[----:B------:R-:W3:Y:S04]  /*2c410*/  LDL.LU.64 R92, [R1+0x14f8] ;  /* 0x0014f800015c7983 */ /* 0x000ee80000300a00 */
[----:B------:R-:W-:Y:S04]  /*2c420*/  STL.64 [R1+0x790], R88 ;  /* 0x0007905801007387 */ /* 0x000fe80000100a00 */
[----:B------:R1:W-:Y:S04]  /*2c430*/  STL.64 [R1+0x798], R90 ;  /* 0x0007985a01007387 */ /* 0x0003e80000100a00 */
[----:B-1----:R-:W3:Y:S04]  /*2c440*/  LDL.LU.64 R90, [R1+0x14f0] ;  /* 0x0014f000015a7983 */ /* 0x002ee80000300a00 */
[----:B------:R-:W3:Y:S04]  /*2c450*/  LDL.LU.64 R88, [R1+0x14e8] ;  /* 0x0014e80001587983 */ /* 0x000ee80000300a00 */
[----:B------:R-:W3:Y:S04]  /*2c460*/  LDL.LU.64 R86, [R1+0x14e0] ;  /* 0x0014e00001567983 */ /* 0x000ee80000300a00 */
[----:B------:R-:W3:Y:S04]  /*2c470*/  LDL.LU.64 R84, [R1+0x14d8] ;  /* 0x0014d80001547983 */ /* 0x000ee80000300a00 */
[----:B------:R-:W-:Y:S04]  /*2c480*/  STL.64 [R1+0x580], R236 ;  /* 0x000580ec01007387 */ /* 0x000fe80000100a00 */
[----:B------:R-:W-:Y:S04]  /*2c490*/  STL.64 [R1+0x588], R238 ;  /* 0x000588ee01007387 */ /* 0x000fe80000100a00 */
[----:B------:R-:W-:Y:S04]  /*2c4a0*/  STL.64 [R1+0x570], R80 ;  /* 0x0005705001007387 */ /* 0x000fe80000100a00 */
[----:B------:R1:W-:Y:S01]  /*2c4b0*/  STL.64 [R1+0x578], R82 ;  /* 0x0005785201007387 */ /* 0x0003e20000100a00 */
[----:B------:R-:W-:-:S02]  /*2c4c0*/  IMAD.MOV.U32 R246, RZ, RZ, R252 ;  /* 0x000000fffff67224 */ /* 0x000fc400078e00fc */
[----:B------:R-:W-:Y:S01]  /*2c4d0*/  IMAD.MOV.U32 R247, RZ, RZ, R0 ;  /* 0x000000fffff77224 */ /* 0x000fe200078e0000 */
[----:B------:R-:W-:Y:S04]  /*2c4e0*/  LDS R236, [R2+0xc380] ;  /* 0x00c3800002ec7984 */ /* 0x000fe80000000800 */
[----:B------:R-:W-:Y:S04]  /*2c4f0*/  LDS R238, [R2+0xd380] ;  /* 0x00d3800002ee7984 */ /* 0x000fe80000000800 */
[----:B-1----:R-:W3:Y:S04]  /*2c500*/  LDL.LU.64 R82, [R1+0x14d0] ;  /* 0x0014d00001527983 */ /* 0x002ee80000300a00 */
[----:B------:R-:W3:Y:S04]  /*2c510*/  LDL.LU.64 R80, [R1+0x14c8] ;  /* 0x0014c80001507983 */ /* 0x000ee80000300a00 */
[----:B------:R-:W-:Y:S04]  /*2c520*/  STL.64 [R1+0x560], R76 ;  /* 0x0005604c01007387 */ /* 0x000fe80000100a00 */
[----:B------:R1:W-:Y:S04]  /*2c530*/  STL.64 [R1+0x568], R78 ;  /* 0x0005684e01007387 */ /* 0x0003e80000100a00 */
[----:B------:R-:W-:Y:S04]  /*2c540*/  LDS R237, [R3+0xc380] ;  /* 0x00c3800003ed7984 */ /* 0x000fe80000000800 */
[----:B------:R-:W2:Y:S04]  /*2c550*/  LDS R239, [R3+0xd380] ;  /* 0x00d3800003ef7984 */ /* 0x000ea80000000800 */
[----:B-1----:R-:W3:Y:S04]  /*2c560*/  LDL.LU.64 R78, [R1+0x14c0] ;  /* 0x0014c000014e7983 */ /* 0x002ee80000300a00 */
[----:B------:R-:W3:Y:S04]  /*2c570*/  LDL.LU.64 R76, [R1+0x14b8] ;  /* 0x0014b800014c7983 */ /* 0x000ee80000300a00 */
[----:B------:R-:W-:Y:S04]  /*2c580*/  STL.64 [R1+0x550], R72 ;  /* 0x0005504801007387 */ /* 0x000fe80000100a00 */
[----:B------:R1:W-:Y:S04]  /*2c590*/  STL.64 [R1+0x558], R74 ;  /* 0x0005584a01007387 */ /* 0x0003e80000100a00 */
[----:B-1----:R-:W3:Y:S04]  /*2c5a0*/  LDL.LU.64 R74, [R1+0x14b0] ;  /* 0x0014b000014a7983 */ /* 0x002ee80000300a00 */
[----:B------:R-:W3:Y:S04]  /*2c5b0*/  LDL.LU.64 R72, [R1+0x14a8] ;  /* 0x0014a80001487983 */ /* 0x000ee80000300a00 */
[----:B------:R-:W-:Y:S04]  /*2c5c0*/  STL.64 [R1+0x540], R68 ;  /* 0x0005404401007387 */ /* 0x000fe80000100a00 */
[----:B------:R1:W-:Y:S04]  /*2c5d0*/  STL.64 [R1+0x548], R70 ;  /* 0x0005484601007387 */ /* 0x0003e80000100a00 */
[----:B-1----:R-:W3:Y:S04]  /*2c5e0*/  LDL.LU.64 R70, [R1+0x14a0] ;  /* 0x0014a00001467983 */ /* 0x002ee80000300a00 */
[----:B------:R-:W3:Y:S01]  /*2c5f0*/  LDL.LU.64 R68, [R1+0x1498] ;  /* 0x0014980001447983 */ /* 0x000ee20000300a00 */
[C---:B----4-:R-:W-:Y:S11]  /*2c600*/  HMMA.1688.F32.TF32 R244, R240.reuse, R20, R244 ;  /* 0x00000014f0f4723c */ /* 0x050ff600000810f4 */
[----:B------:R-:W-:Y:S11]  /*2c610*/  @!UPT UIADD3 URZ, URZ, URZ, URZ ;  /* 0x0000003f3f3ff290 */ /* 0x000ff6000fffe03f */
[----:B------:R-:W-:Y:S01]  /*2c620*/  @!UPT UIADD3 URZ, URZ, URZ, URZ ;  /* 0x0000003f3f3ff290 */ /* 0x000fe2000fffe03f */
[----:B------:R-:W-:Y:S04]  /*2c630*/  STL.64 [R1+0x530], R244 ;  /* 0x000530f401007387 */ /* 0x000fe80000100a00 */
[----:B------:R2:W-:Y:S02]  /*2c640*/  STL.64 [R1+0x538], R246 ;  /* 0x000538f601007387 */ /* 0x0005e40000100a00 */
[C---:B--2---:R-:W-:Y:S11]  /*2c650*/  HMMA.1688.F32.TF32 R244, R240.reuse, R24, R248 ;  /* 0x00000018f0f4723c */ /* 0x044ff600000810f8 */
[----:B------:R-:W-:Y:S11]  /*2c660*/  @!UPT UIADD3 URZ, URZ, URZ, URZ ;  /* 0x0000003f3f3ff290 */ /* 0x000ff6000fffe03f */
[----:B------:R-:W-:Y:S01]  /*2c670*/  @!UPT UIADD3 URZ, URZ, URZ, URZ ;  /* 0x0000003f3f3ff290 */ /* 0x000fe2000fffe03f */
[----:B------:R-:W-:Y:S04]  /*2c680*/  STL.64 [R1+0x520], R244 ;  /* 0x000520f401007387 */ /* 0x000fe80000100a00 */
[----:B------:R-:W-:Y:S01]  /*2c690*/  STL.64 [R1+0x528], R246 ;  /* 0x000528f601007387 */ /* 0x000fe20000100a00 */
[C---:B---3--:R-:W-:Y:S08]  /*2c6a0*/  HMMA.1688.F32.TF32 R76, R240.reuse, R36, R76 ;  /* 0x00000024f04c723c */ /* 0x048ff0000008104c */
[C---:B------:R-:W-:Y:S08]  /*2c6b0*/  HMMA.1688.F32.TF32 R72, R240.reuse, R32, R72 ;  /* 0x00000020f048723c */ /* 0x040ff00000081048 */
[C---:B------:R-:W-:Y:S11]  /*2c6c0*/  HMMA.1688.F32.TF32 R68, R240.reuse, R28, R68 ;  /* 0x0000001cf044723c */ /* 0x040ff60000081044 */
[----:B------:R-:W-:Y:S11]  /*2c6d0*/  @!UPT UIADD3 URZ, URZ, URZ, URZ ;  /* 0x0000003f3f3ff290 */ /* 0x000ff6000fffe03f */
[----:B------:R-:W-:Y:S01]  /*2c6e0*/  @!UPT UIADD3 URZ, URZ, URZ, URZ ;  /* 0x0000003f3f3ff290 */ /* 0x000fe2000fffe03f */
[----:B------:R-:W-:Y:S04]  /*2c6f0*/  STL.64 [R1+0x510], R68 ;  /* 0x0005104401007387 */ /* 0x000fe80000100a00 */
[----:B------:R1:W-:Y:S02]  /*2c700*/  STL.64 [R1+0x518], R70 ;  /* 0x0005184601007387 */ /* 0x0003e40000100a00 */
[C---:B-1----:R-:W-:Y:S02]  /*2c710*/  HMMA.1688.F32.TF32 R68, R240.reuse, R40, R80 ;  /* 0x00000028f044723c */ /* 0x042fe40000081050 */
[----:B------:R-:W-:Y:S04]  /*2c720*/  STL.64 [R1+0x4f0], R72 ;  /* 0x0004f04801007387 */ /* 0x000fe80000100a00 */
[----:B------:R1:W-:Y:S02]  /*2c730*/  STL.64 [R1+0x4f8], R74 ;  /* 0x0004f84a01007387 */ /* 0x0003e40000100a00 */
[C---:B-1----:R-:W-:Y:S02]  /*2c740*/  HMMA.1688.F32.TF32 R72, R240.reuse, R44, R84 ;  /* 0x0000002cf048723c */ /* 0x042fe40000081054 */
[----:B------:R-:W-:Y:S04]  /*2c750*/  STL.64 [R1+0x4b0], R76 ;  /* 0x0004b04c01007387 */ /* 0x000fe80000100a00 */
[----:B------:R1:W-:Y:S09]  /*2c760*/  STL.64 [R1+0x4b8], R78 ;  /* 0x0004b84e01007387 */ /* 0x0003f20000100a00 */
[----:B------:R-:W-:Y:S04]  /*2c770*/  STL.64 [R1+0x4a0], R68 ;  /* 0x0004a04401007387 */ /* 0x000fe80000100a00 */
[----:B------:R2:W-:Y:S01]  /*2c780*/  STL.64 [R1+0x4a8], R70 ;  /* 0x0004a84601007387 */ /* 0x0005e20000100a00 */
[C---:B-1----:R-:W-:Y:S08]  /*2c790*/  HMMA.1688.F32.TF32 R76, R240.reuse, R48, R88 ;  /* 0x00000030f04c723c */ /* 0x042ff00000081058 */
[C---:B--2---:R-:W-:Y:S01]  /*2c7a0*/  HMMA.1688.F32.TF32 R68, R240.reuse, R52, R92 ;  /* 0x00000034f044723c */ /* 0x044fe2000008105c */
[----:B------:R-:W-:Y:S04]  /*2c7b0*/  STL.64 [R1+0x490], R72 ;  /* 0x0004904801007387 */ /* 0x000fe80000100a00 */
[----:B------:R1:W-:Y:S03]  /*2c7c0*/  STL.64 [R1+0x498], R74 ;  /* 0x0004984a01007387 */ /* 0x0003e60000100a00 */
[C---:B-1----:R-:W-:Y:S07]  /*2c7d0*/  HMMA.1688.F32.TF32 R72, R240.reuse, R56, R96 ;  /* 0x00000038f048723c */ /* 0x042fee0000081060 */
[----:B------:R-:W-:Y:S04]  /*2c7e0*/  STL.64 [R1+0x450], R76 ;  /* 0x0004504c01007387 */ /* 0x000fe80000100a00 */
[----:B------:R1:W-:Y:S04]  /*2c7f0*/  STL.64 [R1+0x458], R78 ;  /* 0x0004584e01007387 */ /* 0x0003e80000100a00 */
[----:B------:R-:W-:Y:S04]  /*2c800*/  STL.64 [R1+0x3f0], R68 ;  /* 0x0003f04401007387 */ /* 0x000fe80000100a00 */
[----:B------:R2:W-:Y:S01]  /*2c810*/  STL.64 [R1+0x3f8], R70 ;  /* 0x0003f84601007387 */ /* 0x0005e20000100a00 */
[C---:B-1----:R-:W-:Y:S08]  /*2c820*/  HMMA.1688.F32.TF32 R76, R240.reuse, R60, R100 ;  /* 0x0000003cf04c723c */ /* 0x042ff00000081064 */
[----:B--2---:R-:W-:Y:S01]  /*2c830*/  HMMA.1688.F32.TF32 R68, R240, R64, R104 ;  /* 0x00000040f044723c */ /* 0x004fe20000081068 */
[----:B------:R-:W-:Y:S04]  /*2c840*/  STL.64 [R1+0x3b0], R72 ;  /* 0x0003b04801007387 */ /* 0x000fe80000100a00 */
[----:B------:R1:W-:Y:S03]  /*2c850*/  STL.64 [R1+0x3b8], R74 ;  /* 0x0003b84a01007387 */ /* 0x0003e60000100a00 */
[----:B------:R-:W-:Y:S01]  /*2c860*/  HMMA.1688.F32.TF32 R80, R236, R12, R112 ;  /* 0x0000000cec50723c */ /* 0x000fe20000081070 */
[----:B------:R-:W-:-:S02]  /*2c870*/  IMAD.MOV.U32 R244, RZ, RZ, R216 ;  /* 0x000000fffff47224 */ /* 0x000fc400078e00d8 */
[----:B------:R-:W-:Y:S02]  /*2c880*/  IMAD.MOV.U32 R245, RZ, RZ, R217 ;  /* 0x000000fffff57224 */ /* 0x000fe400078e00d9 */
[----:B------:R-:W-:Y:S02]  /*2c890*/  IMAD.MOV.U32 R246, RZ, RZ, R218 ;  /* 0x000000fffff67224 */ /* 0x000fe400078e00da */
[----:B------:R-:W-:Y:S02]  /*2c8a0*/  IMAD.MOV.U32 R247, RZ, RZ, R219 ;  /* 0x000000fffff77224 */ /* 0x000fe400078e00db */
[----:B------:R-:W-:Y:S01]  /*2c8b0*/  IMAD.MOV.U32 R88, RZ, RZ, R212 ;  /* 0x000000ffff587224 */ /* 0x000fe200078e00d4 */
[C---:B-1----:R-:W-:Y:S01]  /*2c8c0*/  HMMA.1688.F32.TF32 R72, R236.reuse, R4, R168 ;  /* 0x00000004ec48723c */ /* 0x042fe200000810a8 */
[----:B------:R-:W-:Y:S04]  /*2c8d0*/  STL.64 [R1+0x3a0], R76 ;  /* 0x0003a04c01007387 */ /* 0x000fe80000100a00 */
[----:B------:R1:W-:Y:S04]  /*2c8e0*/  STL.64 [R1+0x3a8], R78 ;  /* 0x0003a84e01007387 */ /* 0x0003e80000100a00 */
[----:B------:R-:W-:Y:S04]  /*2c8f0*/  STL.64 [R1+0x2f0], R68 ;  /* 0x0002f04401007387 */ /* 0x000fe80000100a00 */
[----:B------:R2:W-:Y:S01]  /*2c900*/  STL.64 [R1+0x2f8], R70 ;  /* 0x0002f84601007387 */ /* 0x0005e20000100a00 */
[----:B------:R-:W-:Y:S01]  /*2c910*/  LOP3.LUT R243, R2, 0x20, RZ, 0x3c, !PT ;  /* 0x0000002002f37812 */ /* 0x000fe200078e3cff */
[----:B-1----:R-:W-:Y:S01]  /*2c920*/  HMMA.1688.F32.TF32 R76, R236, R16, R108 ;  /* 0x00000010ec4c723c */ /* 0x002fe2000008106c */
[----:B------:R-:W-:-:S02]  /*2c930*/  IMAD.MOV.U32 R89, RZ, RZ, R213 ;  /* 0x000000ffff597224 */ /* 0x000fc400078e00d5 */
[----:B------:R-:W-:Y:S02]  /*2c940*/  IMAD.MOV.U32 R90, RZ, RZ, R214 ;  /* 0x000000ffff5a7224 */ /* 0x000fe400078e00d6 */
[----:B------:R-:W-:Y:S02]  /*2c950*/  IMAD.MOV.U32 R91, RZ, RZ, R215 ;  /* 0x000000ffff5b7224 */ /* 0x000fe400078e00d7 */
[----:B------:R-:W-:Y:S01]  /*2c960*/  IMAD.MOV.U32 R92, RZ, RZ, R208 ;  /* 0x000000ffff5c7224 */ /* 0x000fe200078e00d0 */
[C---:B--2---:R-:W-:Y:S01]  /*2c970*/  HMMA.1688.F32.TF32 R68, R236.reuse, R8, R164 ;  /* 0x00000008ec44723c */ /* 0x044fe200000810a4 */
[----:B------:R-:W-:Y:S04]  /*2c980*/  STL.64 [R1+0x270], R72 ;  /* 0x0002704801007387 */ /* 0x000fe80000100a00 */
[----:B------:R-:W-:Y:S04]  /*2c990*/  STL.64 [R1+0x278], R74 ;  /* 0x0002784a01007387 */ /* 0x000fe80000100a00 */
[----:B------:R-:W-:Y:S04]  /*2c9a0*/  LDS R72, [R2+0xe000] ;  /* 0x00e0000002487984 */ /* 0x000fe80000000800 */
[----:B------:R-:W-:Y:S04]  /*2c9b0*/  LDS R74, [R2+0xf000] ;  /* 0x00f00000024a7984 */ /* 0x000fe80000000800 */
[----:B------:R-:W-:Y:S04]  /*2c9c0*/  LDS R73, [R243+0xe000] ;  /* 0x00e00000f3497984 */ /* 0x000fe80000000800 */
[----:B------:R-:W1:Y:S04]  /*2c9d0*/  LDS R75, [R243+0xf000] ;  /* 0x00f00000f34b7984 */ /* 0x000e680000000800 */
[----:B------:R-:W-:Y:S04]  /*2c9e0*/  STL.64 [R1+0x260], R68 ;  /* 0x0002604401007387 */ /* 0x000fe80000100a00 */
[----:B------:R2:W-:Y:S04]  /*2c9f0*/  STL.64 [R1+0x268], R70 ;  /* 0x0002684601007387 */ /* 0x0005e80000100a00 */
[----:B------:R-:W-:Y:S04]  /*2ca00*/  STL.64 [R1+0x250], R80 ;  /* 0x0002505001007387 */ /* 0x000fe80000100a00 */
[----:B------:R3:W-:Y:S01]  /*2ca10*/  STL.64 [R1+0x258], R82 ;  /* 0x0002585201007387 */ /* 0x0007e20000100a00 */
[C---:B--2---:R-:W-:Y:S03]  /*2ca20*/  HMMA.1688.F32.TF32 R68, R236.reuse, R20, R160 ;  /* 0x00000014ec44723c */ /* 0x044fe600000810a0 */
[----:B------:R-:W-:Y:S04]  /*2ca30*/  STL.64 [R1+0x230], R76 ;  /* 0x0002304c01007387 */ /* 0x000fe80000100a00 */
[----:B------:R2:W-:Y:S01]  /*2ca40*/  STL.64 [R1+0x238], R78 ;  /* 0x0002384e01007387 */ /* 0x0005e20000100a00 */
[C---:B---3--:R-:W-:Y:S01]  /*2ca50*/  HMMA.1688.F32.TF32 R80, R236.reuse, R24, R156 ;  /* 0x00000018ec50723c */ /* 0x048fe2000008109c */
[----:B------:R-:W-:Y:S01]  /*2ca60*/  IMAD.MOV.U32 R93, RZ, RZ, R209 ;  /* 0x000000ffff5d7224 */ /* 0x000fe200078e00d1 */
[----:B------:R-:W-:Y:S01]  /*2ca70*/  MOV R95, R211 ;  /* 0x000000d3005f7202 */ /* 0x000fe20000000f00 */
        /* <DEDUP_REMOVED lines=11> */
[----:B--2---:R-:W-:Y:S03]  /*2cb30*/  HMMA.1688.F32.TF32 R68, R236, R32, R148 ;  /* 0x00000020ec44723c */ /* 0x004fe60000081094 */
[----:B------:R-:W-:Y:S04]  /*2cb40*/  STL.64 [R1+0x200], R76 ;  /* 0x0002004c01007387 */ /* 0x000fe80000100a00 */
[----:B------:R2:W-:Y:S01]  /*2cb50*/  STL.64 [R1+0x208], R78 ;  /* 0x0002084e01007387 */ /* 0x0005e20000100a00 */
[----:B-1----:R-:W-:Y:S01]  /*2cb60*/  HMMA.1688.F32.TF32 R80, R72, R6, R228 ;  /* 0x000000064850723c */ /* 0x002fe200000810e4 */
[----:B------:R-:W-:-:S02]  /*2cb70*/  IMAD.MOV.U32 R98, RZ, RZ, R206 ;  /* 0x000000ffff627224 */ /* 0x000fc400078e00ce */
[----:B------:R-:W-:Y:S05]  /*2cb80*/  LDS R242, [R2+0xf380] ;  /* 0x00f3800002f27984 */ /* 0x000fea0000000800 */
[C---:B--2---:R-:W-:Y:S07]  /*2cb90*/  HMMA.1688.F32.TF32 R76, R72.reuse, R10, R116 ;  /* 0x0000000a484c723c */ /* 0x044fee0000081074 */
[----:B------:R-:W-:Y:S01]  /*2cba0*/  STL.64 [R1+0x1f0], R68 ;  /* 0x0001f04401007387 */ /* 0x000fe20000100a00 */
        /* <DEDUP_REMOVED lines=15> */
[----:B--2---:R-:W-:Y:S03]  /*2cca0*/  HMMA.1688.F32.TF32 R76, R72, R34, R192 ;  /* 0x00000022484c723c */ /* 0x004fe600000810c0 */
[----:B------:R1:W-:Y:S04]  /*2ccb0*/  STL.64 [R1+0x130], R84 ;  /* 0x0001305401007387 */ /* 0x0003e80000100a00 */
[----:B------:R2:W-:Y:S08]  /*2ccc0*/  STL.64 [R1+0x138], R86 ;  /* 0x0001385601007387 */ /* 0x0005f00000100a00 */
[----:B------:R3:W-:Y:S04]  /*2ccd0*/  STL.64 [R1+0x110], R80 ;  /* 0x0001105001007387 */ /* 0x0007e80000100a00 */
[----:B------:R2:W-:Y:S04]  /*2cce0*/  STL.64 [R1+0x118], R82 ;  /* 0x0001185201007387 */ /* 0x0005e80000100a00 */
[----:B------:R-:W4:Y:S04]  /*2ccf0*/  LDL.LU R216, [R1+0x1494] ;  /* 0x0014940001d87983 */ /* 0x000f280000300800 */
[----:B------:R1:W-:Y:S04]  /*2cd00*/  STL.64 [R1+0x100], R76 ;  /* 0x0001004c01007387 */ /* 0x0003e80000100a00 */
[----:B------:R1:W-:Y:S04]  /*2cd10*/  STL.64 [R1+0x108], R78 ;  /* 0x0001084e01007387 */ /* 0x0003e80000100a00 */
        /* <DEDUP_REMOVED lines=39> */
[----:B-1----:R-:W-:-:S03]  /*2cf90*/  IMAD.MOV.U32 R84, RZ, RZ, R58 ;  /* 0x000000ffff547224 */ /* 0x002fc600078e003a */
[----:B------:R-:W4:Y:S01]  /*2cfa0*/  LDL.LU R66, [R1+0x1434] ;  /* 0x0014340001427983 */ /* 0x000f220000300800 */
[----:B------:R-:W-:-:S03]  /*2cfb0*/  IMAD.MOV.U32 R85, RZ, RZ, R50 ;  /* 0x000000ffff557224 */ /* 0x000fc600078e0032 */
[----:B------:R-:W4:Y:S01]  /*2cfc0*/  LDL.LU R67, [R1+0x1430] ;  /* 0x0014300001437983 */ /* 0x000f220000300800 */
[----:B--2---:R-:W-:-:S03]  /*2cfd0*/  IMAD.MOV.U32 R86, RZ, RZ, R46 ;  /* 0x000000ffff567224 */ /* 0x004fc600078e002e */
[----:B------:R-:W2:Y:S01]  /*2cfe0*/  LDL.LU R62, [R1+0x142c] ;  /* 0x00142c00013e7983 */ /* 0x000ea20000300800 */
[----:B------:R-:W-:-:S03]  /*2cff0*/  IMAD.MOV.U32 R87, RZ, RZ, R42 ;  /* 0x000000ffff577224 */ /* 0x000fc600078e002a */
[----:B------:R-:W2:Y:S01]  /*2d000*/  LDL.LU R63, [R1+0x1428] ;  /* 0x00142800013f7983 */ /* 0x000ea20000300800 */
[----:B---3--:R-:W-:-:S03]  /*2d010*/  IMAD.MOV.U32 R80, RZ, RZ, R43 ;  /* 0x000000ffff507224 */ /* 0x008fc600078e002b */
[----:B------:R-:W3:Y:S01]  /*2d020*/  LDL.LU R58, [R1+0x1424] ;  /* 0x00142400013a7983 */ /* 0x000ee20000300800 */
[----:B------:R-:W-:-:S03]  /*2d030*/  IMAD.MOV.U32 R81, RZ, RZ, R38 ;  /* 0x000000ffff517224 */ /* 0x000fc600078e0026 */
[----:B------:R-:W2:Y:S01]  /*2d040*/  LDL.LU R50, [R1+0x1420] ;  /* 0x0014200001327983 */ /* 0x000ea20000300800 */
[----:B------:R-:W-:-:S03]  /*2d050*/  IMAD.MOV.U32 R82, RZ, RZ, R39 ;  /* 0x000000ffff527224 */ /* 0x000fc600078e0027 */
[----:B------:R-:W2:Y:S04]  /*2d060*/  LDL.LU R46, [R1+0x141c] ;  /* 0x00141c00012e7983 */ /* 0x000ea80000300800 */
[----:B------:R-:W2:Y:S04]  /*2d070*/  LDL.LU R42, [R1+0x1418] ;  /* 0x00141800012a7983 */ /* 0x000ea80000300800 */
[----:B------:R-:W2:Y:S04]  /*2d080*/  LDL.LU R43, [R1+0x1414] ;  /* 0x00141400012b7983 */ /* 0x000ea80000300800 */
[----:B------:R-:W4:Y:S04]  /*2d090*/  LDL.LU R38, [R1+0x1410] ;  /* 0x0014100001267983 */ /* 0x000f280000300800 */
[----:B------:R-:W4:Y:S01]  /*2d0a0*/  LDL.LU R39, [R1+0x140c] ;  /* 0x00140c0001277983 */ /* 0x000f220000300800 */
[----:B------:R-:W-:-:S02]  /*2d0b0*/  IMAD.MOV.U32 R83, RZ, RZ, R47 ;  /* 0x000000ffff537224 */ /* 0x000fc400078e002f */
[----:B------:R-:W-:Y:S01]  /*2d0c0*/  IMAD.MOV.U32 R76, RZ, RZ, R51 ;  /* 0x000000ffff4c7224 */ /* 0x000fe200078e0033 */
[----:B------:R-:W2:Y:S04]  /*2d0d0*/  LDL.LU R47, [R1+0x1408] ;  /* 0x00140800012f7983 */ /* 0x000ea80000300800 */
[----:B------:R-:W2:Y:S01]  /*2d0e0*/  LDL.LU R51, [R1+0x1404] ;  /* 0x0014040001337983 */ /* 0x000ea20000300800 */
[----:B------:R-:W-:Y:S01]  /*2d0f0*/  MOV R77, R54 ;  /* 0x00000036004d7202 */ /* 0x000fe20000000f00 */
[----:B------:R-:W-:Y:S02]  /*2d100*/  IMAD.MOV.U32 R78, RZ, RZ, R55 ;  /* 0x000000ffff4e7224 */ /* 0x000fe400078e0037 */
[----:B------:R-:W3:Y:S01]  /*2d110*/  LDL.LU R54, [R1+0x1400] ;  /* 0x0014000001367983 */ /* 0x000ee20000300800 */
[----:B------:R-:W-:-:S03]  /*2d120*/  IMAD.MOV.U32 R79, RZ, RZ, R59 ;  /* 0x000000ffff4f7224 */ /* 0x000fc600078e003b */
[----:B------:R-:W3:Y:S04]  /*2d130*/  LDL.LU R55, [R1+0x13fc] ;  /* 0x0013fc0001377983 */ /* 0x000ee80000300800 */
[----:B------:R-:W3:Y:S01]  /*2d140*/  LDL.LU R59, [R1+0x13f8] ;  /* 0x0013f800013b7983 */ /* 0x000ee20000300800 */
        /* <DEDUP_REMOVED lines=9> */
[C---:B------:R-:W-:Y:S11]  /*2d1e0*/  HMMA.1688.F32.TF32 R68, R236.reuse, R40, R140 ;  /* 0x00000028ec44723c */ /* 0x040ff6000008108c */
[----:B------:R-:W-:Y:S11]  /*2d1f0*/  @!UPT UIADD3 URZ, URZ, URZ, URZ ;  /* 0x0000003f3f3ff290 */ /* 0x000ff6000fffe03f */
[----:B------:R-:W-:Y:S02]  /*2d200*/  @!UPT UIADD3 URZ, URZ, URZ, URZ ;  /* 0x0000003f3f3ff290 */ /* 0x000fe4000fffe03f */
[----:B------:R-:W-:Y:S01]  /*2d210*/  MOV R24, R68 ;  /* 0x0000004400187202 */ /* 0x000fe20000000f00 */
[----:B------:R-:W-:Y:S02]  /*2d220*/  IMAD.MOV.U32 R25, RZ, RZ, R69 ;  /* 0x000000ffff197224 */ /* 0x000fe400078e0045 */
[----:B------:R-:W-:Y:S02]  /*2d230*/  IMAD.MOV.U32 R33, RZ, RZ, R70 ;  /* 0x000000ffff217224 */ /* 0x000fe400078e0046 */
[----:B------:R-:W-:Y:S02]  /*2d240*/  IMAD.MOV.U32 R32, RZ, RZ, R71 ;  /* 0x000000ffff207224 */ /* 0x000fe400078e0047 */
[----:B------:R-:W-:Y:S01]  /*2d250*/  HMMA.1688.F32.TF32 R68, R236, R44, R136 ;  /* 0x0000002cec44723c */ /* 0x000fe20000081088 */
[----:B------:R-:W-:Y:S04]  /*2d260*/  LDS R136, [R2+0xe100] ;  /* 0x00e1000002887984 */ /* 0x000fe80000000800 */
[----:B------:R-:W-:Y:S04]  /*2d270*/  LDS R138, [R2+0xf100] ;  /* 0x00f10000028a7984 */ /* 0x000fe80000000800 */
[----:B------:R-:W-:Y:S04]  /*2d280*/  LDS R137, [R243+0xe100] ;  /* 0x00e10000f3897984 */ /* 0x000fe80000000800 */
[----:B------:R-:W-:Y:S11]  /*2d290*/  LDS R139, [R243+0xf100] ;  /* 0x00f10000f38b7984 */ /* 0x000ff60000000800 */
[----:B------:R-:W-:-:S02]  /*2d2a0*/  IMAD.MOV.U32 R20, RZ, RZ, R68 ;  /* 0x000000ffff147224 */ /* 0x000fc400078e0044 */
        /* <DEDUP_REMOVED lines=13> */
[----:B------:R-:W-:Y:S01]  /*2d380*/  IMAD.MOV.U32 R12, RZ, RZ, R68 ;  /* 0x000000ffff0c7224 */ /* 0x000fe200078e0044 */
[----:B------:R-:W-:Y:S01]  /*2d390*/  MOV R13, R69 ;  /* 0x00000045000d7202 */ /* 0x000fe20000000f00 */
        /* <DEDUP_REMOVED lines=17> */
[C---:B----4-:R-:W-:Y:S08]  /*2d4b0*/  HMMA.1688.F32.TF32 R108, R72.reuse, R38, R196 ;  /* 0x00000026486c723c */ /* 0x050ff000000810c4 */
[C---:B--2---:R-:W-:Y:S08]  /*2d4c0*/  HMMA.1688.F32.TF32 R116, R72.reuse, R42, R200 ;  /* 0x0000002a4874723c */ /* 0x044ff000000810c8 */
[----:B------:R-:W-:Y:S07]  /*2d4d0*/  HMMA.1688.F32.TF32 R112, R72, R46, R204 ;  /* 0x0000002e4870723c */ /* 0x000fee00000810cc */
[----:B------:R-:W-:Y:S04]  /*2d4e0*/  STL.64 [R1+0xe0], R108 ;  /* 0x0000e06c01007387 */ /* 0x000fe80000100a00 */
[----:B------:R1:W-:Y:S01]  /*2d4f0*/  STL.64 [R1+0xe8], R110 ;  /* 0x0000e86e01007387 */ /* 0x0003e20000100a00 */
[----:B------:R-:W-:Y:S01]  /*2d500*/  IMAD.MOV.U32 R64, RZ, RZ, R68 ;  /* 0x000000ffff407224 */ /* 0x000fe200078e0044 */
[----:B------:R-:W-:Y:S01]  /*2d510*/  MOV R60, R70 ;  /* 0x00000046003c7202 */ /* 0x000fe20000000f00 */
[----:B------:R-:W-:Y:S01]  /*2d520*/  IMAD.MOV.U32 R61, RZ, RZ, R69 ;  /* 0x000000ffff3d7224 */ /* 0x000fe200078e0045 */
[----:B------:R-:W-:Y:S01]  /*2d530*/  LDS R68, [R2+0xe080] ;  /* 0x00e0800002447984 */ /* 0x000fe20000000800 */
[----:B------:R-:W-:-:S03]  /*2d540*/  IMAD.MOV.U32 R57, RZ, RZ, R71 ;  /* 0x000000ffff397224 */ /* 0x000fc600078e0047 */
[----:B------:R-:W-:Y:S01]  /*2d550*/  LDS R70, [R2+0xf080] ;  /* 0x00f0800002467984 */ /* 0x000fe20000000800 */
[C---:B-1----:R-:W-:Y:S03]  /*2d560*/  HMMA.1688.F32.TF32 R108, R72.reuse, R50, R208 ;  /* 0x00000032486c723c */ /* 0x042fe600000810d0 */
[----:B------:R-:W-:Y:S04]  /*2d570*/  LDS R69, [R243+0xe080] ;  /* 0x00e08000f3457984 */ /* 0x000fe80000000800 */
[----:B------:R-:W1:Y:S04]  /*2d580*/  LDS R71, [R243+0xf080] ;  /* 0x00f08000f3477984 */ /* 0x000e680000000800 */
[----:B------:R-:W-:Y:S04]  /*2d590*/  STL.64 [R1+0xd0], R116 ;  /* 0x0000d07401007387 */ /* 0x000fe80000100a00 */
[----:B------:R3:W-:Y:S04]  /*2d5a0*/  STL.64 [R1+0xd8], R118 ;  /* 0x0000d87601007387 */ /* 0x0007e80000100a00 */
[----:B------:R-:W-:Y:S04]  /*2d5b0*/  STL.64 [R1+0xc0], R112 ;  /* 0x0000c07001007387 */ /* 0x000fe80000100a00 */
[----:B------:R2:W-:Y:S01]  /*2d5c0*/  STL.64 [R1+0xc8], R114 ;  /* 0x0000c87201007387 */ /* 0x0005e20000100a00 */
[C---:B---3--:R-:W-:Y:S03]  /*2d5d0*/  HMMA.1688.F32.TF32 R116, R72.reuse, R54, R212 ;  /* 0x000000364874723c */ /* 0x048fe600000810d4 */
[----:B------:R-:W-:Y:S04]  /*2d5e0*/  STL.64 [R1+0xb0], R108 ;  /* 0x0000b06c01007387 */ /* 0x000fe80000100a00 */
[----:B------:R3:W-:Y:S01]  /*2d5f0*/  STL.64 [R1+0xb8], R110 ;  /* 0x0000b86e01007387 */ /* 0x0007e20000100a00 */
[C---:B--2---:R-:W-:Y:S08]  /*2d600*/  HMMA.1688.F32.TF32 R112, R72.reuse, R58, R216 ;  /* 0x0000003a4870723c */ /* 0x044ff000000810d8 */
[C---:B---3--:R-:W-:Y:S08]  /*2d610*/  HMMA.1688.F32.TF32 R108, R72.reuse, R62, R220 ;  /* 0x0000003e486c723c */ /* 0x048ff000000810dc */
[----:B------:R-:W-:Y:S01]  /*2d620*/  HMMA.1688.F32.TF32 R72, R72, R66, R224 ;  /* 0x000000424848723c */ /* 0x000fe200000810e0 */
[----:B------:R-:W-:Y:S04]  /*2d630*/  STL.64 [R1+0xa0], R116 ;  /* 0x0000a07401007387 */ /* 0x000fe80000100a00 */
[----:B------:R-:W-:Y:S04]  /*2d640*/  STL.64 [R1+0xa8], R118 ;  /* 0x0000a87601007387 */ /* 0x000fe80000100a00 */
[----:B------:R-:W-:Y:S04]  /*2d650*/  STL.64 [R1+0x90], R112 ;  /* 0x0000907001007387 */ /* 0x000fe80000100a00 */
[----:B------:R-:W-:Y:S04]  /*2d660*/  STL.64 [R1+0x98], R114 ;  /* 0x0000987201007387 */ /* 0x000fe80000100a00 */
[----:B------:R-:W-:Y:S01]  /*2d670*/  STL.64 [R1+0x80], R108 ;  /* 0x0000806c01007387 */ /* 0x000fe20000100a00 */
[C---:B-1----:R-:W-:Y:S03]  /*2d680*/  HMMA.1688.F32.TF32 R104, R68.reuse, R10, R104 ;  /* 0x0000000a4468723c */ /* 0x042fe60000081068 */
[----:B------:R1:W-:Y:S04]  /*2d690*/  STL.64 [R1+0x88], R110 ;  /* 0x0000886e01007387 */ /* 0x0003e80000100a00 */
[----:B------:R-:W-:Y:S04]  /*2d6a0*/  STL.64 [R1+0x60], R72 ;  /* 0x0000604801007387 */ /* 0x000fe80000100a00 */
[----:B------:R2:W-:Y:S01]  /*2d6b0*/  STL.64 [R1+0x68], R74 ;  /* 0x0000684a01007387 */ /* 0x0005e20000100a00 */
[C---:B-1----:R-:W-:Y:S08]  /*2d6c0*/  HMMA.1688.F32.TF32 R108, R68.reuse, R6, R168 ;  /* 0x00000006446c723c */ /* 0x042ff000000810a8 */
[C---:B--2---:R-:W-:Y:S08]  /*2d6d0*/  HMMA.1688.F32.TF32 R72, R68.reuse, R14, R100 ;  /* 0x0000000e4448723c */ /* 0x044ff00000081064 */
[C---:B------:R-:W-:Y:S07]  /*2d6e0*/  HMMA.1688.F32.TF32 R96, R68.reuse, R18, R96 ;  /* 0x000000124460723c */ /* 0x040fee0000081060 */
[----:B------:R-:W-:Y:S01]  /*2d6f0*/  STL.64 [R1+0x50], R108 ;  /* 0x0000506c01007387 */ /* 0x000fe20000100a00 */
[C---:B------:R-:W-:Y:S03]  /*2d700*/  HMMA.1688.F32.TF32 R92, R68.reuse, R22, R92 ;  /* 0x00000016445c723c */ /* 0x040fe6000008105c */
[----:B------:R-:W-:Y:S04]  /*2d710*/  STL.64 [R1+0x58], R110 ;  /* 0x0000586e01007387 */ /* 0x000fe80000100a00 */
[----:B------:R-:W-:Y:S01]  /*2d720*/  STL.64 [R1+0x40], R104 ;  /* 0x0000406801007387 */ /* 0x000fe20000100a00 */
[C---:B------:R-:W-:Y:S03]  /*2d730*/  HMMA.1688.F32.TF32 R248, R68.reuse, R30, R248 ;  /* 0x0000001e44f8723c */ /* 0x040fe600000810f8 */
[----:B------:R-:W-:Y:S04]  /*2d740*/  STL.64 [R1+0x48], R106 ;  /* 0x0000486a01007387 */ /* 0x000fe80000100a00 */
[----:B------:R-:W-:Y:S04]  /*2d750*/  STL.64 [R1+0x30], R72 ;  /* 0x0000304801007387 */ /* 0x000fe80000100a00 */
[----:B------:R1:W-:Y:S01]  /*2d760*/  STL.64 [R1+0x38], R74 ;  /* 0x0000384a01007387 */ /* 0x0003e20000100a00 */
[C---:B------:R-:W-:Y:S08]  /*2d770*/  HMMA.1688.F32.TF32 R244, R68.reuse, R34, R244 ;  /* 0x0000002244f4723c */ /* 0x040ff000000810f4 */
[C---:B-1----:R-:W-:Y:S08]  /*2d780*/  HMMA.1688.F32.TF32 R72, R68.reuse, R26, R88 ;  /* 0x0000001a4448723c */ /* 0x042ff00000081058 */
[C---:B------:R-:W-:Y:S08]  /*2d790*/  HMMA.1688.F32.TF32 R228, R68.reuse, R38, R84 ;  /* 0x0000002644e4723c */ /* 0x040ff00000081054 */
[C---:B------:R-:W-:Y:S01]  /*2d7a0*/  HMMA.1688.F32.TF32 R224, R68.reuse, R42, R80 ;  /* 0x0000002a44e0723c */ /* 0x040fe20000081050 */
[----:B------:R1:W-:Y:S04]  /*2d7b0*/  STL.64 [R1+0x20], R96 ;  /* 0x0000206001007387 */ /* 0x0003e80000100a00 */
[----:B------:R2:W-:Y:S04]  /*2d7c0*/  STL.64 [R1+0x28], R98 ;  /* 0x0000286201007387 */ /* 0x0005e80000100a00 */
[----:B------:R3:W-:Y:S04]  /*2d7d0*/  STL.64 [R1+0x10], R92 ;  /* 0x0000105c01007387 */ /* 0x0007e80000100a00 */
[----:B------:R2:W-:Y:S04]  /*2d7e0*/  STL.64 [R1+0x18], R94 ;  /* 0x0000185e01007387 */ /* 0x0005e80000100a00 */
[----:B------:R-:W-:Y:S04]  /*2d7f0*/  STL.64 [R1+0x1288], R250 ;  /* 0x001288fa01007387 */ /* 0x000fe80000100a00 */
[----:B------:R-:W-:Y:S04]  /*2d800*/  STL.64 [R1], R72 ;  /* 0x0000004801007387 */ /* 0x000fe80000100a00 */
[----:B------:R-:W-:Y:S04]  /*2d810*/  STL.64 [R1+0x8], R74 ;  /* 0x0000084a01007387 */ /* 0x000fe80000100a00 */
[----:B------:R-:W-:Y:S04]  /*2d820*/  STL.64 [R1+0x1280], R248 ;  /* 0x001280f801007387 */ /* 0x000fe80000100a00 */
[----:B------:R-:W-:Y:S04]  /*2d830*/  STL.64 [R1+0x1298], R246 ;  /* 0x001298f601007387 */ /* 0x000fe80000100a00 */
[----:B------:R1:W-:Y:S04]  /*2d840*/  STL.64 [R1+0x1290], R244 ;  /* 0x001290f401007387 */ /* 0x0003e80000100a00 */
[----:B------:R-:W-:Y:S04]  /*2d850*/  STL.64 [R1+0x12a8], R230 ;  /* 0x0012a8e601007387 */ /* 0x000fe80000100a00 */
[----:B------:R1:W-:Y:S04]  /*2d860*/  STL.64 [R1+0x12a0], R228 ;  /* 0x0012a0e401007387 */ /* 0x0003e80000100a00 */
        /* <DEDUP_REMOVED lines=16> */
[----:B--2---:R-:W2:Y:S04]  /*2d970*/  LDL.LU R98, [R1+0x388] ;  /* 0x0003880001627983 */ /* 0x004ea80000300800 */
[----:B------:R-:W2:Y:S04]  /*2d980*/  LDL.LU R99, [R1+0x38c] ;  /* 0x00038c0001637983 */ /* 0x000ea80000300800 */
[----:B---3--:R-:W3:Y:S04]  /*2d990*/  LDL.LU R92, [R1+0x370] ;  /* 0x00037000015c7983 */ /* 0x008ee80000300800 */
        /* <DEDUP_REMOVED lines=20> */
[----:B------:R-:W-:Y:S04]  /*2dae0*/  LDS R72, [R2+0xe180] ;  /* 0x00e1800002487984 */ /* 0x000fe80000000800 */
[----:B------:R-:W-:Y:S04]  /*2daf0*/  STL.64 [R1+0x12c8], R222 ;  /* 0x0012c8de01007387 */ /* 0x000fe80000100a00 */
[----:B------:R-:W-:Y:S04]  /*2db00*/  STL.64 [R1+0x12c0], R220 ;  /* 0x0012c0dc01007387 */ /* 0x000fe80000100a00 */
[----:B------:R-:W-:Y:S04]  /*2db10*/  LDS R74, [R2+0xf180] ;  /* 0x00f18000024a7984 */ /* 0x000fe80000000800 */
[----:B------:R-:W-:Y:S04]  /*2db20*/  LDS R73, [R243+0xe180] ;  /* 0x00e18000f3497984 */ /* 0x000fe80000000800 */
[----:B------:R-:W-:Y:S01]  /*2db30*/  LDS R75, [R243+0xf180] ;  /* 0x00f18000f34b7984 */ /* 0x000fe20000000800 */
[C---:B----4-:R-:W-:Y:S08]  /*2db40*/  HMMA.1688.F32.TF32 R212, R68.reuse, R54, R104 ;  /* 0x0000003644d4723c */ /* 0x050ff00000081068 */
[C---:B------:R-:W-:Y:S08]  /*2db50*/  HMMA.1688.F32.TF32 R216, R68.reuse, R50, R168 ;  /* 0x0000003244d8723c */ /* 0x040ff000000810a8 */
[C---:B------:R-:W-:Y:S08]  /*2db60*/  HMMA.1688.F32.TF32 R208, R68.reuse, R58, R100 ;  /* 0x0000003a44d0723c */ /* 0x040ff00000081064 */
[C---:B--2---:R-:W-:Y:S07]  /*2db70*/  HMMA.1688.F32.TF32 R204, R68.reuse, R62, R96 ;  /* 0x0000003e44cc723c */ /* 0x044fee0000081060 */
[----:B------:R-:W-:Y:S01]  /*2db80*/  STL.64 [R1+0x12d8], R218 ;  /* 0x0012d8da01007387 */ /* 0x000fe20000100a00 */
[----:B---3--:R-:W-:Y:S03]  /*2db90*/  HMMA.1688.F32.TF32 R200, R68, R66, R92 ;  /* 0x0000004244c8723c */ /* 0x008fe6000008105c */
[----:B------:R1:W-:Y:S05]  /*2dba0*/  STL.64 [R1+0x12d0], R216 ;  /* 0x0012d0d801007387 */ /* 0x0003ea0000100a00 */
[C---:B------:R-:W-:Y:S01]  /*2dbb0*/  HMMA.1688.F32.TF32 R196, R136.reuse, R6, R88 ;  /* 0x0000000688c4723c */ /* 0x040fe20000081058 */
[----:B------:R-:W-:Y:S07]  /*2dbc0*/  STL.64 [R1+0x12f0], R214 ;  /* 0x0012f0d601007387 */ /* 0x000fee0000100a00 */
        /* <DEDUP_REMOVED lines=59> */
[----:B------:R-:W2:Y:S08]  /*2df80*/  LDL.LU R79, [R1+0x76c] ;  /* 0x00076c00014f7983 */ /* 0x000eb00000300800 */
[----:B------:R-:W-:Y:S04]  /*2df90*/  STL.64 [R1+0x1360], R186 ;  /* 0x001360ba01007387 */ /* 0x000fe80000100a00 */
[----:B------:R-:W-:Y:S01]  /*2dfa0*/  STL.64 [R1+0x1358], R184 ;  /* 0x001358b801007387 */ /* 0x000fe20000100a00 */
[C---:B---3--:R-:W-:Y:S08]  /*2dfb0*/  HMMA.1688.F32.TF32 R160, R136.reuse, R42, R96 ;  /* 0x0000002a88a0723c */ /* 0x048ff00000081060 */
[C---:B----4-:R-:W-:Y:S08]  /*2dfc0*/  HMMA.1688.F32.TF32 R176, R136.reuse, R26, R164 ;  /* 0x0000001a88b0723c */ /* 0x050ff000000810a4 */
[C---:B--2---:R-:W-:Y:S08]  /*2dfd0*/  HMMA.1688.F32.TF32 R180, R136.reuse, R22, R112 ;  /* 0x0000001688b4723c */ /* 0x044ff00000081070 */
[C---:B------:R-:W-:Y:S08]  /*2dfe0*/  HMMA.1688.F32.TF32 R172, R136.reuse, R30, R168 ;  /* 0x0000001e88ac723c */ /* 0x040ff000000810a8 */
[C---:B------:R-:W-:Y:S07]  /*2dff0*/  HMMA.1688.F32.TF32 R168, R136.reuse, R34, R104 ;  /* 0x0000002288a8723c */ /* 0x040fee0000081068 */
[----:B------:R-:W-:Y:S01]  /*2e000*/  STL.64 [R1+0x1370], R182 ;  /* 0x001370b601007387 */ /* 0x000fe20000100a00 */
[C---:B------:R-:W-:Y:S03]  /*2e010*/  HMMA.1688.F32.TF32 R164, R136.reuse, R38, R100 ;  /* 0x0000002688a4723c */ /* 0x040fe60000081064 */
[----:B------:R-:W-:Y:S05]  /*2e020*/  STL.64 [R1+0x1368], R180 ;  /* 0x001368b401007387 */ /* 0x000fea0000100a00 */
[C---:B------:R-:W-:Y:S01]  /*2e030*/  HMMA.1688.F32.TF32 R156, R136.reuse, R46, R92 ;  /* 0x0000002e889c723c */ /* 0x040fe2000008105c */
[----:B------:R-:W-:Y:S07]  /*2e040*/  STL.64 [R1+0x1380], R178 ;  /* 0x001380b201007387 */ /* 0x000fee0000100a00 */
[C---:B------:R-:W-:Y:S01]  /*2e050*/  HMMA.1688.F32.TF32 R152, R136.reuse, R50, R88 ;  /* 0x000000328898723c */ /* 0x040fe20000081058 */
[----:B------:R-:W-:Y:S04]  /*2e060*/  STL.64 [R1+0x1378], R176 ;  /* 0x001378b001007387 */ /* 0x000fe80000100a00 */
[----:B------:R-:W-:Y:S03]  /*2e070*/  STL.64 [R1+0x1390], R174 ;  /* 0x001390ae01007387 */ /* 0x000fe60000100a00 */
        /* <DEDUP_REMOVED lines=25> */
[----:B------:R-:W4:Y:S01]  /*2e210*/  LDL.LU R227, [R1+0x64c] ;  /* 0x00064c0001e37983 */ /* 0x000f220000300800 */
[C---:B------:R-:W-:Y:S03]  /*2e220*/  HMMA.1688.F32.TF32 R140, R136.reuse, R62, R76 ;  /* 0x0000003e888c723c */ /* 0x040fe6000008104c */
        /* <DEDUP_REMOVED lines=81> */
[----:B--2---:R-:W-:Y:S03]  /*2e740*/  HMMA.1688.F32.TF32 R136, R136, R66, R236 ;  /* 0x000000428888723c */ /* 0x004fe600000810ec */
[----:B------:R-:W-:Y:S04]  /*2e750*/  LDS R236, [R2+0xe200] ;  /* 0x00e2000002ec7984 */ /* 0x000fe80000000800 */
[----:B------:R-:W-:Y:S04]  /*2e760*/  LDS R238, [R2+0xf200] ;  /* 0x00f2000002ee7984 */ /* 0x000fe80000000800 */
[----:B------:R-:W-:Y:S04]  /*2e770*/  LDS R237, [R243+0xe200] ;  /* 0x00e20000f3ed7984 */ /* 0x000fe80000000800 */
[----:B------:R-:W4:Y:S02]  /*2e780*/  LDS R239, [R243+0xf200] ;  /* 0x00f20000f3ef7984 */ /* 0x000f240000000800 */
[C---:B----4-:R-:W-:Y:S08]  /*2e790*/  HMMA.1688.F32.TF32 R148, R236.reuse, R14, R224 ;  /* 0x0000000eec94723c */ /* 0x050ff000000810e0 */
[C---:B---3--:R-:W-:Y:S08]  /*2e7a0*/  HMMA.1688.F32.TF32 R156, R236.reuse, R18, R228 ;  /* 0x00000012ec9c723c */ /* 0x048ff000000810e4 */
[C---:B------:R-:W-:Y:S11]  /*2e7b0*/  HMMA.1688.F32.TF32 R152, R236.reuse, R10, R220 ;  /* 0x0000000aec98723c */ /* 0x040ff600000810dc */
[----:B------:R-:W-:Y:S11]  /*2e7c0*/  @!UPT UIADD3 URZ, URZ, URZ, URZ ;  /* 0x0000003f3f3ff290 */ /* 0x000ff6000fffe03f */
[----:B------:R-:W-:Y:S01]  /*2e7d0*/  @!UPT UIADD3 URZ, URZ, URZ, URZ ;  /* 0x0000003f3f3ff290 */ /* 0x000fe2000fffe03f */
[----:B------:R-:W-:Y:S04]  /*2e7e0*/  STL.64 [R1+0x70], R152 ;  /* 0x0000709801007387 */ /* 0x000fe80000100a00 */
[----:B------:R1:W-:Y:S04]  /*2e7f0*/  STL.64 [R1+0x78], R154 ;  /* 0x0000789a01007387 */ /* 0x0003e80000100a00 */
[----:B------:R-:W-:Y:S04]  /*2e800*/  STL.64 [R1+0x240], R148 ;  /* 0x0002409401007387 */ /* 0x000fe80000100a00 */
[----:B------:R2:W-:Y:S01]  /*2e810*/  STL.64 [R1+0x248], R150 ;  /* 0x0002489601007387 */ /* 0x0005e20000100a00 */
[C---:B-1----:R-:W-:Y:S08]  /*2e820*/  HMMA.1688.F32.TF32 R152, R236.reuse, R22, R244 ;  /* 0x00000016ec98723c */ /* 0x042ff000000810f4 */
[C---:B--2---:R-:W-:Y:S01]  /*2e830*/  HMMA.1688.F32.TF32 R148, R236.reuse, R26, R248 ;  /* 0x0000001aec94723c */ /* 0x044fe200000810f8 */
[----:B------:R-:W-:Y:S04]  /*2e840*/  STL.64 [R1+0x2d0], R156 ;  /* 0x0002d09c01007387 */ /* 0x000fe80000100a00 */
[----:B------:R-:W-:Y:S04]  /*2e850*/  STL.64 [R1+0x2d8], R158 ;  /* 0x0002d89e01007387 */ /* 0x000fe80000100a00 */
[----:B------:R-:W2:Y:S06]  /*2e860*/  LDL.LU R244, [R1+0x7c0] ;  /* 0x0007c00001f47983 */ /* 0x000eac0000300800 */
        /* <DEDUP_REMOVED lines=11> */
[-C--:B------:R-:W-:Y:S03]  /*2e920*/  HMMA.1688.F32.TF32 R68, R236, R6.reuse, R216 ;  /* 0x00000006ec44723c */ /* 0x080fe600000810d8 */
        /* <DEDUP_REMOVED lines=46> */
[----:B---3--:R-:W3:Y:S04]  /*2ec10*/  LDL.LU R154, [R1+0x5f8] ;  /* 0x0005f800019a7983 */ /* 0x008ee80000300800 */
        /* <DEDUP_REMOVED lines=46> */
[----:B------:R-:W-:Y:S08]  /*2ef00*/  HMMA.1688.F32.TF32 R96, R72, R42, R96 ;  /* 0x0000002a4860723c */ /* 0x000ff00000081060 */
[C---:B--2---:R-:W-:Y:S08]  /*2ef10*/  HMMA.1688.F32.TF32 R168, R236.reuse, R50, R168 ;  /* 0x00000032eca8723c */ /* 0x044ff000000810a8 */
[C---:B------:R-:W-:Y:S08]  /*2ef20*/  HMMA.1688.F32.TF32 R164, R236.reuse, R46, R164 ;  /* 0x0000002eeca4723c */ /* 0x040ff000000810a4 */
[C---:B------:R-:W-:Y:S08]  /*2ef30*/  HMMA.1688.F32.TF32 R160, R236.reuse, R42, R160 ;  /* 0x0000002aeca0723c */ /* 0x040ff000000810a0 */
[C---:B---3--:R-:W-:Y:S08]  /*2ef40*/  HMMA.1688.F32.TF32 R152, R236.reuse, R34, R152 ;  /* 0x00000022ec98723c */ /* 0x048ff00000081098 */
[C---:B----4-:R-:W-:Y:S08]  /*2ef50*/  HMMA.1688.F32.TF32 R148, R236.reuse, R30, R148 ;  /* 0x0000001eec94723c */ /* 0x050ff00000081094 */
[----:B------:R-:W-:Y:S11]  /*2ef60*/  HMMA.1688.F32.TF32 R156, R236, R38, R156 ;  /* 0x00000026ec9c723c */ /* 0x000ff6000008109c */
[----:B------:R-:W-:Y:S04]  /*2ef70*/  @!UPT UIADD3 URZ, URZ, URZ, URZ ;  /* 0x0000003f3f3ff290 */ /* 0x000fe8000fffe03f */
[----:B------:R-:W-:Y:S04]  /*2ef80*/  STL.64 [R1+0x310], R148 ;  /* 0x0003109401007387 */ /* 0x000fe80000100a00 */
[----:B------:R1:W-:Y:S04]  /*2ef90*/  STL.64 [R1+0x318], R150 ;  /* 0x0003189601007387 */ /* 0x0003e80000100a00 */
[----:B-1----:R1:W5:Y:S04]  /*2efa0*/  LDL.LU.64 R150, [R1+0x13f0] ;  /* 0x0013f00001967983 */ /* 0x0023680000300a00 */
[----:B------:R1:W5:Y:S04]  /*2efb0*/  LDL.LU.64 R148, [R1+0x13e8] ;  /* 0x0013e80001947983 */ /* 0x0003680000300a00 */
[----:B------:R-:W-:Y:S04]  /*2efc0*/  STL.64 [R1+0x330], R152 ;  /* 0x0003309801007387 */ /* 0x000fe80000100a00 */
[----:B------:R2:W-:Y:S04]  /*2efd0*/  STL.64 [R1+0x338], R154 ;  /* 0x0003389a01007387 */ /* 0x0005e80000100a00 */
[----:B--2---:R1:W5:Y:S04]  /*2efe0*/  LDL.LU.64 R154, [R1+0x13e0] ;  /* 0x0013e000019a7983 */ /* 0x0043680000300a00 */
        /* <DEDUP_REMOVED lines=14> */
[----:B------:R2:W-:Y:S01]  /*2f0d0*/  STL.64 [R1+0x3c8], R170 ;  /* 0x0003c8aa01007387 */ /* 0x0005e20000100a00 */
[----:B------:R-:W-:Y:S08]  /*2f0e0*/  HMMA.1688.F32.TF32 R92, R72, R46, R92 ;  /* 0x0000002e485c723c */ /* 0x000ff0000008105c */
[----:B--2---:R-:W-:Y:S08]  /*2f0f0*/  HMMA.1688.F32.TF32 R168, R236, R54, R172 ;  /* 0x00000036eca8723c */ /* 0x004ff000000810ac */
[C---:B------:R-:W-:Y:S08]  /*2f100*/  HMMA.1688.F32.TF32 R88, R72.reuse, R50, R88 ;  /* 0x000000324858723c */ /* 0x040ff00000081058 */
[C---:B------:R-:W-:Y:S08]  /*2f110*/  HMMA.1688.F32.TF32 R84, R72.reuse, R54, R84 ;  /* 0x000000364854723c */ /* 0x040ff00000081054 */
[C---:B------:R-:W-:Y:S08]  /*2f120*/  HMMA.1688.F32.TF32 R80, R72.reuse, R58, R80 ;  /* 0x0000003a4850723c */ /* 0x040ff00000081050 */
[C---:B------:R-:W-:Y:S08]  /*2f130*/  HMMA.1688.F32.TF32 R76, R72.reuse, R62, R76 ;  /* 0x0000003e484c723c */ /* 0x040ff0000008104c */
[----:B------:R-:W-:Y:S01]  /*2f140*/  HMMA.1688.F32.TF32 R72, R72, R66, R232 ;  /* 0x000000424848723c */ /* 0x000fe200000810e8 */
[----:B------:R-:W-:Y:S04]  /*2f150*/  LDS R232, [R2+0xe280] ;  /* 0x00e2800002e87984 */ /* 0x000fe80000000800 */
[----:B------:R-:W-:Y:S04]  /*2f160*/  LDS R234, [R2+0xf280] ;  /* 0x00f2800002ea7984 */ /* 0x000fe80000000800 */
[----:B------:R-:W-:Y:S04]  /*2f170*/  LDS R233, [R243+0xe280] ;  /* 0x00e28000f3e97984 */ /* 0x000fe80000000800 */
[----:B------:R-:W2:Y:S01]  /*2f180*/  LDS R235, [R243+0xf280] ;  /* 0x00f28000f3eb7984 */ /* 0x000ea20000000800 */
[C---:B------:R-:W-:Y:S03]  /*2f190*/  HMMA.1688.F32.TF32 R176, R236.reuse, R58, R176 ;  /* 0x0000003aecb0723c */ /* 0x040fe600000810b0 */
[----:B------:R-:W-:Y:S04]  /*2f1a0*/  STL.64 [R1+0x3d0], R168 ;  /* 0x0003d0a801007387 */ /* 0x000fe80000100a00 */
[----:B------:R3:W-:Y:S01]  /*2f1b0*/  STL.64 [R1+0x3d8], R170 ;  /* 0x0003d8aa01007387 */ /* 0x0007e20000100a00 */
[C---:B------:R-:W-:Y:S08]  /*2f1c0*/  HMMA.1688.F32.TF32 R172, R236.reuse, R62, R180 ;  /* 0x0000003eecac723c */ /* 0x040ff000000810b4 */
[----:B---3--:R-:W-:Y:S01]  /*2f1d0*/  HMMA.1688.F32.TF32 R168, R236, R66, R184 ;  /* 0x00000042eca8723c */ /* 0x008fe200000810b8 */
[----:B------:R-:W-:Y:S06]  /*2f1e0*/  LDS R236, [R2+0xe300] ;  /* 0x00e3000002ec7984 */ /* 0x000fec0000000800 */
[----:B------:R-:W-:Y:S04]  /*2f1f0*/  STL.64 [R1+0x400], R176 ;  /* 0x000400b001007387 */ /* 0x000fe80000100a00 */
[----:B------:R-:W-:Y:S04]  /*2f200*/  STL.64 [R1+0x408], R178 ;  /* 0x000408b201007387 */ /* 0x000fe80000100a00 */
[----:B------:R-:W-:Y:S04]  /*2f210*/  STL.64 [R1+0x420], R172 ;  /* 0x000420ac01007387 */ /* 0x000fe80000100a00 */
[----:B------:R-:W-:Y:S04]  /*2f220*/  STL.64 [R1+0x428], R174 ;  /* 0x000428ae01007387 */ /* 0x000fe80000100a00 */
[----:B------:R-:W-:Y:S04]  /*2f230*/  LDS R238, [R2+0xf300] ;  /* 0x00f3000002ee7984 */ /* 0x000fe80000000800 */
[----:B------:R-:W-:Y:S04]  /*2f240*/  STL.64 [R1+0x410], R168 ;  /* 0x000410a801007387 */ /* 0x000fe80000100a00 */
[----:B------:R2:W-:Y:S04]  /*2f250*/  STL.64 [R1+0x418], R170 ;  /* 0x000418aa01007387 */ /* 0x0005e80000100a00 */
[----:B------:R-:W-:Y:S04]  /*2f260*/  LDS R237, [R243+0xe300] ;  /* 0x00e30000f3ed7984 */ /* 0x000fe80000000800 */
[----:B------:R-:W3:Y:S01]  /*2f270*/  LDS R239, [R243+0xf300] ;  /* 0x00f30000f3ef7984 */ /* 0x000ee20000000800 */
[C---:B--2---:R-:W-:Y:S03]  /*2f280*/  HMMA.1688.F32.TF32 R168, R232.reuse, R6, R188 ;  /* 0x00000006e8a8723c */ /* 0x044fe600000810bc */
[----:B------:R-:W2:Y:S05]  /*2f290*/  LDS R243, [R243+0xf380] ;  /* 0x00f38000f3f37984 */ /* 0x000eaa0000000800 */
[C---:B------:R-:W-:Y:S08]  /*2f2a0*/  HMMA.1688.F32.TF32 R176, R232.reuse, R10, R192 ;  /* 0x0000000ae8b0723c */ /* 0x040ff000000810c0 */
[C---:B------:R-:W-:Y:S07]  /*2f2b0*/  HMMA.1688.F32.TF32 R172, R232.reuse, R14, R196 ;  /* 0x0000000ee8ac723c */ /* 0x040fee00000810c4 */
[----:B------:R-:W-:Y:S04]  /*2f2c0*/  STL.64 [R1+0x430], R168 ;  /* 0x000430a801007387 */ /* 0x000fe80000100a00 */
[----:B------:R4:W-:Y:S02]  /*2f2d0*/  STL.64 [R1+0x438], R170 ;  /* 0x000438aa01007387 */ /* 0x0009e40000100a00 */
[C---:B----4-:R-:W-:Y:S02]  /*2f2e0*/  HMMA.1688.F32.TF32 R168, R232.reuse, R18, R200 ;  /* 0x00000012e8a8723c */ /* 0x050fe400000810c8 */
[----:B------:R-:W-:Y:S04]  /*2f2f0*/  STL.64 [R1+0x470], R176 ;  /* 0x000470b001007387 */ /* 0x000fe80000100a00 */
[----:B------:R4:W-:Y:S04]  /*2f300*/  STL.64 [R1+0x478], R178 ;  /* 0x000478b201007387 */ /* 0x0009e80000100a00 */
[----:B------:R-:W-:Y:S04]  /*2f310*/  STL.64 [R1+0x480], R172 ;  /* 0x000480ac01007387 */ /* 0x000fe80000100a00 */
[----:B------:R1:W-:Y:S01]  /*2f320*/  STL.64 [R1+0x488], R174 ;  /* 0x000488ae01007387 */ /* 0x0003e20000100a00 */
[C---:B----4-:R-:W-:Y:S08]  /*2f330*/  HMMA.1688.F32.TF32 R176, R232.reuse, R22, R204 ;  /* 0x00000016e8b0723c */ /* 0x050ff000000810cc */
[----:B------:R-:W-:Y:S01]  /*2f340*/  STL.64 [R1+0x4c0], R168 ;  /* 0x0004c0a801007387 */ /* 0x000fe20000100a00 */
[C---:B-1----:R-:W-:Y:S03]  /*2f350*/  HMMA.1688.F32.TF32 R172, R232.reuse, R26, R208 ;  /* 0x0000001ae8ac723c */ /* 0x042fe600000810d0 */
[----:B------:R1:W-:Y:S05]  /*2f360*/  STL.64 [R1+0x4c8], R170 ;  /* 0x0004c8aa01007387 */ /* 0x0003ea0000100a00 */
[C---:B-1----:R-:W-:Y:S06]  /*2f370*/  HMMA.1688.F32.TF32 R168, R232.reuse, R30, R212 ;  /* 0x0000001ee8a8723c */ /* 0x042fec00000810d4 */
[----:B------:R-:W-:Y:S04]  /*2f380*/  STL.64 [R1+0x4d0], R176 ;  /* 0x0004d0b001007387 */ /* 0x000fe80000100a00 */
[----:B------:R1:W-:Y:S05]  /*2f390*/  STL.64 [R1+0x4d8], R178 ;  /* 0x0004d8b201007387 */ /* 0x0003ea0000100a00 */
[----:B------:R-:W-:Y:S04]  /*2f3a0*/  STL.64 [R1+0x4e0], R172 ;  /* 0x0004e0ac01007387 */ /* 0x000fe80000100a00 */
[----:B------:R4:W-:Y:S01]  /*2f3b0*/  STL.64 [R1+0x4e8], R174 ;  /* 0x0004e8ae01007387 */ /* 0x0009e20000100a00 */
[C---:B-1----:R-:W-:Y:S03]  /*2f3c0*/  HMMA.1688.F32.TF32 R176, R232.reuse, R34, R216 ;  /* 0x00000022e8b0723c */ /* 0x042fe600000810d8 */
[----:B------:R-:W-:Y:S05]  /*2f3d0*/  STL.64 [R1+0x500], R168 ;  /* 0x000500a801007387 */ /* 0x000fea0000100a00 */
[C---:B----4-:R-:W-:Y:S01]  /*2f3e0*/  HMMA.1688.F32.TF32 R172, R232.reuse, R38, R220 ;  /* 0x00000026e8ac723c */ /* 0x050fe200000810dc */
[----:B------:R1:W-:Y:S07]  /*2f3f0*/  STL.64 [R1+0x508], R170 ;  /* 0x000508aa01007387 */ /* 0x0003ee0000100a00 */
[C---:B-1----:R-:W-:Y:S07]  /*2f400*/  HMMA.1688.F32.TF32 R168, R232.reuse, R42, R224 ;  /* 0x0000002ae8a8723c */ /* 0x042fee00000810e0 */
[----:B------:R-:W-:Y:S04]  /*2f410*/  STL.64 [R1+0x640], R176 ;  /* 0x000640b001007387 */ /* 0x000fe80000100a00 */
[----:B------:R1:W-:Y:S04]  /*2f420*/  STL.64 [R1+0x648], R178 ;  /* 0x000648b201007387 */ /* 0x0003e80000100a00 */
        /* <DEDUP_REMOVED lines=8> */
[----:B------:R-:W-:Y:S04]  /*2f4b0*/  STL.64 [R1+0x6c8], R178 ;  /* 0x0006c8b201007387 */ /* 0x000fe80000100a00 */
[----:B------:R-:W4:Y:S04]  /*2f4c0*/  LDL.LU R224, [R1+0x3a0] ;  /* 0x0003a00001e07983 */ /* 0x000f280000300800 */
[----:B------:R1:W-:Y:S04]  /*2f4d0*/  STL.64 [R1+0x6e0], R172 ;  /* 0x0006e0ac01007387 */ /* 0x0003e80000100a00 */
[----:B------:R1:W-:Y:S04]  /*2f4e0*/  STL.64 [R1+0x6e8], R174 ;  /* 0x0006e8ae01007387 */ /* 0x0003e80000100a00 */
[----:B------:R1:W-:Y:S04]  /*2f4f0*/  STL.64 [R1+0x740], R168 ;  /* 0x000740a801007387 */ /* 0x0003e80000100a00 */
[----:B------:R1:W-:Y:S04]  /*2f500*/  STL.64 [R1+0x748], R170 ;  /* 0x000748aa01007387 */ /* 0x0003e80000100a00 */
        /* <DEDUP_REMOVED lines=73> */
[----:B----4-:R-:W-:Y:S11]  /*2f9a0*/  HMMA.1688.F32.TF32 R232, R232, R66, R176 ;  /* 0x00000042e8e8723c */ /* 0x010ff600000810b0 */
        /* <DEDUP_REMOVED lines=9> */
[----:B------:R1:W5:Y:S04]  /*2fa40*/  LDL.LU.64 R178, [R1+0x1380] ;  /* 0x0013800001b27983 */ /* 0x0003680000300a00 */
[----:B------:R1:W5:Y:S04]  /*2fa50*/  LDL.LU.64 R176, [R1+0x1378] ;  /* 0x0013780001b07983 */ /* 0x0003680000300a00 */
[----:B------:R2:W-:Y:S04]  /*2fa60*/  STL.64 [R1+0x760], R232 ;  /* 0x000760e801007387 */ /* 0x0005e80000100a00 */
[----:B------:R3:W-:Y:S04]  /*2fa70*/  STL.64 [R1+0x768], R234 ;  /* 0x000768ea01007387 */ /* 0x0007e80000100a00 */
[----:B--2---:R-:W2:Y:S04]  /*2fa80*/  LDL.LU R232, [R1+0x530] ;  /* 0x0005300001e87983 */ /* 0x004ea80000300800 */
[----:B------:R-:W2:Y:S04]  /*2fa90*/  LDL.LU R233, [R1+0x534] ;  /* 0x0005340001e97983 */ /* 0x000ea80000300800 */
[----:B---3--:R-:W2:Y:S04]  /*2faa0*/  LDL.LU R234, [R1+0x538] ;  /* 0x0005380001ea7983 */ /* 0x008ea80000300800 */
[----:B------:R-:W2:Y:S01]  /*2fab0*/  LDL.LU R235, [R1+0x53c] ;  /* 0x00053c0001eb7983 */ /* 0x000ea20000300800 */
[C---:B------:R-:W-:Y:S08]  /*2fac0*/  HMMA.1688.F32.TF32 R180, R236.reuse, R6, R180 ;  /* 0x00000006ecb4723c */ /* 0x040ff000000810b4 */
[C---:B------:R-:W-:Y:S08]  /*2fad0*/  HMMA.1688.F32.TF32 R184, R236.reuse, R10, R184 ;  /* 0x0000000aecb8723c */ /* 0x040ff000000810b8 */
[C---:B------:R-:W-:Y:S08]  /*2fae0*/  HMMA.1688.F32.TF32 R188, R236.reuse, R14, R188 ;  /* 0x0000000eecbc723c */ /* 0x040ff000000810bc */
[C---:B------:R-:W-:Y:S01]  /*2faf0*/  HMMA.1688.F32.TF32 R192, R236.reuse, R18, R192 ;  /* 0x00000012ecc0723c */ /* 0x040fe200000810c0 */
[----:B------:R-:W-:Y:S07]  /*2fb00*/  STL.64 [R1+0x860], R180 ;  /* 0x000860b401007387 */ /* 0x000fee0000100a00 */
[C---:B------:R-:W-:Y:S01]  /*2fb10*/  HMMA.1688.F32.TF32 R196, R236.reuse, R26, R196 ;  /* 0x0000001aecc4723c */ /* 0x040fe200000810c4 */
[----:B------:R3:W-:Y:S07]  /*2fb20*/  STL.64 [R1+0x868], R182 ;  /* 0x000868b601007387 */ /* 0x0007ee0000100a00 */
[C---:B------:R-:W-:Y:S01]  /*2fb30*/  HMMA.1688.F32.TF32 R200, R236.reuse, R30, R200 ;  /* 0x0000001eecc8723c */ /* 0x040fe200000810c8 */
[----:B---3--:R1:W5:Y:S07]  /*2fb40*/  LDL.LU.64 R182, [R1+0x1370] ;  /* 0x0013700001b67983 */ /* 0x00836e0000300a00 */
[C---:B------:R-:W-:Y:S01]  /*2fb50*/  HMMA.1688.F32.TF32 R204, R236.reuse, R34, R204 ;  /* 0x00000022eccc723c */ /* 0x040fe200000810cc */
[----:B------:R1:W5:Y:S04]  /*2fb60*/  LDL.LU.64 R180, [R1+0x1368] ;  /* 0x0013680001b47983 */ /* 0x0003680000300a00 */
[----:B------:R-:W-:Y:S04]  /*2fb70*/  STL.64 [R1+0x850], R184 ;  /* 0x000850b801007387 */ /* 0x000fe80000100a00 */
[----:B------:R3:W-:Y:S01]  /*2fb80*/  STL.64 [R1+0x858], R186 ;  /* 0x000858ba01007387 */ /* 0x0007e20000100a00 */
[C---:B------:R-:W-:Y:S03]  /*2fb90*/  HMMA.1688.F32.TF32 R208, R236.reuse, R38, R208 ;  /* 0x00000026ecd0723c */ /* 0x040fe600000810d0 */
[----:B---3--:R1:W5:Y:S04]  /*2fba0*/  LDL.LU.64 R186, [R1+0x1360] ;  /* 0x0013600001ba7983 */ /* 0x0083680000300a00 */
[----:B------:R1:W5:Y:S01]  /*2fbb0*/  LDL.LU.64 R184, [R1+0x1358] ;  /* 0x0013580001b87983 */ /* 0x0003620000300a00 */
[C---:B------:R-:W-:Y:S03]  /*2fbc0*/  HMMA.1688.F32.TF32 R244, R236.reuse, R42, R244 ;  /* 0x0000002aecf4723c */ /* 0x040fe600000810f4 */
[----:B------:R-:W-:Y:S04]  /*2fbd0*/  STL.64 [R1+0x840], R188 ;  /* 0x000840bc01007387 */ /* 0x000fe80000100a00 */
[----:B------:R3:W-:Y:S01]  /*2fbe0*/  STL.64 [R1+0x848], R190 ;  /* 0x000848be01007387 */ /* 0x0007e20000100a00 */
[C---:B------:R-:W-:Y:S03]  /*2fbf0*/  HMMA.1688.F32.TF32 R248, R236.reuse, R46, R248 ;  /* 0x0000002eecf8723c */ /* 0x040fe600000810f8 */
[----:B---3--:R1:W5:Y:S04]  /*2fc00*/  LDL.LU.64 R190, [R1+0x1350] ;  /* 0x0013500001be7983 */ /* 0x0083680000300a00 */
[----:B------:R1:W5:Y:S04]  /*2fc10*/  LDL.LU.64 R188, [R1+0x1348] ;  /* 0x0013480001bc7983 */ /* 0x0003680000300a00 */
[----:B------:R-:W-:Y:S04]  /*2fc20*/  STL.64 [R1+0x830], R192 ;  /* 0x000830c001007387 */ /* 0x000fe80000100a00 */
[----:B------:R3:W-:Y:S04]  /*2fc30*/  STL.64 [R1+0x838], R194 ;  /* 0x000838c201007387 */ /* 0x0007e80000100a00 */
[----:B---3--:R1:W5:Y:S04]  /*2fc40*/  LDL.LU.64 R194, [R1+0x1340] ;  /* 0x0013400001c27983 */ /* 0x0083680000300a00 */
[----:B------:R1:W5:Y:S01]  /*2fc50*/  LDL.LU.64 R192, [R1+0x1338] ;  /* 0x0013380001c07983 */ /* 0x0003620000300a00 */
[C---:B--2---:R-:W-:Y:S11]  /*2fc60*/  HMMA.1688.F32.TF32 R232, R236.reuse, R22, R232 ;  /* 0x00000016ece8723c */ /* 0x044ff600000810e8 */
[----:B------:R-:W-:Y:S11]  /*2fc70*/  @!UPT UIADD3 URZ, URZ, URZ, URZ ;  /* 0x0000003f3f3ff290 */ /* 0x000ff6000fffe03f */
[----:B------:R-:W-:Y:S01]  /*2fc80*/  @!UPT UIADD3 URZ, URZ, URZ, URZ ;  /* 0x0000003f3f3ff290 */ /* 0x000fe2000fffe03f */
[----:B------:R-:W-:Y:S04]  /*2fc90*/  STL.64 [R1+0x820], R232 ;  /* 0x000820e801007387 */ /* 0x000fe80000100a00 */
[----:B------:R-:W-:Y:S04]  /*2fca0*/  STL.64 [R1+0x828], R234 ;  /* 0x000828ea01007387 */ /* 0x000fe80000100a00 */
        /* <DEDUP_REMOVED lines=16> */
[----:B------:R2:W-:Y:S04]  /*2fdb0*/  STL.64 [R1+0x7d0], R244 ;  /* 0x0007d0f401007387 */ /* 0x0005e80000100a00 */
[----:B------:R3:W-:Y:S04]  /*2fdc0*/  STL.64 [R1+0x7d8], R246 ;  /* 0x0007d8f601007387 */ /* 0x0007e80000100a00 */
[----:B--2---:R-:W2:Y:S04]  /*2fdd0*/  LDL.LU R244, [R1+0x270] ;  /* 0x0002700001f47983 */ /* 0x004ea80000300800 */
[----:B------:R-:W2:Y:S04]  /*2fde0*/  LDL.LU R245, [R1+0x274] ;  /* 0x0002740001f57983 */ /* 0x000ea80000300800 */
[----:B---3--:R-:W2:Y:S04]  /*2fdf0*/  LDL.LU R246, [R1+0x278] ;  /* 0x0002780001f67983 */ /* 0x008ea80000300800 */
[----:B------:R-:W2:Y:S04]  /*2fe00*/  LDL.LU R247, [R1+0x27c] ;  /* 0x00027c0001f77983 */ /* 0x000ea80000300800 */
[----:B------:R3:W-:Y:S04]  /*2fe10*/  STL.64 [R1+0x7c0], R248 ;  /* 0x0007c0f801007387 */ /* 0x0007e80000100a00 */
[----:B------:R4:W-:Y:S04]  /*2fe20*/  STL.64 [R1+0x7c8], R250 ;  /* 0x0007c8fa01007387 */ /* 0x0009e80000100a00 */
[----:B---3--:R-:W3:Y:S04]  /*2fe30*/  LDL.LU R248, [R1+0x260] ;  /* 0x0002600001f87983 */ /* 0x008ee80000300800 */
[----:B------:R-:W3:Y:S04]  /*2fe40*/  LDL.LU R249, [R1+0x264] ;  /* 0x0002640001f97983 */ /* 0x000ee80000300800 */
[----:B----4-:R-:W3:Y:S04]  /*2fe50*/  LDL.LU R250, [R1+0x268] ;  /* 0x0002680001fa7983 */ /* 0x010ee80000300800 */
[----:B------:R-:W3:Y:S01]  /*2fe60*/  LDL.LU R251, [R1+0x26c] ;  /* 0x00026c0001fb7983 */ /* 0x000ee20000300800 */
[C---:B------:R-:W-:Y:S08]  /*2fe70*/  HMMA.1688.F32.TF32 R212, R236.reuse, R50, R212 ;  /* 0x00000032ecd4723c */ /* 0x040ff000000810d4 */
[C---:B------:R-:W-:Y:S11]  /*2fe80*/  HMMA.1688.F32.TF32 R216, R236.reuse, R54, R216 ;  /* 0x00000036ecd8723c */ /* 0x040ff600000810d8 */
[----:B------:R-:W-:Y:S04]  /*2fe90*/  @!UPT UIADD3 URZ, URZ, URZ, URZ ;  /* 0x0000003f3f3ff290 */ /* 0x000fe8000fffe03f */
[----:B------:R-:W-:Y:S04]  /*2fea0*/  STL.64 [R1+0x7b0], R212 ;  /* 0x0007b0d401007387 */ /* 0x000fe80000100a00 */
[----:B------:R4:W-:Y:S01]  /*2feb0*/  STL.64 [R1+0x7b8], R214 ;  /* 0x0007b8d601007387 */ /* 0x0009e20000100a00 */
[C---:B------:R-:W-:Y:S03]  /*2fec0*/  HMMA.1688.F32.TF32 R224, R236.reuse, R62, R224 ;  /* 0x0000003eece0723c */ /* 0x040fe600000810e0 */
[----:B----4-:R1:W5:Y:S04]  /*2fed0*/  LDL.LU.64 R214, [R1+0x12f0] ;  /* 0x0012f00001d67983 */ /* 0x0103680000300a00 */
[----:B------:R1:W5:Y:S04]  /*2fee0*/  LDL.LU.64 R212, [R1+0x12e8] ;  /* 0x0012e80001d47983 */ /* 0x0003680000300a00 */
[----:B------:R-:W-:Y:S04]  /*2fef0*/  STL.64 [R1+0x7a0], R216 ;  /* 0x0007a0d801007387 */ /* 0x000fe80000100a00 */
[----:B------:R4:W-:Y:S02]  /*2ff00*/  STL.64 [R1+0x7a8], R218 ;  /* 0x0007a8da01007387 */ /* 0x0009e40000100a00 */
[C---:B----4-:R-:W-:Y:S08]  /*2ff10*/  HMMA.1688.F32.TF32 R216, R236.reuse, R58, R220 ;  /* 0x0000003aecd8723c */ /* 0x050ff000000810dc */
[----:B------:R-:W-:Y:S11]  /*2ff20*/  HMMA.1688.F32.TF32 R220, R236, R66, R228 ;  /* 0x00000042ecdc723c */ /* 0x000ff600000810e4 */
[----:B------:R-:W-:Y:S04]  /*2ff30*/  @!UPT UIADD3 URZ, URZ, URZ, URZ ;  /* 0x0000003f3f3ff290 */ /* 0x000fe8000fffe03f */
[----:B------:R4:W-:Y:S04]  /*2ff40*/  STL.64 [R1+0x790], R216 ;  /* 0x000790d801007387 */ /* 0x0009e80000100a00 */
[----:B------:R1:W-:Y:S04]  /*2ff50*/  STL.64 [R1+0x798], R218 ;  /* 0x000798da01007387 */ /* 0x0003e80000100a00 */
[----:B----4-:R-:W4:Y:S04]  /*2ff60*/  LDL.LU R216, [R1+0x250] ;  /* 0x0002500001d87983 */ /* 0x010f280000300800 */
[----:B------:R-:W-:Y:S04]  /*2ff70*/  STL.64 [R1+0x780], R224 ;  /* 0x000780e001007387 */ /* 0x000fe80000100a00 */
[----:B------:R-:W-:Y:S04]  /*2ff80*/  STL.64 [R1+0x788], R226 ;  /* 0x000788e201007387 */ /* 0x000fe80000100a00 */
[----:B------:R1:W-:Y:S04]  /*2ff90*/  STL.64 [R1+0x750], R220 ;  /* 0x000750dc01007387 */ /* 0x0003e80000100a00 */
[----:B------:R1:W-:Y:S04]  /*2ffa0*/  STL.64 [R1+0x758], R222 ;  /* 0x000758de01007387 */ /* 0x0003e80000100a00 */
        /* <DEDUP_REMOVED lines=16> */
[----:B---3--:R-:W-:Y:S11]  /*300b0*/  HMMA.1688.F32.TF32 R248, R240, R10, R248 ;  /* 0x0000000af0f8723c */ /* 0x008ff600000810f8 */
[----:B------:R-:W-:Y:S04]  /*300c0*/  @!UPT UIADD3 URZ, URZ, URZ, URZ ;  /* 0x0000003f3f3ff290 */ /* 0x000fe8000fffe03f */
[----:B------:R1:W-:Y:S04]  /*300d0*/  STL.64 [R1+0x730], R244 ;  /* 0x000730f401007387 */ /* 0x0003e80000100a00 */
[----:B------:R2:W-:Y:S04]  /*300e0*/  STL.64 [R1+0x738], R246 ;  /* 0x000738f601007387 */ /* 0x0005e80000100a00 */
[----:B-1----:R-:W3:Y:S04]  /*300f0*/  LDL.LU R244, [R1+0x200] ;  /* 0x0002000001f47983 */ /* 0x002ee80000300800 */
[----:B------:R-:W3:Y:S04]  /*30100*/  LDL.LU R245, [R1+0x204] ;  /* 0x0002040001f57983 */ /* 0x000ee80000300800 */
[----:B--2---:R-:W3:Y:S04]  /*30110*/  LDL.LU R246, [R1+0x208] ;  /* 0x0002080001f67983 */ /* 0x004ee80000300800 */
[----:B------:R-:W3:Y:S04]  /*30120*/  LDL.LU R247, [R1+0x20c] ;  /* 0x00020c0001f77983 */ /* 0x000ee80000300800 */
[----:B------:R1:W-:Y:S04]  /*30130*/  STL.64 [R1+0x710], R248 ;  /* 0x000710f801007387 */ /* 0x0003e80000100a00 */
[----:B------:R2:W-:Y:S04]  /*30140*/  STL.64 [R1+0x718], R250 ;  /* 0x000718fa01007387 */ /* 0x0005e80000100a00 */
[----:B-1----:R-:W3:Y:S04]  /*30150*/  LDL.LU R248, [R1+0x1f0] ;  /* 0x0001f00001f87983 */ /* 0x002ee80000300800 */
[----:B------:R-:W3:Y:S01]  /*30160*/  LDL.LU R249, [R1+0x1f4] ;  /* 0x0001f40001f97983 */ /* 0x000ee20000300800 */
[----:B--2---:R-:W-:-:S02]  /*30170*/  IMAD.MOV.U32 R250, RZ, RZ, R0 ;  /* 0x000000fffffa7224 */ /* 0x004fc400078e0000 */
[----:B------:R-:W-:Y:S01]  /*30180*/  IMAD.MOV.U32 R251, RZ, RZ, R252 ;  /* 0x000000fffffb7224 */ /* 0x000fe200078e00fc */
[----:B------:R-:W2:Y:S04]  /*30190*/  LDL.LU R0, [R1+0x12e4] ;  /* 0x0012e40001007983 */ /* 0x000ea80000300800 */
[----:B------:R-:W2:Y:S01]  /*301a0*/  LDL.LU R252, [R1+0x12e0] ;  /* 0x0012e00001fc7983 */ /* 0x000ea20000300800 */
[----:B------:R-:W-:Y:S01]  /*301b0*/  MOV R10, R48 ;  /* 0x00000030000a7202 */ /* 0x000fe20000000f00 */
[----:B------:R-:W-:Y:S01]  /*301c0*/  IMAD.MOV.U32 R11, RZ, RZ, R45 ;  /* 0x000000ffff0b7224 */ /* 0x000fe200078e002d */
[C---:B----4-:R-:W-:Y:S08]  /*301d0*/  HMMA.1688.F32.TF32 R216, R240.reuse, R14, R216 ;  /* 0x0000000ef0d8723c */ /* 0x050ff000000810d8 */
[C---:B------:R-:W-:Y:S08]  /*301e0*/  HMMA.1688.F32.TF32 R220, R240.reuse, R18, R220 ;  /* 0x00000012f0dc723c */ /* 0x040ff000000810dc */
[----:B------:R-:W-:Y:S07]  /*301f0*/  HMMA.1688.F32.TF32 R224, R240, R22, R224 ;  /* 0x00000016f0e0723c */ /* 0x000fee00000810e0 */
[----:B------:R-:W-:Y:S01]  /*30200*/  STL.64 [R1+0x700], R216 ;  /* 0x000700d801007387 */ /* 0x000fe20000100a00 */
[----:B------:R-:W-:-:S03]  /*30210*/  IMAD.MOV.U32 R15, RZ, RZ, R4 ;  /* 0x000000ffff0f7224 */ /* 0x000fc600078e0004 */
[----:B------:R1:W-:Y:S01]  /*30220*/  STL.64 [R1+0x708], R218 ;  /* 0x000708da01007387 */ /* 0x0003e20000100a00 */
[----:B------:R-:W-:Y:S03]  /*30230*/  HMMA.1688.F32.TF32 R228, R240, R26, R228 ;  /* 0x0000001af0e4723c */ /* 0x000fe600000810e4 */
[----:B-1----:R1:W5:Y:S04]  /*30240*/  LDL.LU.64 R218, [R1+0x12d8] ;  /* 0x0012d80001da7983 */ /* 0x0023680000300a00 */
[----:B------:R1:W5:Y:S01]  /*30250*/  LDL.LU.64 R216, [R1+0x12d0] ;  /* 0x0012d00001d87983 */ /* 0x0003620000300a00 */
[----:B------:R-:W-:Y:S02]  /*30260*/  IMAD.MOV.U32 R26, RZ, RZ, R33 ;  /* 0x000000ffff1a7224 */ /* 0x000fe400078e0021 */
[----:B------:R-:W-:Y:S01]  /*30270*/  IMAD.MOV.U32 R27, RZ, RZ, R32 ;  /* 0x000000ffff1b7224 */ /* 0x000fe200078e0020 */
[----:B------:R-:W4:Y:S04]  /*30280*/  LDL.LU R4, [R1+0xa50] ;  /* 0x000a500001047983 */ /* 0x000f280000300800 */
[----:B------:R-:W-:Y:S04]  /*30290*/  STL.64 [R1+0x6d0], R220 ;  /* 0x0006d0dc01007387 */ /* 0x000fe80000100a00 */
[----:B------:R1:W-:Y:S04]  /*302a0*/  STL.64 [R1+0x6d8], R222 ;  /* 0x0006d8de01007387 */ /* 0x0003e80000100a00 */
[----:B-1----:R1:W5:Y:S04]  /*302b0*/  LDL.LU.64 R222, [R1+0x12c8] ;  /* 0x0012c80001de7983 */ /* 0x0023680000300a00 */
[----:B------:R1:W5:Y:S04]  /*302c0*/  LDL.LU.64 R220, [R1+0x12c0] ;  /* 0x0012c00001dc7983 */ /* 0x0003680000300a00 */
[----:B------:R-:W-:Y:S04]  /*302d0*/  STL.64 [R1+0x6b0], R224 ;  /* 0x0006b0e001007387 */ /* 0x000fe80000100a00 */
[----:B------:R1:W-:Y:S01]  /*302e0*/  STL.64 [R1+0x6b8], R226 ;  /* 0x0006b8e201007387 */ /* 0x0003e20000100a00 */
[----:B------:R-:W-:-:S03]  /*302f0*/  IMAD.MOV.U32 R22, RZ, RZ, R37 ;  /* 0x000000ffff167224 */ /* 0x000fc600078e0025 */
[----:B-1----:R1:W5:Y:S04]  /*30300*/  LDL.LU.64 R226, [R1+0x12b8] ;  /* 0x0012b80001e27983 */ /* 0x0023680000300a00 */
[----:B------:R1:W5:Y:S04]  /*30310*/  LDL.LU.64 R224, [R1+0x12b0] ;  /* 0x0012b00001e07983 */ /* 0x0003680000300a00 */
[----:B------:R-:W-:Y:S04]  /*30320*/  STL.64 [R1+0x690], R228 ;  /* 0x000690e401007387 */ /* 0x000fe80000100a00 */
[----:B------:R1:W-:Y:S01]  /*30330*/  STL.64 [R1+0x698], R230 ;  /* 0x000698e601007387 */ /* 0x0003e20000100a00 */
[----:B------:R-:W-:-:S02]  /*30340*/  IMAD.MOV.U32 R23, RZ, RZ, R36 ;  /* 0x000000ffff177224 */ /* 0x000fc400078e0024 */
[----:B------:R-:W-:Y:S01]  /*30350*/  IMAD.MOV.U32 R18, RZ, RZ, R41 ;  /* 0x000000ffff127224 */ /* 0x000fe200078e0029 */
[----:B-1----:R1:W5:Y:S04]  /*30360*/  LDL.LU.64 R230, [R1+0x12a8] ;  /* 0x0012a80001e67983 */ /* 0x0023680000300a00 */
[----:B------:R1:W5:Y:S01]  /*30370*/  LDL.LU.64 R228, [R1+0x12a0] ;  /* 0x0012a00001e47983 */ /* 0x0003620000300a00 */
[----:B------:R-:W-:Y:S02]  /*30380*/  IMAD.MOV.U32 R19, RZ, RZ, R40 ;  /* 0x000000ffff137224 */ /* 0x000fe400078e0028 */
[----:B------:R-:W-:-:S07]  /*30390*/  IMAD.MOV.U32 R14, RZ, RZ, R44 ;  /* 0x000000ffff0e7224 */ /* 0x000fce00078e002c */
[C---:B------:R-:W-:Y:S08]  /*303a0*/  HMMA.1688.F32.TF32 R12, R240.reuse, R54, R12 ;  /* 0x00000036f00c723c */ /* 0x040ff0000008100c */
[C---:B---3--:R-:W-:Y:S08]  /*303b0*/  HMMA.1688.F32.TF32 R244, R240.reuse, R30, R244 ;  /* 0x0000001ef0f4723c */ /* 0x048ff000000810f4 */
[----:B------:R-:W-:Y:S01]  /*303c0*/  HMMA.1688.F32.TF32 R32, R240, R34, R248 ;  /* 0x00000022f020723c */ /* 0x000fe200000810f8 */
[----:B------:R-:W-:Y:S11]  /*303d0*/  IMAD.MOV.U32 R30, RZ, RZ, R5 ;  /* 0x000000ffff1e7224 */ /* 0x000ff600078e0005 */
[----:B------:R-:W-:Y:S03]  /*303e0*/  @!UPT UIADD3 URZ, URZ, URZ, URZ ;  /* 0x0000003f3f3ff290 */ /* 0x000fe6000fffe03f */
[----:B------:R-:W-:Y:S01]  /*303f0*/  STL.64 [R1+0x660], R244 ;  /* 0x000660f401007387 */ /* 0x000fe20000100a00 */
[----:B------:R-:W-:-:S03]  /*30400*/  IMAD.MOV.U32 R31, RZ, RZ, R3 ;  /* 0x000000ffff1f7224 */ /* 0x000fc600078e0003 */
[----:B------:R3:W-:Y:S04]  /*30410*/  STL.64 [R1+0x668], R246 ;  /* 0x000668f601007387 */ /* 0x0007e80000100a00 */
[----:B---3--:R1:W5:Y:S04]  /*30420*/  LDL.LU.64 R246, [R1+0x1298] ;  /* 0x0012980001f67983 */ /* 0x0083680000300a00 */
[----:B------:R1:W5:Y:S04]  /*30430*/  LDL.LU.64 R244, [R1+0x1290] ;  /* 0x0012900001f47983 */ /* 0x0003680000300a00 */
[----:B------:R1:W5:Y:S04]  /*30440*/  LDL.LU.64 R250, [R1+0x1288] ;  /* 0x0012880001fa7983 */ /* 0x0003680000300a00 */
[----:B------:R1:W5:Y:S04]  /*30450*/  LDL.LU.64 R248, [R1+0x1280] ;  /* 0x0012800001f87983 */ /* 0x0003680000300a00 */
[----:B------:R-:W-:Y:S04]  /*30460*/  STL.64 [R1+0x630], R32 ;  /* 0x0006302001007387 */ /* 0x000fe80000100a00 */
[----:B------:R3:W-:Y:S02]  /*30470*/  STL.64 [R1+0x638], R34 ;  /* 0x0006382201007387 */ /* 0x0007e40000100a00 */
[C---:B---3--:R-:W-:Y:S08]  /*30480*/  HMMA.1688.F32.TF32 R32, R240.reuse, R38, R28 ;  /* 0x00000026f020723c */ /* 0x048ff0000008101c */
[C---:B------:R-:W-:Y:S08]  /*30490*/  HMMA.1688.F32.TF32 R28, R240.reuse, R42, R24 ;  /* 0x0000002af01c723c */ /* 0x040ff00000081018 */
[C---:B------:R-:W-:Y:S08]  /*304a0*/  HMMA.1688.F32.TF32 R24, R240.reuse, R46, R20 ;  /* 0x0000002ef018723c */ /* 0x040ff00000081014 */
[----:B------:R-:W-:Y:S01]  /*304b0*/  HMMA.1688.F32.TF32 R20, R240, R50, R16 ;  /* 0x00000032f014723c */ /* 0x000fe20000081010 */
[----:B------:R-:W-:Y:S01]  /*304c0*/  STL.64 [R1+0x610], R32 ;  /* 0x0006102001007387 */ /* 0x000fe20000100a00 */
[----:B------:R-:W-:-:S03]  /*304d0*/  IMAD.MOV.U32 R236, RZ, RZ, R56 ;  /* 0x000000ffffec7224 */ /* 0x000fc600078e0038 */
[----:B------:R-:W-:Y:S01]  /*304e0*/  STL.64 [R1+0x618], R34 ;  /* 0x0006182201007387 */ /* 0x000fe20000100a00 */
[----:B------:R-:W-:-:S03]  /*304f0*/  IMAD.MOV.U32 R237, RZ, RZ, R53 ;  /* 0x000000ffffed7224 */ /* 0x000fc600078e0035 */
[----:B------:R-:W-:Y:S01]  /*30500*/  STL.64 [R1+0x600], R28 ;  /* 0x0006001c01007387 */ /* 0x000fe20000100a00 */
[----:B------:R-:W-:Y:S02]  /*30510*/  IMAD.MOV.U32 R238, RZ, RZ, R52 ;  /* 0x000000ffffee7224 */ /* 0x000fe400078e0034 */
[----:B------:R-:W-:Y:S01]  /*30520*/  IMAD.MOV.U32 R239, RZ, RZ, R49 ;  /* 0x000000ffffef7224 */ /* 0x000fe200078e0031 */
[----:B------:R-:W-:Y:S01]  /*30530*/  STL.64 [R1+0x608], R30 ;  /* 0x0006081e01007387 */ /* 0x000fe20000100a00 */
[C---:B------:R-:W-:Y:S03]  /*30540*/  HMMA.1688.F32.TF32 R16, R240.reuse, R58, R8 ;  /* 0x0000003af010723c */ /* 0x040fe60000081008 */
[----:B------:R-:W-:Y:S04]  /*30550*/  STL.64 [R1+0x5e0], R24 ;  /* 0x0005e01801007387 */ /* 0x000fe80000100a00 */
[----:B------:R-:W-:Y:S04]  /*30560*/  STL.64 [R1+0x5e8], R26 ;  /* 0x0005e81a01007387 */ /* 0x000fe80000100a00 */
[----:B------:R-:W-:Y:S04]  /*30570*/  STL.64 [R1+0x5d0], R20 ;  /* 0x0005d01401007387 */ /* 0x000fe80000100a00 */
[----:B------:R-:W-:Y:S04]  /*30580*/  STL.64 [R1+0x5d8], R22 ;  /* 0x0005d81601007387 */ /* 0x000fe80000100a00 */
[----:B------:R-:W3:Y:S04]  /*30590*/  LDL.LU R8, [R1+0xa58] ;  /* 0x000a580001087983 */ /* 0x000ee80000300800 */
[----:B------:R-:W-:Y:S04]  /*305a0*/  STL.64 [R1+0x5a0], R12 ;  /* 0x0005a00c01007387 */ /* 0x000fe80000100a00 */
[----:B------:R1:W-:Y:S02]  /*305b0*/  STL.64 [R1+0x5a8], R14 ;  /* 0x0005a80e01007387 */ /* 0x0003e40000100a00 */
[----:B-1----:R-:W-:Y:S02]  /*305c0*/  HMMA.1688.F32.TF32 R12, R240, R62, R236 ;  /* 0x0000003ef00c723c */ /* 0x002fe400000810ec */
[----:B------:R-:W-:Y:S04]  /*305d0*/  STL.64 [R1+0x590], R16 ;  /* 0x0005901001007387 */ /* 0x000fe80000100a00 */
[----:B------:R1:W-:Y:S11]  /*305e0*/  STL.64 [R1+0x598], R18 ;  /* 0x0005981201007387 */ /* 0x0003f60000100a00 */
[----:B------:R-:W-:Y:S06]  /*305f0*/  @!UPT UIADD3 URZ, URZ, URZ, URZ ;  /* 0x0000003f3f3ff290 */ /* 0x000fec000fffe03f */
[----:B------:R-:W-:Y:S04]  /*30600*/  STL.64 [R1+0x570], R12 ;  /* 0x0005700c01007387 */ /* 0x000fe80000100a00 */
[----:B------:R2:W-:Y:S04]  /*30610*/  STL.64 [R1+0x578], R14 ;  /* 0x0005780e01007387 */ /* 0x0005e80000100a00 */
[----:B-1----:R-:W3:Y:S04]  /*30620*/  LDL.LU R19, [R1+0xa60] ;  /* 0x000a600001137983 */ /* 0x002ee80000300800 */
[----:B--2---:R-:W2:Y:S04]  /*30630*/  LDL.LU R14, [R1+0xa54] ;  /* 0x000a5400010e7983 */ /* 0x004ea80000300800 */
[----:B------:R-:W2:Y:S04]  /*30640*/  LDL.LU R20, [R1+0xa5c] ;  /* 0x000a5c0001147983 */ /* 0x000ea80000300800 */
[----:B------:R-:W2:Y:S04]  /*30650*/  LDL.LU R16, [R1+0xe2c] ;  /* 0x000e2c0001107983 */ /* 0x000ea80000300800 */
[----:B------:R-:W2:Y:S01]  /*30660*/  LDL.LU R12, [R1+0xe30] ;  /* 0x000e3000010c7983 */ /* 0x000ea20000300800 */
[----:B------:R-:W-:-:S03]  /*30670*/  IMAD.MOV.U32 R9, RZ, RZ, 0x3f ;  /* 0x0000003fff097424 */ /* 0x000fc600078e00ff */
[----:B------:R-:W2:Y:S02]  /*30680*/  LDL.LU R13, [R1+0xe34] ;  /* 0x000e3400010d7983 */ /* 0x000ea40000300800 */
[----:B------:R-:W-:-:S04]  /*30690*/  IADD3 R9, R9, c[0x0][0x180], RZ ;  /* 0x0000600009097a10 */ /* 0x000fc80007ffe0ff */
[----:B------:R-:W-:-:S04]  /*306a0*/  SHF.R.S32.HI R5, RZ, 0x1f, R9 ;  /* 0x0000001fff057819 */ /* 0x000fc80000011409 */
[----:B------:R-:W-:Y:S02]  /*306b0*/  LEA.HI R5, R5, R9, RZ, 0x6 ;  /* 0x0000000905057211 */ /* 0x000fe400078f30ff */
[----:B------:R-:W2:Y:S01]  /*306c0*/  LDL.LU R9, [R1+0xe38] ;  /* 0x000e380001097983 */ /* 0x000ea20000300800 */
[----:B----4-:R-:W-:Y:S02]  /*306d0*/  IADD3 R7, R4, 0x1, RZ ;  /* 0x0000000104077810 */ /* 0x010fe40007ffe0ff */
[----:B------:R-:W-:Y:S01]  /*306e0*/  MOV R3, c[0x0][0x180] ;  /* 0x0000600000037a02 */ /* 0x000fe20000000f00 */
[----:B------:R-:W-:Y:S01]  /*306f0*/  IMAD.MOV.U32 R11, RZ, RZ, c[0x0][0x188] ;  /* 0x00006200ff0b7624 */ /* 0x000fe200078e00ff */
[----:B------:R-:W-:Y:S01]  /*30700*/  SHF.R.S32.HI R5, RZ, 0x6, R5 ;  /* 0x00000006ff057819 */ /* 0x000fe20000011405 */
[----:B------:R-:W4:Y:S02]  /*30710*/  LDL.LU R10, [R1+0xe70] ;  /* 0x000e7000010a7983 */ /* 0x000f240000300800 */
[----:B------:R-:W-:Y:S01]  /*30720*/  IMAD R3, R7, -0x40, R3 ;  /* 0xffffffc007037824 */ /* 0x000fe200078e0203 */
[----:B------:R-:W-:Y:S01]  /*30730*/  IADD3 R5, R5, -0x1, RZ ;  /* 0xffffffff05057810 */ /* 0x000fe20007ffe0ff */
[----:B------:R-:W-:Y:S01]  /*30740*/  IMAD.SHL.U32 R11, R11, 0x40, RZ ;  /* 0x000000400b0b7824 */ /* 0x000fe200078e00ff */
[----:B------:R-:W4:Y:S02]  /*30750*/  LDL.LU R15, [R1+0xe78] ;  /* 0x000e7800010f7983 */ /* 0x000f240000300800 */
[----:B------:R-:W-:-:S02]  /*30760*/  ISETP.GT.AND P1, PT, R3, RZ, PT ;  /* 0x000000ff0300720c */ /* 0x000fc40003f24270 */
[----:B------:R-:W-:Y:S02]  /*30770*/  ISETP.GE.AND P0, PT, R4, R5, PT ;  /* 0x000000050400720c */ /* 0x000fe40003f06270 */
[----:B------:R-:W-:Y:S02]  /*30780*/  SEL R4, RZ, 0x4, !P1 ;  /* 0x00000004ff047807 */ /* 0x000fe40004800000 */
[----:B------:R-:W-:Y:S01]  /*30790*/  ISETP.GT.AND P2, PT, R3, 0x4, PT ;  /* 0x000000040300780c */ /* 0x000fe20003f44270 */
[----:B------:R-:W-:Y:S01]  /*307a0*/  IMAD.SHL.U32 R11, R11, 0x4, RZ ;  /* 0x000000040b0b7824 */ /* 0x000fe200078e00ff */
[----:B------:R-:W-:Y:S02]  /*307b0*/  SEL R4, R4, RZ, !P0 ;  /* 0x000000ff04047207 */ /* 0x000fe40004000000 */
[----:B------:R-:W-:Y:S02]  /*307c0*/  ISETP.GT.AND P3, PT, R3, 0xc, PT ;  /* 0x0000000c0300780c */ /* 0x000fe40003f64270 */
[----:B------:R-:W-:-:S02]  /*307d0*/  SEL R6, RZ, 0x4, !P2 ;  /* 0x00000004ff067807 */ /* 0x000fc40005000000 */
[----:B------:R-:W-:Y:S02]  /*307e0*/  ISETP.NE.U32.AND P2, PT, R4, RZ, PT ;  /* 0x000000ff0400720c */ /* 0x000fe40003f45070 */
[----:B------:R-:W-:Y:S02]  /*307f0*/  SEL R4, RZ, 0x4, !P3 ;  /* 0x00000004ff047807 */ /* 0x000fe40005800000 */
[----:B------:R-:W-:-:S04]  /*30800*/  ISETP.GT.AND P1, PT, R3, 0x8, PT ;  /* 0x000000080300780c */ /* 0x000fc80003f24270 */
[----:B------:R-:W-:-:S04]  /*30810*/  SEL R5, RZ, 0x4, !P1 ;  /* 0x00000004ff057807 */ /* 0x000fc80004800000 */
[----:B------:R-:W-:-:S04]  /*30820*/  SEL R5, R5, RZ, !P0 ;  /* 0x000000ff05057207 */ /* 0x000fc80004000000 */
[----:B------:R-:W-:Y:S02]  /*30830*/  ISETP.NE.U32.AND P4, PT, R5, RZ, PT ;  /* 0x000000ff0500720c */ /* 0x000fe40003f85070 */
[----:B---3--:R-:W-:-:S05]  /*30840*/  IADD3 R8, P3, R8, R11, RZ ;  /* 0x0000000b08087210 */ /* 0x008fca0007f7e0ff */
[----:B------:R-:W-:Y:S01]  /*30850*/  STL [R1+0xa58], R8 ;  /* 0x000a580801007387 */ /* 0x000fe20000100800 */
[----:B------:R-:W-:Y:S01]  /*30860*/  IADD3 R19, P5, R19, R11, RZ ;  /* 0x0000000b13137210 */ /* 0x000fe20007fbe0ff */
[----:B--2---:R-:W-:-:S04]  /*30870*/  IMAD.X R14, R14, 0x1, R0, P3 ;  /* 0x000000010e0e7824 */ /* 0x004fc800018e0600 */
[----:B------:R-:W-:Y:S01]  /*30880*/  STL [R1+0xa60], R19 ;  /* 0x000a601301007387 */ /* 0x000fe20000100800 */
[----:B------:R-:W-:-:S03]  /*30890*/  IMAD.X R20, R20, 0x1, R0, P5 ;  /* 0x0000000114147824 */ /* 0x000fc600028e0600 */
[----:B------:R1:W-:Y:S04]  /*308a0*/  STL [R1+0xa54], R14 ;  /* 0x000a540e01007387 */ /* 0x0003e80000100800 */
[----:B------:R-:W-:Y:S01]  /*308b0*/  STL [R1+0xa5c], R20 ;  /* 0x000a5c1401007387 */ /* 0x000fe20000100800 */
[----:B------:R-:W-:-:S03]  /*308c0*/  IADD3 R12, P5, R12, R11, RZ ;  /* 0x0000000b0c0c7210 */ /* 0x000fc60007fbe0ff */
[----:B------:R-:W2:Y:S01]  /*308d0*/  LDL.LU R23, [R1+0xe6c] ;  /* 0x000e6c0001177983 */ /* 0x000ea20000300800 */
[----:B------:R-:W-:-:S03]  /*308e0*/  IMAD.MOV.U32 R5, RZ, RZ, R14 ;  /* 0x000000ffff057224 */ /* 0x000fc600078e000e */
[----:B------:R-:W-:Y:S04]  /*308f0*/  STL [R1+0xe30], R12 ;  /* 0x000e300c01007387 */ /* 0x000fe80000100800 */
[----:B------:R-:W3:Y:S04]  /*30900*/  LDL.LU R22, [R1+0xe74] ;  /* 0x000e740001167983 */ /* 0x000ee80000300800 */
[----:B------:R-:W3:Y:S04]  /*30910*/  LDL.LU R18, [R1+0xeb0] ;  /* 0x000eb00001127983 */ /* 0x000ee80000300800 */
[----:B-1----:R-:W3:Y:S04]  /*30920*/  LDL.LU R14, [R1+0xeb4] ;  /* 0x000eb400010e7983 */ /* 0x002ee80000300800 */
[----:B------:R-:W1:Y:S01]  /*30930*/  S2R R25, SR_TID.X ;  /* 0x0000000000197919 */ /* 0x000e620000002100 */
[----:B------:R-:W-:-:S04]  /*30940*/  SEL R4, R4, RZ, !P0 ;  /* 0x000000ff04047207 */ /* 0x000fc80004000000 */
[----:B------:R-:W-:Y:S01]  /*30950*/  ISETP.NE.U32.AND P3, PT, R4, RZ, PT ;  /* 0x000000ff0400720c */ /* 0x000fe20003f65070 */
[----:B------:R-:W-:Y:S02]  /*30960*/  IMAD.MOV.U32 R4, RZ, RZ, R8 ;  /* 0x000000ffff047224 */ /* 0x000fe400078e0008 */
[----:B------:R-:W-:Y:S01]  /*30970*/  IMAD.X R16, R16, 0x1, R0, P5 ;  /* 0x0000000110107824 */ /* 0x000fe200028e0600 */
[----:B------:R-:W-:Y:S01]  /*30980*/  IADD3 R9, P5, R9, R11, RZ ;  /* 0x0000000b09097210 */ /* 0x000fe20007fbe0ff */
[----:B------:R-:W3:Y:S01]  /*30990*/  LDL.LU R8, [R1+0xebc] ;  /* 0x000ebc0001087983 */ /* 0x000ee20000300800 */
[----:B-1----:R-:W-:-:S05]  /*309a0*/  LOP3.LUT R21, R25, 0x7f, RZ, 0xc0, !PT ;  /* 0x0000007f19157812 */ /* 0x002fca00078ec0ff */
[----:B------:R-:W-:Y:S01]  /*309b0*/  IMAD.SHL.U32 R17, R21, 0x4, RZ ;  /* 0x0000000415117824 */ /* 0x000fe200078e00ff */
[----:B------:R-:W-:Y:S06]  /*309c0*/  BAR.SYNC.DEFER_BLOCKING 0x0 ;  /* 0x0000000000007b1d */ /* 0x000fec0000010000 */
[----:B------:R1:W-:Y:S04]  /*309d0*/  STL [R1+0xe2c], R16 ;  /* 0x000e2c1001007387 */ /* 0x0003e80000100800 */
[----:B------:R-:W-:Y:S04]  /*309e0*/  STL [R1+0xe38], R9 ;  /* 0x000e380901007387 */ /* 0x000fe80000100800 */
[----:B------:R-:W-:Y:S01]  /*309f0*/  @!PT LDS RZ, [RZ] ;  /* 0x00000000fffff984 */ /* 0x000fe20000000800 */
[----:B------:R-:W-:Y:S01]  /*30a00*/  @!PT LDS RZ, [RZ] ;  /* 0x00000000fffff984 */ /* 0x000fe20000000800 */
[----:B------:R-:W-:Y:S01]  /*30a10*/  @!PT LDS RZ, [RZ] ;  /* 0x00000000fffff984 */ /* 0x000fe20000000800 */
[----:B------:R1:W-:Y:S02]  /*30a20*/  LDGSTS.E [R17], [R4.64], P2 ;  /* 0x0000000004117fae */ /* 0x0003e40009121846 */
[----:B-1----:R-:W-:-:S02]  /*30a30*/  IMAD.MOV.U32 R4, RZ, RZ, R19 ;  /* 0x000000ffff047224 */ /* 0x002fc400078e0013 */
[----:B------:R-:W-:-:S05]  /*30a40*/  IMAD.MOV.U32 R5, RZ, RZ, R20 ;  /* 0x000000ffff057224 */ /* 0x000fca00078e0014 */
[----:B------:R1:W-:Y:S01]  /*30a50*/  LDGSTS.E [R17+0x200], [R4.64], P2 ;  /* 0x0020000004117fae */ /* 0x0003e20009121846 */
[----:B------:R-:W-:Y:S02]  /*30a60*/  SEL R6, R6, RZ, !P0 ;  /* 0x000000ff06067207 */ /* 0x000fe40004000000 */
[C---:B------:R-:W-:Y:S01]  /*30a70*/  ISETP.GT.AND P6, PT, R3.reuse, 0x10, PT ;  /* 0x000000100300780c */ /* 0x040fe20003fc4270 */
[----:B-1----:R-:W-:Y:S02]  /*30a80*/  IMAD.MOV.U32 R5, RZ, RZ, R16 ;  /* 0x000000ffff057224 */ /* 0x002fe400078e0010 */
[----:B------:R-:W3:Y:S01]  /*30a90*/  LDL.LU R16, [R1+0xeb8] ;  /* 0x000eb80001107983 */ /* 0x000ee20000300800 */
[----:B------:R-:W-:Y:S02]  /*30aa0*/  ISETP.NE.U32.AND P1, PT, R6, RZ, PT ;  /* 0x000000ff0600720c */ /* 0x000fe40003f25070 */
[----:B------:R-:W-:Y:S02]  /*30ab0*/  SEL R6, RZ, 0x4, !P6 ;  /* 0x00000004ff067807 */ /* 0x000fe40007000000 */
[----:B------:R-:W-:-:S02]  /*30ac0*/  ISETP.GT.AND P6, PT, R3, 0x14, PT ;  /* 0x000000140300780c */ /* 0x000fc40003fc4270 */
[----:B------:R-:W-:Y:S01]  /*30ad0*/  SEL R6, R6, RZ, !P0 ;  /* 0x000000ff06067207 */ /* 0x000fe20004000000 */
[----:B------:R-:W-:Y:S01]  /*30ae0*/  IMAD.X R13, R13, 0x1, R0, P5 ;  /* 0x000000010d0d7824 */ /* 0x000fe200028e0600 */
[----:B------:R-:W-:Y:S02]  /*30af0*/  MOV R4, R12 ;  /* 0x0000000c00047202 */ /* 0x000fe40000000f00 */
[----:B------:R-:W-:Y:S01]  /*30b00*/  ISETP.NE.U32.AND P2, PT, R6, RZ, PT ;  /* 0x000000ff0600720c */ /* 0x000fe20003f45070 */
[----:B------:R-:W3:Y:S01]  /*30b10*/  LDL.LU R12, [R1+0xef4] ;  /* 0x000ef400010c7983 */ /* 0x000ee20000300800 */
[----:B------:R-:W-:Y:S02]  /*30b20*/  SEL R6, RZ, 0x4, !P6 ;  /* 0x00000004ff067807 */ /* 0x000fe40007000000 */
[----:B----4-:R-:W-:Y:S01]  /*30b30*/  IADD3 R10, P6, R10, R11, RZ ;  /* 0x0000000b0a0a7210 */ /* 0x010fe20007fde0ff */
[----:B------:R1:W-:Y:S04]  /*30b40*/  LDGSTS.E [R17+0x1000], [R4.64], P1 ;  /* 0x0100000004117fae */ /* 0x0003e80008921846 */
[----:B------:R4:W-:Y:S01]  /*30b50*/  STL [R1+0xe34], R13 ;  /* 0x000e340d01007387 */ /* 0x0009e20000100800 */
[----:B-1----:R-:W-:-:S03]  /*30b60*/  IMAD.MOV.U32 R5, RZ, RZ, R13 ;  /* 0x000000ffff057224 */ /* 0x002fc600078e000d */
[----:B----4-:R-:W4:Y:S04]  /*30b70*/  LDL.LU R13, [R1+0xef0] ;  /* 0x000ef000010d7983 */ /* 0x010f280000300800 */
[----:B------:R-:W4:Y:S04]  /*30b80*/  LDL.LU R20, [R1+0xef8] ;  /* 0x000ef80001147983 */ /* 0x000f280000300800 */
[----:B------:R1:W-:Y:S04]  /*30b90*/  STL [R1+0xe70], R10 ;  /* 0x000e700a01007387 */ /* 0x0003e80000100800 */
[----:B------:R-:W4:Y:S01]  /*30ba0*/  LDL.LU R19, [R1+0xefc] ;  /* 0x000efc0001137983 */ /* 0x000f220000300800 */
[----:B------:R-:W-:Y:S01]  /*30bb0*/  IMAD.MOV.U32 R4, RZ, RZ, R9 ;  /* 0x000000ffff047224 */ /* 0x000fe200078e0009 */
[----:B------:R-:W-:-:S02]  /*30bc0*/  IADD3 R15, P5, R15, R11, RZ ;  /* 0x0000000b0f0f7210 */ /* 0x000fc40007fbe0ff */
[----:B------:R-:W4:Y:S04]  /*30bd0*/  LDL.LU R9, [R1+0xf34] ;  /* 0x000f340001097983 */ /* 0x000f280000300800 */
[----:B------:R1:W-:Y:S04]  /*30be0*/  LDGSTS.E [R17+0x1200], [R4.64], P1 ;  /* 0x0120000004117fae */ /* 0x0003e80008921846 */
[----:B------:R2:W-:Y:S01]  /*30bf0*/  STL [R1+0xe78], R15 ;  /* 0x000e780f01007387 */ /* 0x0005e20000100800 */
[----:B-1----:R-:W-:Y:S02]  /*30c00*/  IMAD.MOV.U32 R4, RZ, RZ, R10 ;  /* 0x000000ffff047224 */ /* 0x002fe400078e000a */
[----:B--2---:R-:W-:-:S02]  /*30c10*/  IMAD.X R23, R23, 0x1, R0, P6 ;  /* 0x0000000117177824 */ /* 0x004fc400030e0600 */
[----:B---3--:R-:W-:Y:S02]  /*30c20*/  IMAD.X R22, R22, 0x1, R0, P5 ;  /* 0x0000000116167824 */ /* 0x008fe400028e0600 */
[----:B------:R-:W-:Y:S01]  /*30c30*/  IMAD.MOV.U32 R5, RZ, RZ, R23 ;  /* 0x000000ffff057224 */ /* 0x000fe200078e0017 */
[----:B------:R-:W-:Y:S04]  /*30c40*/  STL [R1+0xe6c], R23 ;  /* 0x000e6c1701007387 */ /* 0x000fe80000100800 */
[----:B------:R-:W2:Y:S01]  /*30c50*/  LDL.LU R10, [R1+0xf3c] ;  /* 0x000f3c00010a7983 */ /* 0x000ea20000300800 */
[----:B------:R-:W-:-:S03]  /*30c60*/  IADD3 R14, P5, R14, R11, RZ ;  /* 0x0000000b0e0e7210 */ /* 0x000fc60007fbe0ff */
[----:B------:R1:W-:Y:S02]  /*30c70*/  LDGSTS.E [R17+0x2000], [R4.64], P4 ;  /* 0x0200000004117fae */ /* 0x0003e4000a121846 */
[----:B------:R-:W-:Y:S02]  /*30c80*/  IMAD.X R18, R18, 0x1, R0, P5 ;  /* 0x0000000112127824 */ /* 0x000fe400028e0600 */
[----:B------:R-:W-:Y:S04]  /*30c90*/  STL [R1+0xe74], R22 ;  /* 0x000e741601007387 */ /* 0x000fe80000100800 */
[----:B------:R3:W-:Y:S01]  /*30ca0*/  STL [R1+0xeb4], R14 ;  /* 0x000eb40e01007387 */ /* 0x0007e20000100800 */
[----:B-1----:R-:W-:-:S03]  /*30cb0*/  IMAD.MOV.U32 R4, RZ, RZ, R15 ;  /* 0x000000ffff047224 */ /* 0x002fc600078e000f */
[----:B------:R-:W-:Y:S04]  /*30cc0*/  STL [R1+0xeb0], R18 ;  /* 0x000eb01201007387 */ /* 0x000fe80000100800 */
[----:B------:R-:W2:Y:S01]  /*30cd0*/  LDL.LU R15, [R1+0xf30] ;  /* 0x000f3000010f7983 */ /* 0x000ea20000300800 */
[----:B------:R-:W-:Y:S01]  /*30ce0*/  IMAD.MOV.U32 R5, RZ, RZ, R22 ;  /* 0x000000ffff057224 */ /* 0x000fe200078e0016 */
[----:B------:R-:W-:-:S04]  /*30cf0*/  IADD3 R8, P5, R8, R11, RZ ;  /* 0x0000000b08087210 */ /* 0x000fc80007fbe0ff */
[----:B------:R1:W-:Y:S04]  /*30d00*/  LDGSTS.E [R17+0x2200], [R4.64], P4 ;  /* 0x0220000004117fae */ /* 0x0003e8000a121846 */
[----:B------:R3:W-:Y:S01]  /*30d10*/  STL [R1+0xebc], R8 ;  /* 0x000ebc0801007387 */ /* 0x0007e20000100800 */
[----:B-1----:R-:W-:Y:S01]  /*30d20*/  IMAD.MOV.U32 R4, RZ, RZ, R14 ;  /* 0x000000ffff047224 */ /* 0x002fe200078e000e */
[----:B------:R-:W-:Y:S02]  /*30d30*/  MOV R5, R18 ;  /* 0x0000001200057202 */ /* 0x000fe40000000f00 */
[----:B---3--:R-:W3:Y:S04]  /*30d40*/  LDL.LU R14, [R1+0xf38] ;  /* 0x000f3800010e7983 */ /* 0x008ee80000300800 */
[----:B------:R1:W-:Y:S01]  /*30d50*/  LDGSTS.E [R17+0x3000], [R4.64], P3 ;  /* 0x0300000004117fae */ /* 0x0003e20009921846 */
[----:B------:R-:W-:-:S02]  /*30d60*/  SEL R6, R6, RZ, !P0 ;  /* 0x000000ff06067207 */ /* 0x000fc40004000000 */
[C---:B------:R-:W-:Y:S01]  /*30d70*/  ISETP.GT.AND P6, PT, R3.reuse, 0x18, PT ;  /* 0x000000180300780c */ /* 0x040fe20003fc4270 */
[----:B-1----:R-:W-:Y:S01]  /*30d80*/  IMAD.MOV.U32 R4, RZ, RZ, R8 ;  /* 0x000000ffff047224 */ /* 0x002fe200078e0008 */
[----:B------:R-:W-:Y:S02]  /*30d90*/  ISETP.NE.U32.AND P1, PT, R6, RZ, PT ;  /* 0x000000ff0600720c */ /* 0x000fe40003f25070 */
[----:B------:R-:W-:Y:S02]  /*30da0*/  SEL R6, RZ, 0x4, !P6 ;  /* 0x00000004ff067807 */ /* 0x000fe40007000000 */
[----:B------:R-:W-:Y:S02]  /*30db0*/  ISETP.GT.AND P6, PT, R3, 0x1c, PT ;  /* 0x0000001c0300780c */ /* 0x000fe40003fc4270 */
[----:B------:R-:W-:-:S04]  /*30dc0*/  SEL R6, R6, RZ, !P0 ;  /* 0x000000ff06067207 */ /* 0x000fc80004000000 */
[----:B------:R-:W-:Y:S01]  /*30dd0*/  ISETP.NE.U32.AND P4, PT, R6, RZ, PT ;  /* 0x000000ff0600720c */ /* 0x000fe20003f85070 */
[----:B------:R-:W-:-:S05]  /*30de0*/  IMAD.X R16, R16, 0x1, R0, P5 ;  /* 0x0000000110107824 */ /* 0x000fca00028e0600 */
[----:B------:R1:W-:Y:S04]  /*30df0*/  STL [R1+0xeb8], R16 ;  /* 0x000eb81001007387 */ /* 0x0003e80000100800 */
[----:B------:R-:W3:Y:S01]  /*30e00*/  LDL.LU R8, [R1+0xf74] ;  /* 0x000f740001087983 */ /* 0x000ee20000300800 */
[----:B------:R-:W-:Y:S02]  /*30e10*/  SEL R6, RZ, 0x4, !P6 ;  /* 0x00000004ff067807 */ /* 0x000fe40007000000 */
[-C--:B------:R-:W-:Y:S01]  /*30e20*/  IADD3 R12, P6, R12, R11.reuse, RZ ;  /* 0x0000000b0c0c7210 */ /* 0x080fe20007fde0ff */
[----:B------:R-:W-:Y:S02]  /*30e30*/  IMAD.MOV.U32 R5, RZ, RZ, R16 ;  /* 0x000000ffff057224 */ /* 0x000fe400078e0010 */
[----:B-1----:R-:W3:Y:S04]  /*30e40*/  LDL.LU R16, [R1+0xf7c] ;  /* 0x000f7c0001107983 */ /* 0x002ee80000300800 */
[----:B------:R-:W-:Y:S04]  /*30e50*/  STL [R1+0xef4], R12 ;  /* 0x000ef40c01007387 */ /* 0x000fe80000100800 */
[----:B------:R1:W-:Y:S01]  /*30e60*/  LDGSTS.E [R17+0x3200], [R4.64], P3 ;  /* 0x0320000004117fae */ /* 0x0003e20009921846 */
[----:B----4-:R-:W-:Y:S01]  /*30e70*/  IMAD.X R13, R13, 0x1, R0, P6 ;  /* 0x000000010d0d7824 */ /* 0x010fe200030e0600 */
[----:B------:R-:W-:-:S05]  /*30e80*/  IADD3 R19, P5, R19, R11, RZ ;  /* 0x0000000b13137210 */ /* 0x000fca0007fbe0ff */
[----:B------:R-:W-:Y:S01]  /*30e90*/  IMAD.X R20, R20, 0x1, R0, P5 ;  /* 0x0000000114147824 */ /* 0x000fe200028e0600 */
[----:B------:R-:W-:Y:S01]  /*30ea0*/  STL [R1+0xefc], R19 ;  /* 0x000efc1301007387 */ /* 0x000fe20000100800 */
[----:B------:R-:W-:-:S03]  /*30eb0*/  IADD3 R9, P5, R9, R11, RZ ;  /* 0x0000000b09097210 */ /* 0x000fc60007fbe0ff */
[----:B------:R4:W-:Y:S04]  /*30ec0*/  STL [R1+0xef0], R13 ;  /* 0x000ef00d01007387 */ /* 0x0009e80000100800 */
[----:B------:R-:W3:Y:S01]  /*30ed0*/  LDL.LU R23, [R1+0xf70] ;  /* 0x000f700001177983 */ /* 0x000ee20000300800 */
[----:B-1----:R-:W-:-:S03]  /*30ee0*/  IMAD.MOV.U32 R5, RZ, RZ, R13 ;  /* 0x000000ffff057224 */ /* 0x002fc600078e000d */
[----:B------:R-:W-:Y:S04]  /*30ef0*/  STL [R1+0xef8], R20 ;  /* 0x000ef81401007387 */ /* 0x000fe80000100800 */
[----:B------:R-:W3:Y:S04]  /*30f00*/  LDL.LU R22, [R1+0xf78] ;  /* 0x000f780001167983 */ /* 0x000ee80000300800 */
[----:B------:R-:W-:Y:S04]  /*30f10*/  STL [R1+0xf34], R9 ;  /* 0x000f340901007387 */ /* 0x000fe80000100800 */
[----:B------:R-:W3:Y:S04]  /*30f20*/  LDL.LU R18, [R1+0xfb0] ;  /* 0x000fb00001127983 */ /* 0x000ee80000300800 */
[----:B----4-:R-:W4:Y:S01]  /*30f30*/  LDL.LU R13, [R1+0xfb4] ;  /* 0x000fb400010d7983 */ /* 0x010f220000300800 */
[----:B------:R-:W-:-:S03]  /*30f40*/  IMAD.MOV.U32 R4, RZ, RZ, R12 ;  /* 0x000000ffff047224 */ /* 0x000fc600078e000c */
[----:B------:R-:W4:Y:S04]  /*30f50*/  LDL.LU R12, [R1+0xfbc] ;  /* 0x000fbc00010c7983 */ /* 0x000f280000300800 */
[----:B------:R1:W-:Y:S02]  /*30f60*/  LDGSTS.E [R17+0x4000], [R4.64], P2 ;  /* 0x0400000004117fae */ /* 0x0003e40009121846 */
[----:B-1----:R-:W-:Y:S02]  /*30f70*/  IMAD.MOV.U32 R4, RZ, RZ, R19 ;  /* 0x000000ffff047224 */ /* 0x002fe400078e0013 */
[----:B------:R-:W-:-:S05]  /*30f80*/  IMAD.MOV.U32 R5, RZ, RZ, R20 ;  /* 0x000000ffff057224 */ /* 0x000fca00078e0014 */
[----:B------:R1:W-:Y:S01]  /*30f90*/  LDGSTS.E [R17+0x4200], [R4.64], P2 ;  /* 0x0420000004117fae */ /* 0x0003e20009121846 */
[----:B--2---:R-:W-:Y:S01]  /*30fa0*/  IMAD.X R15, R15, 0x1, R0, P5 ;  /* 0x000000010f0f7824 */ /* 0x004fe200028e0600 */
[----:B------:R-:W-:-:S03]  /*30fb0*/  IADD3 R10, P5, R10, R11, RZ ;  /* 0x0000000b0a0a7210 */ /* 0x000fc60007fbe0ff */
[----:B-1----:R-:W-:Y:S01]  /*30fc0*/  IMAD.MOV.U32 R5, RZ, RZ, R15 ;  /* 0x000000ffff057224 */ /* 0x002fe200078e000f */
[----:B------:R1:W-:Y:S04]  /*30fd0*/  STL [R1+0xf30], R15 ;  /* 0x000f300f01007387 */ /* 0x0003e80000100800 */
[----:B------:R-:W-:Y:S04]  /*30fe0*/  STL [R1+0xf3c], R10 ;  /* 0x000f3c0a01007387 */ /* 0x000fe80000100800 */
[----:B-1----:R-:W2:Y:S01]  /*30ff0*/  LDL.LU R15, [R1+0xfb8] ;  /* 0x000fb800010f7983 */ /* 0x002ea20000300800 */
[----:B------:R-:W-:-:S02]  /*31000*/  SEL R6, R6, RZ, !P0 ;  /* 0x000000ff06067207 */ /* 0x000fc40004000000 */
[C---:B------:R-:W-:Y:S02]  /*31010*/  ISETP.GT.AND P6, PT, R3.reuse, 0x20, PT ;  /* 0x000000200300780c */ /* 0x040fe40003fc4270 */
[----:B------:R-:W-:Y:S02]  /*31020*/  ISETP.NE.U32.AND P3, PT, R6, RZ, PT ;  /* 0x000000ff0600720c */ /* 0x000fe40003f65070 */
[----:B------:R-:W-:Y:S01]  /*31030*/  SEL R6, RZ, 0x4, !P6 ;  /* 0x00000004ff067807 */ /* 0x000fe20007000000 */
[----:B------:R-:W-:Y:S01]  /*31040*/  IMAD.MOV.U32 R4, RZ, RZ, R9 ;  /* 0x000000ffff047224 */ /* 0x000fe200078e0009 */
[----:B------:R-:W-:Y:S01]  /*31050*/  ISETP.GT.AND P6, PT, R3, 0x24, PT ;  /* 0x000000240300780c */ /* 0x000fe20003fc4270 */
[----:B---3--:R-:W-:Y:S01]  /*31060*/  IMAD.X R14, R14, 0x1, R0, P5 ;  /* 0x000000010e0e7824 */ /* 0x008fe200028e0600 */
[----:B------:R-:W-:Y:S01]  /*31070*/  SEL R6, R6, RZ, !P0 ;  /* 0x000000ff06067207 */ /* 0x000fe20004000000 */
[----:B------:R-:W3:Y:S03]  /*31080*/  LDL.LU R9, [R1+0xff4] ;  /* 0x000ff40001097983 */ /* 0x000ee60000300800 */
[----:B------:R-:W-:Y:S01]  /*31090*/  ISETP.NE.U32.AND P2, PT, R6, RZ, PT ;  /* 0x000000ff0600720c */ /* 0x000fe20003f45070 */
[----:B------:R1:W-:Y:S01]  /*310a0*/  LDGSTS.E [R17+0x5000], [R4.64], P1 ;  /* 0x0500000004117fae */ /* 0x0003e20008921846 */
[----:B------:R-:W-:-:S03]  /*310b0*/  SEL R6, RZ, 0x4, !P6 ;  /* 0x00000004ff067807 */ /* 0x000fc60007000000 */
[----:B------:R1:W-:Y:S02]  /*310c0*/  STL [R1+0xf38], R14 ;  /* 0x000f380e01007387 */ /* 0x0003e40000100800 */
[----:B-1----:R-:W-:Y:S02]  /*310d0*/  IMAD.MOV.U32 R5, RZ, RZ, R14 ;  /* 0x000000ffff057224 */ /* 0x002fe400078e000e */
[----:B------:R-:W3:Y:S04]  /*310e0*/  LDL.LU R14, [R1+0xff0] ;  /* 0x000ff000010e7983 */ /* 0x000ee80000300800 */
[----:B------:R-:W3:Y:S01]  /*310f0*/  LDL.LU R20, [R1+0xff8] ;  /* 0x000ff80001147983 */ /* 0x000ee20000300800 */
[----:B------:R-:W-:-:S05]  /*31100*/  MOV R4, R10 ;  /* 0x0000000a00047202 */ /* 0x000fca0000000f00 */
[----:B------:R1:W-:Y:S01]  /*31110*/  LDGSTS.E [R17+0x5200], [R4.64], P1 ;  /* 0x0520000004117fae */ /* 0x0003e20008921846 */
[----:B------:R-:W-:-:S05]  /*31120*/  IADD3 R8, P6, R8, R11, RZ ;  /* 0x0000000b08087210 */ /* 0x000fca0007fde0ff */
[----:B------:R1:W-:Y:S04]  /*31130*/  STL [R1+0xf74], R8 ;  /* 0x000f740801007387 */ /* 0x0003e80000100800 */
[----:B------:R-:W3:Y:S04]  /*31140*/  LDL.LU R19, [R1+0xffc] ;  /* 0x000ffc0001137983 */ /* 0x000ee80000300800 */
[----:B------:R-:W3:Y:S01]  /*31150*/  LDL.LU R10, [R1+0x1034] ;  /* 0x00103400010a7983 */ /* 0x000ee20000300800 */
[----:B------:R-:W-:Y:S01]  /*31160*/  IADD3 R16, P5, R16, R11, RZ ;  /* 0x0000000b10107210 */ /* 0x000fe20007fbe0ff */
[----:B-1----:R-:W-:-:S04]  /*31170*/  IMAD.MOV.U32 R4, RZ, RZ, R8 ;  /* 0x000000ffff047224 */ /* 0x002fc800078e0008 */
[----:B------:R1:W-:Y:S01]  /*31180*/  STL [R1+0xf7c], R16 ;  /* 0x000f7c1001007387 */ /* 0x0003e20000100800 */
[--C-:B------:R-:W-:Y:S02]  /*31190*/  IMAD.X R23, R23, 0x1, R0.reuse, P6 ;  /* 0x0000000117177824 */ /* 0x100fe400030e0600 */
[----:B------:R-:W-:Y:S02]  /*311a0*/  IMAD.X R22, R22, 0x1, R0, P5 ;  /* 0x0000000116167824 */ /* 0x000fe400028e0600 */
[----:B------:R-:W-:Y:S01]  /*311b0*/  IMAD.MOV.U32 R5, RZ, RZ, R23 ;  /* 0x000000ffff057224 */ /* 0x000fe200078e0017 */
[----:B------:R-:W-:Y:S04]  /*311c0*/  STL [R1+0xf70], R23 ;  /* 0x000f701701007387 */ /* 0x000fe80000100800 */
[----:B------:R-:W3:Y:S01]  /*311d0*/  LDL.LU R8, [R1+0x103c] ;  /* 0x00103c0001087983 */ /* 0x000ee20000300800 */
[----:B----4-:R-:W-:-:S03]  /*311e0*/  IADD3 R13, P5, R13, R11, RZ ;  /* 0x0000000b0d0d7210 */ /* 0x010fc60007fbe0ff */
[----:B------:R-:W-:Y:S02]  /*311f0*/  STL [R1+0xf78], R22 ;  /* 0x000f781601007387 */ /* 0x000fe40000100800 */
[----:B------:R-:W-:Y:S02]  /*31200*/  IMAD.X R18, R18, 0x1, R0, P5 ;  /* 0x0000000112127824 */ /* 0x000fe400028e0600 */
[----:B------:R4:W-:Y:S01]  /*31210*/  STL [R1+0xfb4], R13 ;  /* 0x000fb40d01007387 */ /* 0x0009e20000100800 */
[----:B------:R-:W-:-:S03]  /*31220*/  IADD3 R12, P5, R12, R11, RZ ;  /* 0x0000000b0c0c7210 */ /* 0x000fc60007fbe0ff */
[----:B------:R1:W-:Y:S04]  /*31230*/  LDGSTS.E [R17+0x6000], [R4.64], P4 ;  /* 0x0600000004117fae */ /* 0x0003e8000a121846 */
[----:B------:R-:W-:Y:S01]  /*31240*/  STL [R1+0xfb0], R18 ;  /* 0x000fb01201007387 */ /* 0x000fe20000100800 */
[----:B-1----:R-:W-:Y:S02]  /*31250*/  IMAD.MOV.U32 R4, RZ, RZ, R16 ;  /* 0x000000ffff047224 */ /* 0x002fe400078e0010 */
[----:B------:R-:W-:Y:S01]  /*31260*/  IMAD.MOV.U32 R5, RZ, RZ, R22 ;  /* 0x000000ffff057224 */ /* 0x000fe200078e0016 */
[----:B------:R-:W3:Y:S04]  /*31270*/  LDL.LU R16, [R1+0x1030] ;  /* 0x0010300001107983 */ /* 0x000ee80000300800 */
[----:B------:R1:W-:Y:S04]  /*31280*/  LDGSTS.E [R17+0x6200], [R4.64], P4 ;  /* 0x0620000004117fae */ /* 0x0003e8000a121846 */
[----:B------:R2:W-:Y:S01]  /*31290*/  STL [R1+0xfbc], R12 ;  /* 0x000fbc0c01007387 */ /* 0x0005e20000100800 */
[----:B-1----:R-:W-:-:S02]  /*312a0*/  IMAD.MOV.U32 R4, RZ, RZ, R13 ;  /* 0x000000ffff047224 */ /* 0x002fc400078e000d */
[----:B------:R-:W-:Y:S01]  /*312b0*/  IMAD.MOV.U32 R5, RZ, RZ, R18 ;  /* 0x000000ffff057224 */ /* 0x000fe200078e0012 */
[----:B----4-:R-:W4:Y:S04]  /*312c0*/  LDL.LU R13, [R1+0x1038] ;  /* 0x00103800010d7983 */ /* 0x010f280000300800 */
[----:B------:R1:W-:Y:S02]  /*312d0*/  LDGSTS.E [R17+0x7000], [R4.64], P3 ;  /* 0x0700000004117fae */ /* 0x0003e40009921846 */
[----:B-1----:R-:W-:Y:S02]  /*312e0*/  IMAD.MOV.U32 R4, RZ, RZ, R12 ;  /* 0x000000ffff047224 */ /* 0x002fe400078e000c */
[----:B--2---:R-:W-:-:S05]  /*312f0*/  IMAD.X R15, R15, 0x1, R0, P5 ;  /* 0x000000010f0f7824 */ /* 0x004fca00028e0600 */
[----:B------:R1:W-:Y:S04]  /*31300*/  STL [R1+0xfb8], R15 ;  /* 0x000fb80f01007387 */ /* 0x0003e80000100800 */
[----:B------:R-:W2:Y:S01]  /*31310*/  LDL.LU R12, [R1+0x1074] ;  /* 0x00107400010c7983 */ /* 0x000ea20000300800 */
[----:B------:R-:W-:Y:S02]  /*31320*/  SEL R6, R6, RZ, !P0 ;  /* 0x000000ff06067207 */ /* 0x000fe40004000000 */
[----:B------:R-:W-:Y:S02]  /*31330*/  ISETP.GT.AND P6, PT, R3, 0x28, PT ;  /* 0x000000280300780c */ /* 0x000fe40003fc4270 */
[----:B------:R-:W-:Y:S02]  /*31340*/  ISETP.NE.U32.AND P1, PT, R6, RZ, PT ;  /* 0x000000ff0600720c */ /* 0x000fe40003f25070 */
[----:B------:R-:W-:-:S02]  /*31350*/  SEL R6, RZ, 0x4, !P6 ;  /* 0x00000004ff067807 */ /* 0x000fc40007000000 */
[----:B------:R-:W-:Y:S02]  /*31360*/  ISETP.GT.AND P6, PT, R3, 0x2c, PT ;  /* 0x0000002c0300780c */ /* 0x000fe40003fc4270 */
[----:B------:R-:W-:-:S04]  /*31370*/  SEL R6, R6, RZ, !P0 ;  /* 0x000000ff06067207 */ /* 0x000fc80004000000 */
[----:B------:R-:W-:Y:S02]  /*31380*/  ISETP.NE.U32.AND P4, PT, R6, RZ, PT ;  /* 0x000000ff0600720c */ /* 0x000fe40003f85070 */
[----:B------:R-:W-:Y:S02]  /*31390*/  SEL R6, RZ, 0x4, !P6 ;  /* 0x00000004ff067807 */ /* 0x000fe40007000000 */
[----:B---3--:R-:W-:Y:S02]  /*313a0*/  IADD3 R9, P6, R9, R11, RZ ;  /* 0x0000000b09097210 */ /* 0x008fe40007fde0ff */
[----:B------:R-:W-:Y:S02]  /*313b0*/  MOV R5, R15 ;  /* 0x0000000f00057202 */ /* 0x000fe40000000f00 */
[----:B-1----:R-:W3:Y:S01]  /*313c0*/  LDL.LU R15, [R1+0x107c] ;  /* 0x00107c00010f7983 */ /* 0x002ee20000300800 */
[----:B------:R-:W-:-:S03]  /*313d0*/  IMAD.X R14, R14, 0x1, R0, P6 ;  /* 0x000000010e0e7824 */ /* 0x000fc600030e0600 */
[----:B------:R-:W-:Y:S04]  /*313e0*/  STL [R1+0xff4], R9 ;  /* 0x000ff40901007387 */ /* 0x000fe80000100800 */
[----:B------:R1:W-:Y:S02]  /*313f0*/  LDGSTS.E [R17+0x7200], [R4.64], P3 ;  /* 0x0720000004117fae */ /* 0x0003e40009921846 */
[----:B-1----:R-:W-:Y:S01]  /*31400*/  IMAD.MOV.U32 R5, RZ, RZ, R14 ;  /* 0x000000ffff057224 */ /* 0x002fe200078e000e */
[----:B------:R-:W-:-:S05]  /*31410*/  IADD3 R19, P5, R19, R11, RZ ;  /* 0x0000000b13137210 */ /* 0x000fca0007fbe0ff */
[----:B------:R-:W-:Y:S01]  /*31420*/  IMAD.X R20, R20, 0x1, R0, P5 ;  /* 0x0000000114147824 */ /* 0x000fe200028e0600 */
[----:B------:R-:W-:Y:S01]  /*31430*/  STL [R1+0xffc], R19 ;  /* 0x000ffc1301007387 */ /* 0x000fe20000100800 */
[----:B------:R-:W-:-:S03]  /*31440*/  IADD3 R10, P5, R10, R11, RZ ;  /* 0x0000000b0a0a7210 */ /* 0x000fc60007fbe0ff */
[----:B------:R1:W-:Y:S04]  /*31450*/  STL [R1+0xff0], R14 ;  /* 0x000ff00e01007387 */ /* 0x0003e80000100800 */
[----:B------:R-:W3:Y:S04]  /*31460*/  LDL.LU R23, [R1+0x1070] ;  /* 0x0010700001177983 */ /* 0x000ee80000300800 */
[----:B------:R-:W-:Y:S04]  /*31470*/  STL [R1+0xff8], R20 ;  /* 0x000ff81401007387 */ /* 0x000fe80000100800 */
[----:B------:R-:W3:Y:S04]  /*31480*/  LDL.LU R22, [R1+0x1078] ;  /* 0x0010780001167983 */ /* 0x000ee80000300800 */
[----:B------:R-:W-:Y:S04]  /*31490*/  STL [R1+0x1034], R10 ;  /* 0x0010340a01007387 */ /* 0x000fe80000100800 */
[----:B------:R-:W3:Y:S04]  /*314a0*/  LDL.LU R18, [R1+0x10b0] ;  /* 0x0010b00001127983 */ /* 0x000ee80000300800 */
[----:B-1----:R-:W3:Y:S01]  /*314b0*/  LDL.LU R14, [R1+0x10b4] ;  /* 0x0010b400010e7983 */ /* 0x002ee20000300800 */
[----:B------:R-:W-:Y:S01]  /*314c0*/  IMAD.MOV.U32 R4, RZ, RZ, R9 ;  /* 0x000000ffff047224 */ /* 0x000fe200078e0009 */
[----:B------:R-:W-:-:S02]  /*314d0*/  SEL R6, R6, RZ, !P0 ;  /* 0x000000ff06067207 */ /* 0x000fc40004000000 */
[----:B------:R-:W-:Y:S01]  /*314e0*/  ISETP.GT.AND P6, PT, R3, 0x30, PT ;  /* 0x000000300300780c */ /* 0x000fe20003fc4270 */
[----:B------:R-:W3:Y:S01]  /*314f0*/  LDL.LU R9, [R1+0x10bc] ;  /* 0x0010bc0001097983 */ /* 0x000ee20000300800 */
[----:B------:R-:W-:-:S03]  /*31500*/  ISETP.NE.U32.AND P3, PT, R6, RZ, PT ;  /* 0x000000ff0600720c */ /* 0x000fc60003f65070 */
[----:B------:R1:W-:Y:S01]  /*31510*/  LDGSTS.E [R17+0x8000], [R4.64], P2 ;  /* 0x0800000004117fae */ /* 0x0003e20009121846 */
[----:B------:R-:W-:Y:S02]  /*31520*/  SEL R6, RZ, 0x4, !P6 ;  /* 0x00000004ff067807 */ /* 0x000fe40007000000 */
[----:B------:R-:W-:Y:S02]  /*31530*/  ISETP.GT.AND P6, PT, R3, 0x34, PT ;  /* 0x000000340300780c */ /* 0x000fe40003fc4270 */
[----:B------:R-:W-:Y:S01]  /*31540*/  SEL R6, R6, RZ, !P0 ;  /* 0x000000ff06067207 */ /* 0x000fe20004000000 */
[----:B-1----:R-:W-:Y:S02]  /*31550*/  IMAD.MOV.U32 R4, RZ, RZ, R19 ;  /* 0x000000ffff047224 */ /* 0x002fe400078e0013 */
[----:B------:R-:W-:-:S05]  /*31560*/  IMAD.MOV.U32 R5, RZ, RZ, R20 ;  /* 0x000000ffff057224 */ /* 0x000fca00078e0014 */
[----:B------:R1:W-:Y:S01]  /*31570*/  LDGSTS.E [R17+0x8200], [R4.64], P2 ;  /* 0x0820000004117fae */ /* 0x0003e20009121846 */
[----:B------:R-:W-:Y:S02]  /*31580*/  ISETP.NE.U32.AND P2, PT, R6, RZ, PT ;  /* 0x000000ff0600720c */ /* 0x000fe40003f45070 */
[----:B------:R-:W-:Y:S01]  /*31590*/  SEL R6, RZ, 0x4, !P6 ;  /* 0x00000004ff067807 */ /* 0x000fe20007000000 */
[----:B-1----:R-:W-:Y:S02]  /*315a0*/  IMAD.MOV.U32 R4, RZ, RZ, R10 ;  /* 0x000000ffff047224 */ /* 0x002fe400078e000a */
[----:B------:R-:W-:Y:S01]  /*315b0*/  IMAD.X R16, R16, 0x1, R0, P5 ;  /* 0x0000000110107824 */ /* 0x000fe200028e0600 */
[----:B------:R-:W-:-:S03]  /*315c0*/  IADD3 R8, P5, R8, R11, RZ ;  /* 0x0000000b08087210 */ /* 0x000fc60007fbe0ff */
[----:B------:R-:W-:Y:S01]  /*315d0*/  IMAD.MOV.U32 R5, RZ, RZ, R16 ;  /* 0x000000ffff057224 */ /* 0x000fe200078e0010 */
[----:B------:R1:W-:Y:S04]  /*315e0*/  STL [R1+0x1030], R16 ;  /* 0x0010301001007387 */ /* 0x0003e80000100800 */
[----:B------:R-:W-:Y:S04]  /*315f0*/  STL [R1+0x103c], R8 ;  /* 0x00103c0801007387 */ /* 0x000fe80000100800 */
[----:B------:R4:W-:Y:S04]  /*31600*/  LDGSTS.E [R17+0x9000], [R4.64], P1 ;  /* 0x0900000004117fae */ /* 0x0009e80008921846 */
[----:B-1----:R-:W3:Y:S01]  /*31610*/  LDL.LU R16, [R1+0x10b8] ;  /* 0x0010b80001107983 */ /* 0x002ee20000300800 */
[----:B----4-:R-:W-:-:S03]  /*31620*/  IMAD.X R13, R13, 0x1, R0, P5 ;  /* 0x000000010d0d7824 */ /* 0x010fc600028e0600 */
[----:B------:R-:W3:Y:S04]  /*31630*/  LDL.LU R10, [R1+0x10f4] ;  /* 0x0010f400010a7983 */ /* 0x000ee80000300800 */
[----:B------:R1:W-:Y:S01]  /*31640*/  STL [R1+0x1038], R13 ;  /* 0x0010380d01007387 */ /* 0x0003e20000100800 */
[----:B------:R-:W-:-:S03]  /*31650*/  IMAD.MOV.U32 R5, RZ, RZ, R13 ;  /* 0x000000ffff057224 */ /* 0x000fc600078e000d */
[----:B-1----:R-:W3:Y:S04]  /*31660*/  LDL.LU R13, [R1+0x10f0] ;  /* 0x0010f000010d7983 */ /* 0x002ee80000300800 */
[----:B------:R-:W3:Y:S01]  /*31670*/  LDL.LU R20, [R1+0x10f8] ;  /* 0x0010f80001147983 */ /* 0x000ee20000300800 */
[----:B------:R-:W-:-:S05]  /*31680*/  IMAD.MOV.U32 R4, RZ, RZ, R8 ;  /* 0x000000ffff047224 */ /* 0x000fca00078e0008 */
[----:B------:R1:W-:Y:S01]  /*31690*/  LDGSTS.E [R17+0x9200], [R4.64], P1 ;  /* 0x0920000004117fae */ /* 0x0003e20008921846 */
[----:B--2---:R-:W-:-:S05]  /*316a0*/  IADD3 R12, P6, R12, R11, RZ ;  /* 0x0000000b0c0c7210 */ /* 0x004fca0007fde0ff */
[----:B------:R2:W-:Y:S04]  /*316b0*/  STL [R1+0x1074], R12 ;  /* 0x0010740c01007387 */ /* 0x0005e80000100800 */
[----:B------:R-:W4:Y:S04]  /*316c0*/  LDL.LU R19, [R1+0x10fc] ;  /* 0x0010fc0001137983 */ /* 0x000f280000300800 */
[----:B------:R-:W4:Y:S01]  /*316d0*/  LDL.LU R8, [R1+0x1138] ;  /* 0x0011380001087983 */ /* 0x000f220000300800 */
[----:B---3--:R-:W-:Y:S01]  /*316e0*/  IADD3 R15, P5, R15, R11, RZ ;  /* 0x0000000b0f0f7210 */ /* 0x008fe20007fbe0ff */
[----:B-1----:R-:W-:-:S04]  /*316f0*/  IMAD.MOV.U32 R4, RZ, RZ, R12 ;  /* 0x000000ffff047224 */ /* 0x002fc800078e000c */
[----:B------:R1:W-:Y:S01]  /*31700*/  STL [R1+0x107c], R15 ;  /* 0x00107c0f01007387 */ /* 0x0003e20000100800 */
[----:B------:R-:W-:-:S04]  /*31710*/  SEL R6, R6, RZ, !P0 ;  /* 0x000000ff06067207 */ /* 0x000fc80004000000 */
[----:B------:R-:W-:Y:S02]  /*31720*/  ISETP.NE.U32.AND P1, PT, R6, RZ, PT ;  /* 0x000000ff0600720c */ /* 0x000fe40003f25070 */
[----:B------:R-:W-:Y:S01]  /*31730*/  IADD3.X R23, R23, R0, RZ, P6, !PT ;  /* 0x0000000017177210 */ /* 0x000fe200037fe4ff */
[----:B------:R-:W-:-:S04]  /*31740*/  IMAD.X R22, R22, 0x1, R0, P5 ;  /* 0x0000000116167824 */ /* 0x000fc800028e0600 */
[----:B------:R-:W-:Y:S01]  /*31750*/  IMAD.MOV.U32 R5, RZ, RZ, R23 ;  /* 0x000000ffff057224 */ /* 0x000fe200078e0017 */
[----:B------:R-:W-:Y:S04]  /*31760*/  STL [R1+0x1070], R23 ;  /* 0x0010701701007387 */ /* 0x000fe80000100800 */
[----:B--2---:R-:W2:Y:S01]  /*31770*/  LDL.LU R12, [R1+0x1140] ;  /* 0x00114000010c7983 */ /* 0x004ea20000300800 */
[----:B------:R-:W-:-:S03]  /*31780*/  IADD3 R14, P5, R14, R11, RZ ;  /* 0x0000000b0e0e7210 */ /* 0x000fc60007fbe0ff */
[----:B------:R-:W-:Y:S02]  /*31790*/  STL [R1+0x1078], R22 ;  /* 0x0010781601007387 */ /* 0x000fe40000100800 */
[----:B------:R-:W-:Y:S02]  /*317a0*/  IMAD.X R18, R18, 0x1, R0, P5 ;  /* 0x0000000112127824 */ /* 0x000fe400028e0600 */
[----:B------:R3:W-:Y:S04]  /*317b0*/  STL [R1+0x10b4], R14 ;  /* 0x0010b40e01007387 */ /* 0x0007e80000100800 */
[----:B------:R1:W-:Y:S04]  /*317c0*/  LDGSTS.E [R17+0xa000], [R4.64], P4 ;  /* 0x0a00000004117fae */ /* 0x0003e8000a121846 */
[----:B------:R-:W-:Y:S01]  /*317d0*/  STL [R1+0x10b0], R18 ;  /* 0x0010b01201007387 */ /* 0x000fe20000100800 */
[----:B-1----:R-:W-:-:S03]  /*317e0*/  IMAD.MOV.U32 R4, RZ, RZ, R15 ;  /* 0x000000ffff047224 */ /* 0x002fc600078e000f */
[----:B------:R-:W2:Y:S01]  /*317f0*/  LDL.LU R15, [R1+0x1134] ;  /* 0x00113400010f7983 */ /* 0x000ea20000300800 */
[----:B------:R-:W-:Y:S01]  /*31800*/  ISETP.GT.AND P6, PT, R3, 0x38, PT ;  /* 0x000000380300780c */ /* 0x000fe20003fc4270 */
[----:B------:R-:W-:Y:S01]  /*31810*/  IMAD.MOV.U32 R5, RZ, RZ, R22 ;  /* 0x000000ffff057224 */ /* 0x000fe200078e0016 */
[----:B------:R-:W-:Y:S02]  /*31820*/  IADD3 R9, P5, R9, R11, RZ ;  /* 0x0000000b09097210 */ /* 0x000fe40007fbe0ff */
[----:B------:R-:W-:Y:S02]  /*31830*/  SEL R6, RZ, 0x4, !P6 ;  /* 0x00000004ff067807 */ /* 0x000fe40007000000 */
[----:B------:R1:W-:Y:S01]  /*31840*/  LDGSTS.E [R17+0xa200], [R4.64], P4 ;  /* 0x0a20000004117fae */ /* 0x0003e2000a121846 */
[----:B------:R-:W-:Y:S02]  /*31850*/  ISETP.GT.AND P6, PT, R3, 0x3c, PT ;  /* 0x0000003c0300780c */ /* 0x000fe40003fc4270 */
[----:B------:R-:W-:Y:S01]  /*31860*/  SEL R6, R6, RZ, !P0 ;  /* 0x000000ff06067207 */ /* 0x000fe20004000000 */
[----:B------:R3:W-:Y:S03]  /*31870*/  STL [R1+0x10bc], R9 ;  /* 0x0010bc0901007387 */ /* 0x0007e60000100800 */
[----:B------:R-:W-:Y:S01]  /*31880*/  ISETP.NE.U32.AND P4, PT, R6, RZ, PT ;  /* 0x000000ff0600720c */ /* 0x000fe20003f85070 */
[----:B-1----:R-:W-:-:S02]  /*31890*/  IMAD.MOV.U32 R4, RZ, RZ, R14 ;  /* 0x000000ffff047224 */ /* 0x002fc400078e000e */
[----:B---3--:R-:W2:Y:S01]  /*318a0*/  LDL.LU R14, [R1+0x113c] ;  /* 0x00113c00010e7983 */ /* 0x008ea20000300800 */
[----:B------:R-:W-:Y:S01]  /*318b0*/  SEL R6, RZ, 0x4, !P6 ;  /* 0x00000004ff067807 */ /* 0x000fe20007000000 */
[----:B------:R-:W-:-:S05]  /*318c0*/  IMAD.MOV.U32 R5, RZ, RZ, R18 ;  /* 0x000000ffff057224 */ /* 0x000fca00078e0012 */
[----:B------:R1:W-:Y:S01]  /*318d0*/  LDGSTS.E [R17+0xb000], [R4.64], P3 ;  /* 0x0b00000004117fae */ /* 0x0003e20009921846 */
[----:B------:R-:W-:-:S05]  /*318e0*/  IMAD.X R16, R16, 0x1, R0, P5 ;  /* 0x0000000110107824 */ /* 0x000fca00028e0600 */
[----:B------:R4:W-:Y:S01]  /*318f0*/  STL [R1+0x10b8], R16 ;  /* 0x0010b81001007387 */ /* 0x0009e20000100800 */
[----:B------:R-:W-:-:S03]  /*31900*/  IADD3 R10, P6, R10, R11, RZ ;  /* 0x0000000b0a0a7210 */ /* 0x000fc60007fde0ff */
[----:B------:R-:W2:Y:S01]  /*31910*/  LDL.LU R22, [R1+0x1178] ;  /* 0x0011780001167983 */ /* 0x000ea20000300800 */
[----:B-1----:R-:W-:-:S03]  /*31920*/  IMAD.MOV.U32 R4, RZ, RZ, R9 ;  /* 0x000000ffff047224 */ /* 0x002fc600078e0009 */
[----:B------:R-:W2:Y:S01]  /*31930*/  LDL.LU R9, [R1+0x1180] ;  /* 0x0011800001097983 */ /* 0x000ea20000300800 */
[----:B------:R-:W-:Y:S02]  /*31940*/  IMAD.MOV.U32 R5, RZ, RZ, R16 ;  /* 0x000000ffff057224 */ /* 0x000fe400078e0010 */
[----:B------:R-:W-:Y:S01]  /*31950*/  IMAD.X R13, R13, 0x1, R0, P6 ;  /* 0x000000010d0d7824 */ /* 0x000fe200030e0600 */
[----:B------:R-:W-:Y:S04]  /*31960*/  STL [R1+0x10f4], R10 ;  /* 0x0010f40a01007387 */ /* 0x000fe80000100800 */
[----:B------:R1:W-:Y:S02]  /*31970*/  LDGSTS.E [R17+0xb200], [R4.64], P3 ;  /* 0x0b20000004117fae */ /* 0x0003e40009921846 */
[----:B-1----:R-:W-:-:S02]  /*31980*/  IMAD.MOV.U32 R5, RZ, RZ, R13 ;  /* 0x000000ffff057224 */ /* 0x002fc400078e000d */
[----:B------:R-:W-:-:S05]  /*31990*/  IMAD.MOV.U32 R4, RZ, RZ, R10 ;  /* 0x000000ffff047224 */ /* 0x000fca00078e000a */
[----:B------:R1:W-:Y:S01]  /*319a0*/  LDGSTS.E [R17+0xc000], [R4.64], P2 ;  /* 0x0c00000004117fae */ /* 0x0003e20009121846 */
[----:B----4-:R-:W-:-:S04]  /*319b0*/  IADD3 R19, P5, R19, R11, RZ ;  /* 0x0000000b13137210 */ /* 0x010fc80007fbe0ff */
[----:B------:R-:W-:Y:S01]  /*319c0*/  IADD3.X R20, R20, R0, RZ, P5, !PT ;  /* 0x0000000014147210 */ /* 0x000fe20002ffe4ff */
        /* <DEDUP_REMOVED lines=8> */
[----:B----4-:R-:W4:Y:S04]  /*31a50*/  LDL.LU R13, [R1+0x11b8] ;  /* 0x0011b800010d7983 */ /* 0x010f280000300800 */
[----:B------:R-:W4:Y:S01]  /*31a60*/  LDL.LU R10, [R1+0x11c0] ;  /* 0x0011c000010a7983 */ /* 0x000f220000300800 */
[----:B-1----:R-:W-:-:S02]  /*31a70*/  IMAD.MOV.U32 R4, RZ, RZ, R19 ;  /* 0x000000ffff047224 */ /* 0x002fc400078e0013 */
[----:B------:R-:W-:-:S05]  /*31a80*/  IMAD.MOV.U32 R5, RZ, RZ, R20 ;  /* 0x000000ffff057224 */ /* 0x000fca00078e0014 */
[----:B------:R1:W-:Y:S01]  /*31a90*/  LDGSTS.E [R17+0xc200], [R4.64], P2 ;  /* 0x0c20000004117fae */ /* 0x0003e20009121846 */
[----:B------:R-:W-:Y:S02]  /*31aa0*/  SEL R6, R6, RZ, !P0 ;  /* 0x000000ff06067207 */ /* 0x000fe40004000000 */
[C---:B------:R-:W-:Y:S02]  /*31ab0*/  ISETP.GT.AND P6, PT, R3.reuse, 0x1, PT ;  /* 0x000000010300780c */ /* 0x040fe40003fc4270 */
[----:B------:R-:W-:Y:S02]  /*31ac0*/  ISETP.NE.U32.AND P3, PT, R6, RZ, PT ;  /* 0x000000ff0600720c */ /* 0x000fe40003f65070 */
[----:B------:R-:W-:Y:S02]  /*31ad0*/  SEL R6, RZ, 0x4, !P6 ;  /* 0x00000004ff067807 */ /* 0x000fe40007000000 */
[----:B------:R-:W-:Y:S02]  /*31ae0*/  ISETP.GT.AND P6, PT, R3, 0x5, PT ;  /* 0x000000050300780c */ /* 0x000fe40003fc4270 */
[----:B------:R-:W-:Y:S01]  /*31af0*/  SEL R6, R6, RZ, !P0 ;  /* 0x000000ff06067207 */ /* 0x000fe20004000000 */
[----:B-1----:R-:W-:-:S03]  /*31b00*/  IMAD.MOV.U32 R4, RZ, RZ, R8 ;  /* 0x000000ffff047224 */ /* 0x002fc600078e0008 */
[----:B------:R-:W-:Y:S02]  /*31b10*/  ISETP.NE.U32.AND P2, PT, R6, RZ, PT ;  /* 0x000000ff0600720c */ /* 0x000fe40003f45070 */
[----:B------:R-:W-:Y:S01]  /*31b20*/  SEL R6, RZ, 0x4, !P6 ;  /* 0x00000004ff067807 */ /* 0x000fe20007000000 */
[----:B--2---:R-:W-:Y:S01]  /*31b30*/  IMAD.X R15, R15, 0x1, R0, P5 ;  /* 0x000000010f0f7824 */ /* 0x004fe200028e0600 */
[----:B------:R-:W-:-:S03]  /*31b40*/  IADD3 R12, P5, R12, R11, RZ ;  /* 0x0000000b0c0c7210 */ /* 0x000fc60007fbe0ff */
[----:B------:R-:W-:Y:S01]  /*31b50*/  IMAD.MOV.U32 R5, RZ, RZ, R15 ;  /* 0x000000ffff057224 */ /* 0x000fe200078e000f */
[----:B------:R1:W-:Y:S04]  /*31b60*/  STL [R1+0x1134], R15 ;  /* 0x0011340f01007387 */ /* 0x0003e80000100800 */
[----:B------:R-:W-:Y:S04]  /*31b70*/  STL [R1+0x1140], R12 ;  /* 0x0011400c01007387 */ /* 0x000fe80000100800 */
[----:B------:R2:W-:Y:S04]  /*31b80*/  LDGSTS.E [R17+0xd000], [R4.64], P1 ;  /* 0x0d00000004117fae */ /* 0x0005e80008921846 */
[----:B-1----:R-:W4:Y:S01]  /*31b90*/  LDL.LU R15, [R1+0x11bc] ;  /* 0x0011bc00010f7983 */ /* 0x002f220000300800 */
[----:B------:R-:W-:-:S03]  /*31ba0*/  IMAD.X R14, R14, 0x1, R0, P5 ;  /* 0x000000010e0e7824 */ /* 0x000fc600028e0600 */
[----:B------:R-:W4:Y:S01]  /*31bb0*/  LDL.LU R8, [R1+0xe00] ;  /* 0x000e000001087983 */ /* 0x000f220000300800 */
[----:B--2---:R-:W-:-:S03]  /*31bc0*/  IMAD.MOV.U32 R5, RZ, RZ, R14 ;  /* 0x000000ffff057224 */ /* 0x004fc600078e000e */
[----:B------:R1:W-:Y:S04]  /*31bd0*/  STL [R1+0x113c], R14 ;  /* 0x00113c0e01007387 */ /* 0x0003e80000100800 */
[----:B-1----:R-:W2:Y:S04]  /*31be0*/  LDL.LU R14, [R1+0xdfc] ;  /* 0x000dfc00010e7983 */ /* 0x002ea80000300800 */
[----:B------:R-:W2:Y:S01]  /*31bf0*/  LDL.LU R20, [R1+0xe04] ;  /* 0x000e040001147983 */ /* 0x000ea20000300800 */
[----:B------:R-:W-:-:S05]  /*31c00*/  IADD3 R22, P6, R22, R11, RZ ;  /* 0x0000000b16167210 */ /* 0x000fca0007fde0ff */
[----:B------:R-:W-:Y:S04]  /*31c10*/  STL [R1+0x1178], R22 ;  /* 0x0011781601007387 */ /* 0x000fe80000100800 */
[----:B------:R-:W2:Y:S01]  /*31c20*/  LDL.LU R19, [R1+0xe08] ;  /* 0x000e080001137983 */ /* 0x000ea20000300800 */
[----:B------:R-:W-:Y:S01]  /*31c30*/  IADD3 R9, P5, R9, R11, RZ ;  /* 0x0000000b09097210 */ /* 0x000fe20007fbe0ff */
[----:B------:R-:W-:Y:S02]  /*31c40*/  IMAD.MOV.U32 R4, RZ, RZ, R12 ;  /* 0x000000ffff047224 */ /* 0x000fe400078e000c */
[----:B------:R-:W2:Y:S04]  /*31c50*/  LDL.LU R12, [R1+0xe40] ;  /* 0x000e4000010c7983 */ /* 0x000ea80000300800 */
[----:B------:R1:W-:Y:S04]  /*31c60*/  LDGSTS.E [R17+0xd200], [R4.64], P1 ;  /* 0x0d20000004117fae */ /* 0x0003e80008921846 */
[----:B------:R-:W-:Y:S01]  /*31c70*/  STL [R1+0x1180], R9 ;  /* 0x0011800901007387 */ /* 0x000fe20000100800 */
[----:B-1----:R-:W-:Y:S01]  /*31c80*/  MOV R4, R22 ;  /* 0x0000001600047202 */ /* 0x002fe20000000f00 */
[----:B---3--:R-:W-:-:S02]  /*31c90*/  IMAD.X R23, R23, 0x1, R0, P6 ;  /* 0x0000000117177824 */ /* 0x008fc400030e0600 */
[----:B------:R-:W-:Y:S02]  /*31ca0*/  IMAD.X R16, R16, 0x1, R0, P5 ;  /* 0x0000000110107824 */ /* 0x000fe400028e0600 */
[----:B------:R-:W-:Y:S01]  /*31cb0*/  IMAD.MOV.U32 R5, RZ, RZ, R23 ;  /* 0x000000ffff057224 */ /* 0x000fe200078e0017 */
[----:B------:R-:W-:Y:S01]  /*31cc0*/  STL [R1+0x1174], R23 ;  /* 0x0011741701007387 */ /* 0x000fe20000100800 */
[----:B----4-:R-:W-:-:S03]  /*31cd0*/  IADD3 R13, P5, R13, R11, RZ ;  /* 0x0000000b0d0d7210 */ /* 0x010fc60007fbe0ff */
[----:B------:R1:W-:Y:S02]  /*31ce0*/  STL [R1+0x117c], R16 ;  /* 0x00117c1001007387 */ /* 0x0003e40000100800 */
[----:B------:R-:W-:Y:S01]  /*31cf0*/  IMAD.X R18, R18, 0x1, R0, P5 ;  /* 0x0000000112127824 */ /* 0x000fe200028e0600 */
[----:B------:R-:W-:Y:S01]  /*31d00*/  IADD3 R10, P5, R10, R11, RZ ;  /* 0x0000000b0a0a7210 */ /* 0x000fe20007fbe0ff */
[----:B------:R3:W-:Y:S04]  /*31d10*/  LDGSTS.E [R17+0xe000], [R4.64], P4 ;  /* 0x0e00000004117fae */ /* 0x0007e8000a121846 */
[----:B------:R4:W-:Y:S04]  /*31d20*/  STL [R1+0x11b8], R13 ;  /* 0x0011b80d01007387 */ /* 0x0009e80000100800 */
[----:B------:R-:W-:Y:S01]  /*31d30*/  STL [R1+0x11b4], R18 ;  /* 0x0011b41201007387 */ /* 0x000fe20000100800 */
[----:B---3--:R-:W-:-:S03]  /*31d40*/  IMAD.MOV.U32 R5, RZ, RZ, R16 ;  /* 0x000000ffff057224 */ /* 0x008fc600078e0010 */
[----:B-1----:R-:W3:Y:S01]  /*31d50*/  LDL.LU R16, [R1+0xe3c] ;  /* 0x000e3c0001107983 */ /* 0x002ee20000300800 */
[----:B------:R-:W-:-:S03]  /*31d60*/  IMAD.MOV.U32 R4, RZ, RZ, R9 ;  /* 0x000000ffff047224 */ /* 0x000fc600078e0009 */
[----:B------:R1:W-:Y:S04]  /*31d70*/  STL [R1+0x11c0], R10 ;  /* 0x0011c00a01007387 */ /* 0x0003e80000100800 */
[----:B------:R-:W3:Y:S04]  /*31d80*/  LDL.LU R9, [R1+0xe48] ;  /* 0x000e480001097983 */ /* 0x000ee80000300800 */
[----:B------:R1:W-:Y:S02]  /*31d90*/  LDGSTS.E [R17+0xe200], [R4.64], P4 ;  /* 0x0e20000004117fae */ /* 0x0003e4000a121846 */
[----:B-1----:R-:W-:-:S02]  /*31da0*/  IMAD.MOV.U32 R4, RZ, RZ, R13 ;  /* 0x000000ffff047224 */ /* 0x002fc400078e000d */
[----:B------:R-:W-:Y:S01]  /*31db0*/  IMAD.MOV.U32 R5, RZ, RZ, R18 ;  /* 0x000000ffff057224 */ /* 0x000fe200078e0012 */
[----:B----4-:R-:W4:Y:S04]  /*31dc0*/  LDL.LU R13, [R1+0xe44] ;  /* 0x000e4400010d7983 */ /* 0x010f280000300800 */
[----:B------:R1:W-:Y:S01]  /*31dd0*/  LDGSTS.E [R17+0xf000], [R4.64], P3 ;  /* 0x0f00000004117fae */ /* 0x0003e20009921846 */
[----:B------:R-:W-:Y:S02]  /*31de0*/  SEL R6, R6, RZ, !P0 ;  /* 0x000000ff06067207 */ /* 0x000fe40004000000 */
[----:B------:R-:W-:Y:S01]  /*31df0*/  ISETP.GT.AND P6, PT, R3, 0x9, PT ;  /* 0x000000090300780c */ /* 0x000fe20003fc4270 */
[----:B-1----:R-:W-:Y:S01]  /*31e00*/  IMAD.MOV.U32 R4, RZ, RZ, R10 ;  /* 0x000000ffff047224 */ /* 0x002fe200078e000a */
[----:B------:R-:W-:-:S02]  /*31e10*/  ISETP.NE.U32.AND P1, PT, R6, RZ, PT ;  /* 0x000000ff0600720c */ /* 0x000fc40003f25070 */
[----:B------:R-:W-:Y:S02]  /*31e20*/  SEL R6, RZ, 0x4, !P6 ;  /* 0x00000004ff067807 */ /* 0x000fe40007000000 */
[----:B------:R-:W-:Y:S02]  /*31e30*/  ISETP.GT.AND P6, PT, R3, 0xd, PT ;  /* 0x0000000d0300780c */ /* 0x000fe40003fc4270 */
[----:B------:R-:W-:Y:S01]  /*31e40*/  SEL R6, R6, RZ, !P0 ;  /* 0x000000ff06067207 */ /* 0x000fe20004000000 */
[----:B------:R-:W-:-:S05]  /*31e50*/  IMAD.X R15, R15, 0x1, R0, P5 ;  /* 0x000000010f0f7824 */ /* 0x000fca00028e0600 */
[----:B------:R1:W-:Y:S04]  /*31e60*/  STL [R1+0x11bc], R15 ;  /* 0x0011bc0f01007387 */ /* 0x0003e80000100800 */
[----:B------:R-:W4:Y:S01]  /*31e70*/  LDL.LU R10, [R1+0xe80] ;  /* 0x000e8000010a7983 */ /* 0x000f220000300800 */
[----:B------:R-:W-:Y:S02]  /*31e80*/  ISETP.NE.U32.AND P4, PT, R6, RZ, PT ;  /* 0x000000ff0600720c */ /* 0x000fe40003f85070 */
[----:B------:R-:W-:Y:S01]  /*31e90*/  SEL R6, RZ, 0x4, !P6 ;  /* 0x00000004ff067807 */ /* 0x000fe20007000000 */
[----:B------:R-:W4:Y:S01]  /*31ea0*/  LDL.LU R18, [R1+0xe88] ;  /* 0x000e880001127983 */ /* 0x000f220000300800 */
[----:B------:R-:W-:Y:S01]  /*31eb0*/  IADD3 R8, P6, R8, R11, RZ ;  /* 0x0000000b08087210 */ /* 0x000fe20007fde0ff */
[----:B------:R-:W-:-:S04]  /*31ec0*/  IMAD.MOV.U32 R5, RZ, RZ, R15 ;  /* 0x000000ffff057224 */ /* 0x000fc800078e000f */
[----:B--2---:R-:W-:Y:S01]  /*31ed0*/  IMAD.X R14, R14, 0x1, R0, P6 ;  /* 0x000000010e0e7824 */ /* 0x004fe200030e0600 */
[----:B------:R-:W-:Y:S01]  /*31ee0*/  STL [R1+0xe00], R8 ;  /* 0x000e000801007387 */ /* 0x000fe20000100800 */
[----:B------:R-:W-:-:S03]  /*31ef0*/  LOP3.LUT R25, R25, 0x7f, RZ, 0xc0, !PT ;  /* 0x0000007f19197812 */ /* 0x000fc600078ec0ff */
[----:B------:R2:W-:Y:S02]  /*31f00*/  LDGSTS.E [R17+0xf200], [R4.64], P3 ;  /* 0x0f20000004117fae */ /* 0x0005e40009921846 */
[----:B------:R-:W-:Y:S01]  /*31f10*/  IMAD.SHL.U32 R25, R25, 0x4, RZ ;  /* 0x0000000419197824 */ /* 0x000fe200078e00ff */
[----:B------:R-:W-:-:S05]  /*31f20*/  IADD3 R19, P5, R19, R11, RZ ;  /* 0x0000000b13137210 */ /* 0x000fca0007fbe0ff */
[----:B------:R-:W-:Y:S01]  /*31f30*/  IMAD.X R20, R20, 0x1, R0, P5 ;  /* 0x0000000114147824 */ /* 0x000fe200028e0600 */
[----:B------:R-:W-:Y:S01]  /*31f40*/  STL [R1+0xe08], R19 ;  /* 0x000e081301007387 */ /* 0x000fe20000100800 */
[----:B------:R-:W-:-:S03]  /*31f50*/  IADD3 R12, P5, R12, R11, RZ ;  /* 0x0000000b0c0c7210 */ /* 0x000fc60007fbe0ff */
[----:B------:R1:W-:Y:S04]  /*31f60*/  STL [R1+0xdfc], R14 ;  /* 0x000dfc0e01007387 */ /* 0x0003e80000100800 */
[----:B------:R-:W-:Y:S01]  /*31f70*/  STL [R1+0xe04], R20 ;  /* 0x000e041401007387 */ /* 0x000fe20000100800 */
[----:B--2---:R-:W-:-:S03]  /*31f80*/  IMAD.MOV.U32 R5, RZ, RZ, R14 ;  /* 0x000000ffff057224 */ /* 0x004fc600078e000e */
[----:B------:R-:W2:Y:S04]  /*31f90*/  LDL.LU R24, [R1+0xe7c] ;  /* 0x000e7c0001187983 */ /* 0x000ea80000300800 */
[----:B------:R-:W2:Y:S04]  /*31fa0*/  LDL.LU R23, [R1+0xe84] ;  /* 0x000e840001177983 */ /* 0x000ea80000300800 */
[----:B------:R-:W-:Y:S04]  /*31fb0*/  STL [R1+0xe40], R12 ;  /* 0x000e400c01007387 */ /* 0x000fe80000100800 */
[----:B------:R-:W2:Y:S01]  /*31fc0*/  LDL.LU R22, [R1+0xec0] ;  /* 0x000ec00001167983 */ /* 0x000ea20000300800 */
[----:B-1----:R-:W-:-:S03]  /*31fd0*/  LOP3.LUT R15, R25, 0x20, RZ, 0x3c, !PT ;  /* 0x00000020190f7812 */ /* 0x002fc600078e3cff */
[----:B------:R-:W2:Y:S01]  /*31fe0*/  LDL.LU R14, [R1+0xec4] ;  /* 0x000ec400010e7983 */ /* 0x000ea20000300800 */
[----:B------:R-:W-:-:S03]  /*31ff0*/  MOV R4, R8 ;  /* 0x0000000800047202 */ /* 0x000fc60000000f00 */
[----:B------:R-:W2:Y:S04]  /*32000*/  LDL.LU R8, [R1+0xecc] ;  /* 0x000ecc0001087983 */ /* 0x000ea80000300800 */
[----:B------:R1:W-:Y:S02]  /*32010*/  LDGSTS.E [R15+0x400], [R4.64], P2 ;  /* 0x00400000040f7fae */ /* 0x0003e40009121846 */
[----:B-1----:R-:W-:Y:S02]  /*32020*/  IMAD.MOV.U32 R4, RZ, RZ, R19 ;  /* 0x000000ffff047224 */ /* 0x002fe400078e0013 */
[----:B------:R-:W-:-:S05]  /*32030*/  IMAD.MOV.U32 R5, RZ, RZ, R20 ;  /* 0x000000ffff057224 */ /* 0x000fca00078e0014 */
[----:B------:R1:W-:Y:S01]  /*32040*/  LDGSTS.E [R15+0x600], [R4.64], P2 ;  /* 0x00600000040f7fae */ /* 0x0003e20009121846 */
[----:B---3--:R-:W-:Y:S01]  /*32050*/  IMAD.X R16, R16, 0x1, R0, P5 ;  /* 0x0000000110107824 */ /* 0x008fe200028e0600 */
[----:B------:R-:W-:-:S04]  /*32060*/  IADD3 R9, P5, R9, R11, RZ ;  /* 0x0000000b09097210 */ /* 0x000fc80007fbe0ff */
[----:B------:R3:W-:Y:S01]  /*32070*/  STL [R1+0xe3c], R16 ;  /* 0x000e3c1001007387 */ /* 0x0007e20000100800 */
[----:B-1----:R-:W-:-:S03]  /*32080*/  IMAD.MOV.U32 R5, RZ, RZ, R16 ;  /* 0x000000ffff057224 */ /* 0x002fc600078e0010 */
[----:B------:R-:W-:Y:S04]  /*32090*/  STL [R1+0xe48], R9 ;  /* 0x000e480901007387 */ /* 0x000fe80000100800 */
[----:B---3--:R-:W3:Y:S01]  /*320a0*/  LDL.LU R16, [R1+0xec8] ;  /* 0x000ec80001107983 */ /* 0x008ee20000300800 */
[----:B------:R-:W-:Y:S02]  /*320b0*/  SEL R6, R6, RZ, !P0 ;  /* 0x000000ff06067207 */ /* 0x000fe40004000000 */
[C---:B------:R-:W-:Y:S02]  /*320c0*/  ISETP.GT.AND P6, PT, R3.reuse, 0x11, PT ;  /* 0x000000110300780c */ /* 0x040fe40003fc4270 */
[----:B------:R-:W-:Y:S02]  /*320d0*/  ISETP.NE.U32.AND P3, PT, R6, RZ, PT ;  /* 0x000000ff0600720c */ /* 0x000fe40003f65070 */
[----:B------:R-:W-:Y:S01]  /*320e0*/  SEL R6, RZ, 0x4, !P6 ;  /* 0x00000004ff067807 */ /* 0x000fe20007000000 */
[----:B------:R-:W-:Y:S01]  /*320f0*/  IMAD.MOV.U32 R4, RZ, RZ, R12 ;  /* 0x000000ffff047224 */ /* 0x000fe200078e000c */
[----:B------:R-:W-:Y:S01]  /*32100*/  ISETP.GT.AND P6, PT, R3, 0x15, PT ;  /* 0x000000150300780c */ /* 0x000fe20003fc4270 */
[----:B----4-:R-:W-:Y:S01]  /*32110*/  IMAD.X R13, R13, 0x1, R0, P5 ;  /* 0x000000010d0d7824 */ /* 0x010fe200028e0600 */
[----:B------:R-:W-:Y:S01]  /*32120*/  SEL R6, R6, RZ, !P0 ;  /* 0x000000ff06067207 */ /* 0x000fe20004000000 */
[----:B------:R-:W4:Y:S03]  /*32130*/  LDL.LU R12, [R1+0xf04] ;  /* 0x000f0400010c7983 */ /* 0x000f260000300800 */
[----:B------:R-:W-:Y:S01]  /*32140*/  ISETP.NE.U32.AND P2, PT, R6, RZ, PT ;  /* 0x000000ff0600720c */ /* 0x000fe20003f45070 */
[----:B------:R1:W-:Y:S01]  /*32150*/  LDGSTS.E [R15+0x1400], [R4.64], P1 ;  /* 0x01400000040f7fae */ /* 0x0003e20008921846 */
[----:B------:R-:W-:-:S03]  /*32160*/  SEL R6, RZ, 0x4, !P6 ;  /* 0x00000004ff067807 */ /* 0x000fc60007000000 */
[----:B------:R1:W-:Y:S02]  /*32170*/  STL [R1+0xe44], R13 ;  /* 0x000e440d01007387 */ /* 0x0003e40000100800 */
[----:B-1----:R-:W-:Y:S02]  /*32180*/  IMAD.MOV.U32 R5, RZ, RZ, R13 ;  /* 0x000000ffff057224 */ /* 0x002fe400078e000d */
[----:B------:R-:W4:Y:S04]  /*32190*/  LDL.LU R13, [R1+0xf00] ;  /* 0x000f0000010d7983 */ /* 0x000f280000300800 */
[----:B------:R-:W4:Y:S01]  /*321a0*/  LDL.LU R20, [R1+0xf08] ;  /* 0x000f080001147983 */ /* 0x000f220000300800 */
[----:B------:R-:W-:-:S05]  /*321b0*/  IMAD.MOV.U32 R4, RZ, RZ, R9 ;  /* 0x000000ffff047224 */ /* 0x000fca00078e0009 */
[----:B------:R1:W-:Y:S01]  /*321c0*/  LDGSTS.E [R15+0x1600], [R4.64], P1 ;  /* 0x01600000040f7fae */ /* 0x0003e20008921846 */
[----:B------:R-:W-:-:S05]  /*321d0*/  IADD3 R10, P6, R10, R11, RZ ;  /* 0x0000000b0a0a7210 */ /* 0x000fca0007fde0ff */
[----:B------:R1:W-:Y:S04]  /*321e0*/  STL [R1+0xe80], R10 ;  /* 0x000e800a01007387 */ /* 0x0003e80000100800 */
[----:B------:R-:W4:Y:S04]  /*321f0*/  LDL.LU R19, [R1+0xf0c] ;  /* 0x000f0c0001137983 */ /* 0x000f280000300800 */
[----:B------:R-:W4:Y:S01]  /*32200*/  LDL.LU R9, [R1+0xf44] ;  /* 0x000f440001097983 */ /* 0x000f220000300800 */
[----:B------:R-:W-:Y:S01]  /*32210*/  IADD3 R18, P5, R18, R11, RZ ;  /* 0x0000000b12127210 */ /* 0x000fe20007fbe0ff */
[----:B-1----:R-:W-:-:S04]  /*32220*/  IMAD.MOV.U32 R4, RZ, RZ, R10 ;  /* 0x000000ffff047224 */ /* 0x002fc800078e000a */
[----:B------:R1:W-:Y:S01]  /*32230*/  STL [R1+0xe88], R18 ;  /* 0x000e881201007387 */ /* 0x0003e20000100800 */
[--C-:B--2---:R-:W-:Y:S02]  /*32240*/  IMAD.X R24, R24, 0x1, R0.reuse, P6 ;  /* 0x0000000118187824 */ /* 0x104fe400030e0600 */
[----:B------:R-:W-:-:S03]  /*32250*/  IMAD.X R23, R23, 0x1, R0, P5 ;  /* 0x0000000117177824 */ /* 0x000fc600028e0600 */
[----:B------:R-:W-:Y:S01]  /*32260*/  MOV R5, R24 ;  /* 0x0000001800057202 */ /* 0x000fe20000000f00 */
[----:B------:R-:W-:Y:S04]  /*32270*/  STL [R1+0xe7c], R24 ;  /* 0x000e7c1801007387 */ /* 0x000fe80000100800 */
[----:B------:R-:W2:Y:S01]  /*32280*/  LDL.LU R10, [R1+0xf4c] ;  /* 0x000f4c00010a7983 */ /* 0x000ea20000300800 */
[----:B------:R-:W-:-:S03]  /*32290*/  IADD3 R14, P5, R14, R11, RZ ;  /* 0x0000000b0e0e7210 */ /* 0x000fc60007fbe0ff */
[----:B------:R-:W-:Y:S02]  /*322a0*/  STL [R1+0xe84], R23 ;  /* 0x000e841701007387 */ /* 0x000fe40000100800 */
[----:B------:R-:W-:Y:S02]  /*322b0*/  IMAD.X R22, R22, 0x1, R0, P5 ;  /* 0x0000000116167824 */ /* 0x000fe400028e0600 */
[----:B------:R1:W-:Y:S01]  /*322c0*/  LDGSTS.E [R15+0x2400], [R4.64], P4 ;  /* 0x02400000040f7fae */ /* 0x0003e2000a121846 */
[----:B------:R-:W-:-:S03]  /*322d0*/  IADD3 R8, P5, R8, R11, RZ ;  /* 0x0000000b08087210 */ /* 0x000fc60007fbe0ff */
[----:B------:R1:W-:Y:S04]  /*322e0*/  STL [R1+0xec4], R14 ;  /* 0x000ec40e01007387 */ /* 0x0003e80000100800 */
[----:B------:R-:W-:Y:S01]  /*322f0*/  STL [R1+0xec0], R22 ;  /* 0x000ec01601007387 */ /* 0x000fe20000100800 */
[----:B-1----:R-:W-:Y:S02]  /*32300*/  IMAD.MOV.U32 R4, RZ, RZ, R18 ;  /* 0x000000ffff047224 */ /* 0x002fe400078e0012 */
[----:B------:R-:W-:Y:S01]  /*32310*/  IMAD.MOV.U32 R5, RZ, RZ, R23 ;  /* 0x000000ffff057224 */ /* 0x000fe200078e0017 */
[----:B------:R-:W2:Y:S04]  /*32320*/  LDL.LU R18, [R1+0xf40] ;  /* 0x000f400001127983 */ /* 0x000ea80000300800 */
[----:B------:R1:W-:Y:S04]  /*32330*/  LDGSTS.E [R15+0x2600], [R4.64], P4 ;  /* 0x02600000040f7fae */ /* 0x0003e8000a121846 */
[----:B------:R3:W-:Y:S01]  /*32340*/  STL [R1+0xecc], R8 ;  /* 0x000ecc0801007387 */ /* 0x0007e20000100800 */
[----:B-1----:R-:W-:-:S02]  /*32350*/  IMAD.MOV.U32 R4, RZ, RZ, R14 ;  /* 0x000000ffff047224 */ /* 0x002fc400078e000e */
[----:B------:R-:W-:Y:S01]  /*32360*/  IMAD.MOV.U32 R5, RZ, RZ, R22 ;  /* 0x000000ffff057224 */ /* 0x000fe200078e0016 */
[----:B------:R-:W2:Y:S04]  /*32370*/  LDL.LU R14, [R1+0xf48] ;  /* 0x000f4800010e7983 */ /* 0x000ea80000300800 */
[----:B------:R1:W-:Y:S02]  /*32380*/  LDGSTS.E [R15+0x3400], [R4.64], P3 ;  /* 0x03400000040f7fae */ /* 0x0003e40009921846 */
[----:B-1----:R-:W-:Y:S02]  /*32390*/  IMAD.MOV.U32 R4, RZ, RZ, R8 ;  /* 0x000000ffff047224 */ /* 0x002fe400078e0008 */
[----:B---3--:R-:W-:-:S05]  /*323a0*/  IMAD.X R16, R16, 0x1, R0, P5 ;  /* 0x0000000110107824 */ /* 0x008fca00028e0600 */
[----:B------:R1:W-:Y:S04]  /*323b0*/  STL [R1+0xec8], R16 ;  /* 0x000ec81001007387 */ /* 0x0003e80000100800 */
[----:B------:R-:W3:Y:S01]  /*323c0*/  LDL.LU R8, [R1+0xf84] ;  /* 0x000f840001087983 */ /* 0x000ee20000300800 */
        /* <DEDUP_REMOVED lines=8> */
[-C--:B----4-:R-:W-:Y:S01]  /*32450*/  IADD3 R12, P6, R12, R11.reuse, RZ ;  /* 0x0000000b0c0c7210 */ /* 0x090fe20007fde0ff */
[----:B------:R-:W-:Y:S02]  /*32460*/  IMAD.MOV.U32 R5, RZ, RZ, R16 ;  /* 0x000000ffff057224 */ /* 0x000fe400078e0010 */
[----:B-1----:R-:W4:Y:S02]  /*32470*/  LDL.LU R16, [R1+0xf8c] ;  /* 0x000f8c0001107983 */ /* 0x002f240000300800 */
[----:B------:R-:W-:Y:S02]  /*32480*/  IMAD.X R13, R13, 0x1, R0, P6 ;  /* 0x000000010d0d7824 */ /* 0x000fe400030e0600 */
        /* <DEDUP_REMOVED lines=8> */
[----:B------:R-:W4:Y:S04]  /*32510*/  LDL.LU R24, [R1+0xf80] ;  /* 0x000f800001187983 */ /* 0x000f280000300800 */
[----:B------:R-:W-:Y:S04]  /*32520*/  STL [R1+0xf08], R20 ;  /* 0x000f081401007387 */ /* 0x000fe80000100800 */
[----:B------:R-:W4:Y:S04]  /*32530*/  LDL.LU R23, [R1+0xf88] ;  /* 0x000f880001177983 */ /* 0x000f280000300800 */
[----:B------:R-:W-:Y:S04]  /*32540*/  STL [R1+0xf44], R9 ;  /* 0x000f440901007387 */ /* 0x000fe80000100800 */
[----:B------:R-:W4:Y:S04]  /*32550*/  LDL.LU R22, [R1+0xfc0] ;  /* 0x000fc00001167983 */ /* 0x000f280000300800 */
[----:B-1----:R-:W4:Y:S01]  /*32560*/  LDL.LU R13, [R1+0xfc4] ;  /* 0x000fc400010d7983 */ /* 0x002f220000300800 */
[----:B------:R-:W-:Y:S01]  /*32570*/  IMAD.MOV.U32 R4, RZ, RZ, R12 ;  /* 0x000000ffff047224 */ /* 0x000fe200078e000c */
[----:B------:R-:W-:-:S02]  /*32580*/  SEL R6, R6, RZ, !P0 ;  /* 0x000000ff06067207 */ /* 0x000fc40004000000 */
[----:B------:R-:W-:Y:S01]  /*32590*/  ISETP.GT.AND P6, PT, R3, 0x21, PT ;  /* 0x000000210300780c */ /* 0x000fe20003fc4270 */
[----:B------:R-:W4:Y:S01]  /*325a0*/  LDL.LU R12, [R1+0xfcc] ;  /* 0x000fcc00010c7983 */ /* 0x000f220000300800 */
        /* <DEDUP_REMOVED lines=9> */
[----:B------:R-:W-:Y:S02]  /*32640*/  SEL R6, RZ, 0x4, !P6 ;  /* 0x00000004ff067807 */ /* 0x000fe40007000000 */
[----:B--2---:R-:W-:Y:S02]  /*32650*/  IADD3.X R18, R18, R0, RZ, P5, !PT ;  /* 0x0000000012127210 */ /* 0x004fe40002ffe4ff */
[----:B------:R-:W-:Y:S01]  /*32660*/  IADD3 R10, P5, R10, R11, RZ ;  /* 0x0000000b0a0a7210 */ /* 0x000fe20007fbe0ff */
[----:B-1----:R-:W-:Y:S02]  /*32670*/  IMAD.MOV.U32 R4, RZ, RZ, R9 ;  /* 0x000000ffff047224 */ /* 0x002fe400078e0009 */
[----:B------:R1:W-:Y:S01]  /*32680*/  STL [R1+0xf40], R18 ;  /* 0x000f401201007387 */ /* 0x0003e20000100800 */
[----:B------:R-:W-:-:S03]  /*32690*/  IMAD.MOV.U32 R5, RZ, RZ, R18 ;  /* 0x000000ffff057224 */ /* 0x000fc600078e0012 */
[----:B------:R-:W-:Y:S04]  /*326a0*/  STL [R1+0xf4c], R10 ;  /* 0x000f4c0a01007387 */ /* 0x000fe80000100800 */
[----:B------:R2:W-:Y:S04]  /*326b0*/  LDGSTS.E [R15+0x5400], [R4.64], P1 ;  /* 0x05400000040f7fae */ /* 0x0005e80008921846 */
[----:B-1----:R-:W4:Y:S01]  /*326c0*/  LDL.LU R18, [R1+0xfc8] ;  /* 0x000fc80001127983 */ /* 0x002f220000300800 */
[----:B------:R-:W-:-:S03]  /*326d0*/  IMAD.X R14, R14, 0x1, R0, P5 ;  /* 0x000000010e0e7824 */ /* 0x000fc600028e0600 */
[----:B------:R-:W4:Y:S04]  /*326e0*/  LDL.LU R9, [R1+0x1004] ;  /* 0x0010040001097983 */ /* 0x000f280000300800 */
[----:B------:R1:W-:Y:S01]  /*326f0*/  STL [R1+0xf48], R14 ;  /* 0x000f480e01007387 */ /* 0x0003e20000100800 */
[----:B--2---:R-:W-:-:S03]  /*32700*/  IMAD.MOV.U32 R5, RZ, RZ, R14 ;  /* 0x000000ffff057224 */ /* 0x004fc600078e000e */
[----:B-1----:R-:W4:Y:S04]  /*32710*/  LDL.LU R14, [R1+0x1000] ;  /* 0x00100000010e7983 */ /* 0x002f280000300800 */
[----:B------:R-:W4:Y:S01]  /*32720*/  LDL.LU R20, [R1+0x1008] ;  /* 0x0010080001147983 */ /* 0x000f220000300800 */
[----:B------:R-:W-:-:S05]  /*32730*/  IMAD.MOV.U32 R4, RZ, RZ, R10 ;  /* 0x000000ffff047224 */ /* 0x000fca00078e000a */
[----:B------:R1:W-:Y:S01]  /*32740*/  LDGSTS.E [R15+0x5600], [R4.64], P1 ;  /* 0x05600000040f7fae */ /* 0x0003e20008921846 */
[----:B---3--:R-:W-:-:S05]  /*32750*/  IADD3 R8, P6, R8, R11, RZ ;  /* 0x0000000b08087210 */ /* 0x008fca0007fde0ff */
[----:B------:R3:W-:Y:S04]  /*32760*/  STL [R1+0xf84], R8 ;  /* 0x000f840801007387 */ /* 0x0007e80000100800 */
[----:B------:R-:W2:Y:S04]  /*32770*/  LDL.LU R19, [R1+0x100c] ;  /* 0x00100c0001137983 */ /* 0x000ea80000300800 */
[----:B------:R-:W2:Y:S01]  /*32780*/  LDL.LU R10, [R1+0x1044] ;  /* 0x00104400010a7983 */ /* 0x000ea20000300800 */
[----:B----4-:R-:W-:Y:S01]  /*32790*/  IADD3 R16, P5, R16, R11, RZ ;  /* 0x0000000b10107210 */ /* 0x010fe20007fbe0ff */
[----:B-1----:R-:W-:-:S04]  /*327a0*/  IMAD.MOV.U32 R4, RZ, RZ, R8 ;  /* 0x000000ffff047224 */ /* 0x002fc800078e0008 */
[----:B------:R1:W-:Y:S01]  /*327b0*/  STL [R1+0xf8c], R16 ;  /* 0x000f8c1001007387 */ /* 0x0003e20000100800 */
[----:B------:R-:W-:-:S04]  /*327c0*/  SEL R6, R6, RZ, !P0 ;  /* 0x000000ff06067207 */ /* 0x000fc80004000000 */
[----:B------:R-:W-:Y:S01]  /*327d0*/  ISETP.NE.U32.AND P1, PT, R6, RZ, PT ;  /* 0x000000ff0600720c */ /* 0x000fe20003f25070 */
[--C-:B------:R-:W-:Y:S02]  /*327e0*/  IMAD.X R24, R24, 0x1, R0.reuse, P6 ;  /* 0x0000000118187824 */ /* 0x100fe400030e0600 */
[----:B------:R-:W-:Y:S02]  /*327f0*/  IMAD.X R23, R23, 0x1, R0, P5 ;  /* 0x0000000117177824 */ /* 0x000fe400028e0600 */
[----:B------:R-:W-:Y:S01]  /*32800*/  IMAD.MOV.U32 R5, RZ, RZ, R24 ;  /* 0x000000ffff057224 */ /* 0x000fe200078e0018 */
[----:B------:R-:W-:Y:S04]  /*32810*/  STL [R1+0xf80], R24 ;  /* 0x000f801801007387 */ /* 0x000fe80000100800 */
[----:B---3--:R-:W3:Y:S01]  /*32820*/  LDL.LU R8, [R1+0x104c] ;  /* 0x00104c0001087983 */ /* 0x008ee20000300800 */
[----:B------:R-:W-:-:S03]  /*32830*/  IADD3 R13, P5, R13, R11, RZ ;  /* 0x0000000b0d0d7210 */ /* 0x000fc60007fbe0ff */
[----:B------:R-:W-:Y:S02]  /*32840*/  STL [R1+0xf88], R23 ;  /* 0x000f881701007387 */ /* 0x000fe40000100800 */
[----:B------:R-:W-:Y:S02]  /*32850*/  IMAD.X R22, R22, 0x1, R0, P5 ;  /* 0x0000000116167824 */ /* 0x000fe400028e0600 */
[----:B------:R4:W-:Y:S04]  /*32860*/  STL [R1+0xfc4], R13 ;  /* 0x000fc40d01007387 */ /* 0x0009e80000100800 */
[----:B------:R1:W-:Y:S04]  /*32870*/  LDGSTS.E [R15+0x6400], [R4.64], P4 ;  /* 0x06400000040f7fae */ /* 0x0003e8000a121846 */
[----:B------:R-:W-:Y:S01]  /*32880*/  STL [R1+0xfc0], R22 ;  /* 0x000fc01601007387 */ /* 0x000fe20000100800 */
[----:B-1----:R-:W-:-:S03]  /*32890*/  MOV R4, R16 ;  /* 0x0000001000047202 */ /* 0x002fc60000000f00 */
[----:B------:R-:W3:Y:S01]  /*328a0*/  LDL.LU R16, [R1+0x1040] ;  /* 0x0010400001107983 */ /* 0x000ee20000300800 */
[----:B------:R-:W-:Y:S01]  /*328b0*/  IMAD.MOV.U32 R5, RZ, RZ, R23 ;  /* 0x000000ffff057224 */ /* 0x000fe200078e0017 */
[C---:B------:R-:W-:Y:S02]  /*328c0*/  ISETP.GT.AND P6, PT, R3.reuse, 0x29, PT ;  /* 0x000000290300780c */ /* 0x040fe40003fc4270 */
[----:B------:R-:W-:Y:S02]  /*328d0*/  IADD3 R12, P5, R12, R11, RZ ;  /* 0x0000000b0c0c7210 */ /* 0x000fe40007fbe0ff */
[----:B------:R-:W-:Y:S01]  /*328e0*/  SEL R6, RZ, 0x4, !P6 ;  /* 0x00000004ff067807 */ /* 0x000fe20007000000 */
[----:B------:R1:W-:Y:S01]  /*328f0*/  LDGSTS.E [R15+0x6600], [R4.64], P4 ;  /* 0x06600000040f7fae */ /* 0x0003e2000a121846 */
[----:B------:R-:W-:Y:S02]  /*32900*/  ISETP.GT.AND P6, PT, R3, 0x2d, PT ;  /* 0x0000002d0300780c */ /* 0x000fe40003fc4270 */
[----:B------:R-:W-:Y:S01]  /*32910*/  SEL R6, R6, RZ, !P0 ;  /* 0x000000ff06067207 */ /* 0x000fe20004000000 */
[----:B------:R4:W-:Y:S01]  /*32920*/  STL [R1+0xfcc], R12 ;  /* 0x000fcc0c01007387 */ /* 0x0009e20000100800 */
[----:B-1----:R-:W-:-:S02]  /*32930*/  IMAD.MOV.U32 R4, RZ, RZ, R13 ;  /* 0x000000ffff047224 */ /* 0x002fc400078e000d */
[----:B------:R-:W-:Y:S01]  /*32940*/  IMAD.MOV.U32 R5, RZ, RZ, R22 ;  /* 0x000000ffff057224 */ /* 0x000fe200078e0016 */
[----:B----4-:R-:W4:Y:S01]  /*32950*/  LDL.LU R13, [R1+0x1048] ;  /* 0x00104800010d7983 */ /* 0x010f220000300800 */
[----:B------:R-:W-:-:S03]  /*32960*/  ISETP.NE.U32.AND P4, PT, R6, RZ, PT ;  /* 0x000000ff0600720c */ /* 0x000fc60003f85070 */
[----:B------:R1:W-:Y:S01]  /*32970*/  LDGSTS.E [R15+0x7400], [R4.64], P3 ;  /* 0x07400000040f7fae */ /* 0x0003e20009921846 */
[----:B------:R-:W-:Y:S01]  /*32980*/  SEL R6, RZ, 0x4, !P6 ;  /* 0x00000004ff067807 */ /* 0x000fe20007000000 */
[----:B------:R-:W-:Y:S02]  /*32990*/  IMAD.X R18, R18, 0x1, R0, P5 ;  /* 0x0000000112127824 */ /* 0x000fe400028e0600 */
[----:B-1----:R-:W-:-:S03]  /*329a0*/  IMAD.MOV.U32 R4, RZ, RZ, R12 ;  /* 0x000000ffff047224 */ /* 0x002fc600078e000c */
[----:B------:R1:W-:Y:S01]  /*329b0*/  STL [R1+0xfc8], R18 ;  /* 0x000fc81201007387 */ /* 0x0003e20000100800 */
[----:B------:R-:W-:-:S03]  /*329c0*/  IADD3 R9, P6, R9, R11, RZ ;  /* 0x0000000b09097210 */ /* 0x000fc60007fde0ff */
[----:B------:R-:W4:Y:S01]  /*329d0*/  LDL.LU R12, [R1+0x1084] ;  /* 0x00108400010c7983 */ /* 0x000f220000300800 */
[----:B------:R-:W-:-:S03]  /*329e0*/  IMAD.MOV.U32 R5, RZ, RZ, R18 ;  /* 0x000000ffff057224 */ /* 0x000fc600078e0012 */
[----:B-1----:R-:W4:Y:S01]  /*329f0*/  LDL.LU R18, [R1+0x108c] ;  /* 0x00108c0001127983 */ /* 0x002f220000300800 */
[----:B------:R-:W-:-:S03]  /*32a00*/  IMAD.X R14, R14, 0x1, R0, P6 ;  /* 0x000000010e0e7824 */ /* 0x000fc600030e0600 */
[----:B------:R-:W-:Y:S04]  /*32a10*/  STL [R1+0x1004], R9 ;  /* 0x0010040901007387 */ /* 0x000fe80000100800 */
[----:B------:R1:W-:Y:S02]  /*32a20*/  LDGSTS.E [R15+0x7600], [R4.64], P3 ;  /* 0x07600000040f7fae */ /* 0x0003e40009921846 */
[----:B-1----:R-:W-:Y:S01]  /*32a30*/  IMAD.MOV.U32 R5, RZ, RZ, R14 ;  /* 0x000000ffff057224 */ /* 0x002fe200078e000e */
[----:B--2---:R-:W-:-:S05]  /*32a40*/  IADD3 R19, P5, R19, R11, RZ ;  /* 0x0000000b13137210 */ /* 0x004fca0007fbe0ff */
[----:B------:R-:W-:Y:S01]  /*32a50*/  IMAD.X R20, R20, 0x1, R0, P5 ;  /* 0x0000000114147824 */ /* 0x000fe200028e0600 */
[----:B------:R-:W-:Y:S01]  /*32a60*/  STL [R1+0x100c], R19 ;  /* 0x00100c1301007387 */ /* 0x000fe20000100800 */
[----:B------:R-:W-:-:S03]  /*32a70*/  IADD3 R10, P5, R10, R11, RZ ;  /* 0x0000000b0a0a7210 */ /* 0x000fc60007fbe0ff */
[----:B------:R1:W-:Y:S04]  /*32a80*/  STL [R1+0x1000], R14 ;  /* 0x0010000e01007387 */ /* 0x0003e80000100800 */
[----:B------:R-:W2:Y:S04]  /*32a90*/  LDL.LU R24, [R1+0x1080] ;  /* 0x0010800001187983 */ /* 0x000ea80000300800 */
[----:B------:R-:W-:Y:S04]  /*32aa0*/  STL [R1+0x1008], R20 ;  /* 0x0010081401007387 */ /* 0x000fe80000100800 */
[----:B------:R-:W2:Y:S04]  /*32ab0*/  LDL.LU R23, [R1+0x1088] ;  /* 0x0010880001177983 */ /* 0x000ea80000300800 */
[----:B------:R-:W-:Y:S04]  /*32ac0*/  STL [R1+0x1044], R10 ;  /* 0x0010440a01007387 */ /* 0x000fe80000100800 */
[----:B------:R-:W2:Y:S04]  /*32ad0*/  LDL.LU R22, [R1+0x10c0] ;  /* 0x0010c00001167983 */ /* 0x000ea80000300800 */
[----:B-1----:R-:W2:Y:S01]  /*32ae0*/  LDL.LU R14, [R1+0x10c4] ;  /* 0x0010c400010e7983 */ /* 0x002ea20000300800 */
[----:B------:R-:W-:-:S03]  /*32af0*/  IMAD.MOV.U32 R4, RZ, RZ, R9 ;  /* 0x000000ffff047224 */ /* 0x000fc600078e0009 */
[----:B------:R-:W2:Y:S04]  /*32b00*/  LDL.LU R9, [R1+0x10cc] ;  /* 0x0010cc0001097983 */ /* 0x000ea80000300800 */
[----:B------:R1:W-:Y:S02]  /*32b10*/  LDGSTS.E [R15+0x8400], [R4.64], P2 ;  /* 0x08400000040f7fae */ /* 0x0003e40009121846 */
[----:B-1----:R-:W-:Y:S01]  /*32b20*/  IMAD.MOV.U32 R4, RZ, RZ, R19 ;  /* 0x000000ffff047224 */ /* 0x002fe200078e0013 */
[----:B------:R-:W-:-:S05]  /*32b30*/  MOV R5, R20 ;  /* 0x0000001400057202 */ /* 0x000fca0000000f00 */
        /* <DEDUP_REMOVED lines=10> */
[----:B---3--:R-:W-:Y:S01]  /*32be0*/  IMAD.X R16, R16, 0x1, R0, P5 ;  /* 0x0000000110107824 */ /* 0x008fe200028e0600 */
[----:B------:R-:W-:-:S03]  /*32bf0*/  IADD3 R8, P5, R8, R11, RZ ;  /* 0x0000000b08087210 */ /* 0x000fc60007fbe0ff */
[----:B------:R-:W-:Y:S01]  /*32c00*/  IMAD.MOV.U32 R5, RZ, RZ, R16 ;  /* 0x000000ffff057224 */ /* 0x000fe200078e0010 */
[----:B------:R1:W-:Y:S04]  /*32c10*/  STL [R1+0x1040], R16 ;  /* 0x0010401001007387 */ /* 0x0003e80000100800 */
[----:B------:R-:W-:Y:S04]  /*32c20*/  STL [R1+0x104c], R8 ;  /* 0x00104c0801007387 */ /* 0x000fe80000100800 */
[----:B------:R3:W-:Y:S04]  /*32c30*/  LDGSTS.E [R15+0x9400], [R4.64], P1 ;  /* 0x09400000040f7fae */ /* 0x0007e80008921846 */
[----:B-1----:R-:W2:Y:S04]  /*32c40*/  LDL.LU R16, [R1+0x10c8] ;  /* 0x0010c80001107983 */ /* 0x002ea80000300800 */
[----:B------:R-:W2:Y:S01]  /*32c50*/  LDL.LU R10, [R1+0x1104] ;  /* 0x00110400010a7983 */ /* 0x000ea20000300800 */
[----:B----4-:R-:W-:-:S04]  /*32c60*/  IMAD.X R13, R13, 0x1, R0, P5 ;  /* 0x000000010d0d7824 */ /* 0x010fc800028e0600 */
[----:B---3--:R-:W-:Y:S01]  /*32c70*/  IMAD.MOV.U32 R5, RZ, RZ, R13 ;  /* 0x000000ffff057224 */ /* 0x008fe200078e000d */
[----:B------:R1:W-:Y:S01]  /*32c80*/  STL [R1+0x1048], R13 ;  /* 0x0010480d01007387 */ /* 0x0003e20000100800 */
[----:B------:R-:W-:-:S05]  /*32c90*/  IMAD.MOV.U32 R4, RZ, RZ, R8 ;  /* 0x000000ffff047224 */ /* 0x000fca00078e0008 */
[----:B------:R3:W-:Y:S04]  /*32ca0*/  LDGSTS.E [R15+0x9600], [R4.64], P1 ;  /* 0x09600000040f7fae */ /* 0x0007e80008921846 */
[----:B-1----:R-:W4:Y:S04]  /*32cb0*/  LDL.LU R13, [R1+0x1100] ;  /* 0x00110000010d7983 */ /* 0x002f280000300800 */
[----:B------:R-:W4:Y:S01]  /*32cc0*/  LDL.LU R20, [R1+0x1108] ;  /* 0x0011080001147983 */ /* 0x000f220000300800 */
[----:B------:R-:W-:-:S05]  /*32cd0*/  IADD3 R12, P6, R12, R11, RZ ;  /* 0x0000000b0c0c7210 */ /* 0x000fca0007fde0ff */
[----:B------:R1:W-:Y:S04]  /*32ce0*/  STL [R1+0x1084], R12 ;  /* 0x0010840c01007387 */ /* 0x0003e80000100800 */
[----:B------:R-:W4:Y:S01]  /*32cf0*/  LDL.LU R19, [R1+0x1110] ;  /* 0x0011100001137983 */ /* 0x000f220000300800 */
[----:B------:R-:W-:-:S03]  /*32d00*/  IADD3 R18, P5, R18, R11, RZ ;  /* 0x0000000b12127210 */ /* 0x000fc60007fbe0ff */
[----:B------:R-:W4:Y:S01]  /*32d10*/  LDL.LU R8, [R1+0x1148] ;  /* 0x0011480001087983 */ /* 0x000f220000300800 */
[----:B---3--:R-:W-:-:S03]  /*32d20*/  IMAD.MOV.U32 R4, RZ, RZ, R12 ;  /* 0x000000ffff047224 */ /* 0x008fc600078e000c */
[----:B------:R3:W-:Y:S01]  /*32d30*/  STL [R1+0x108c], R18 ;  /* 0x00108c1201007387 */ /* 0x0007e20000100800 */
[--C-:B--2---:R-:W-:Y:S02]  /*32d40*/  IMAD.X R24, R24, 0x1, R0.reuse, P6 ;  /* 0x0000000118187824 */ /* 0x104fe400030e0600 */
[----:B------:R-:W-:Y:S02]  /*32d50*/  IMAD.X R23, R23, 0x1, R0, P5 ;  /* 0x0000000117177824 */ /* 0x000fe400028e0600 */
[----:B------:R-:W-:Y:S01]  /*32d60*/  IMAD.MOV.U32 R5, RZ, RZ, R24 ;  /* 0x000000ffff057224 */ /* 0x000fe200078e0018 */
[----:B------:R-:W-:Y:S04]  /*32d70*/  STL [R1+0x1080], R24 ;  /* 0x0010801801007387 */ /* 0x000fe80000100800 */
[----:B-1----:R-:W2:Y:S01]  /*32d80*/  LDL.LU R12, [R1+0x1150] ;  /* 0x00115000010c7983 */ /* 0x002ea20000300800 */
[----:B------:R-:W-:-:S03]  /*32d90*/  IADD3 R14, P5, R14, R11, RZ ;  /* 0x0000000b0e0e7210 */ /* 0x000fc60007fbe0ff */
[----:B------:R-:W-:Y:S02]  /*32da0*/  STL [R1+0x1088], R23 ;  /* 0x0010881701007387 */ /* 0x000fe40000100800 */
[----:B------:R-:W-:Y:S02]  /*32db0*/  IMAD.X R22, R22, 0x1, R0, P5 ;  /* 0x0000000116167824 */ /* 0x000fe400028e0600 */
[----:B------:R1:W-:Y:S04]  /*32dc0*/  STL [R1+0x10c4], R14 ;  /* 0x0010c40e01007387 */ /* 0x0003e80000100800 */
[----:B------:R1:W-:Y:S04]  /*32dd0*/  LDGSTS.E [R15+0xa400], [R4.64], P4 ;  /* 0x0a400000040f7fae */ /* 0x0003e8000a121846 */
[----:B------:R-:W-:Y:S01]  /*32de0*/  STL [R1+0x10c0], R22 ;  /* 0x0010c01601007387 */ /* 0x000fe20000100800 */
[----:B-1----:R-:W-:-:S03]  /*32df0*/  IMAD.MOV.U32 R4, RZ, RZ, R18 ;  /* 0x000000ffff047224 */ /* 0x002fc600078e0012 */
[----:B---3--:R-:W3:Y:S01]  /*32e00*/  LDL.LU R18, [R1+0x1144] ;  /* 0x0011440001127983 */ /* 0x008ee20000300800 */
[----:B------:R-:W-:Y:S01]  /*32e10*/  IADD3 R9, P5, R9, R11, RZ ;  /* 0x0000000b09097210 */ /* 0x000fe20007fbe0ff */
[----:B------:R-:W-:-:S04]  /*32e20*/  IMAD.MOV.U32 R5, RZ, RZ, R23 ;  /* 0x000000ffff057224 */ /* 0x000fc800078e0017 */
[----:B------:R1:W-:Y:S04]  /*32e30*/  STL [R1+0x10cc], R9 ;  /* 0x0010cc0901007387 */ /* 0x0003e80000100800 */
[----:B------:R1:W-:Y:S01]  /*32e40*/  LDGSTS.E [R15+0xa600], [R4.64], P4 ;  /* 0x0a600000040f7fae */ /* 0x0003e2000a121846 */
[----:B------:R-:W-:Y:S01]  /*32e50*/  SEL R6, R6, RZ, !P0 ;  /* 0x000000ff06067207 */ /* 0x000fe20004000000 */
[----:B-1----:R-:W-:Y:S02]  /*32e60*/  IMAD.MOV.U32 R4, RZ, RZ, R14 ;  /* 0x000000ffff047224 */ /* 0x002fe400078e000e */
[----:B------:R-:W2:Y:S01]  /*32e70*/  LDL.LU R14, [R1+0x114c] ;  /* 0x00114c00010e7983 */ /* 0x000ea20000300800 */
[----:B------:R-:W-:Y:S02]  /*32e80*/  ISETP.GT.AND P6, PT, R3, 0x39, PT ;  /* 0x000000390300780c */ /* 0x000fe40003fc4270 */
[----:B------:R-:W-:-:S02]  /*32e90*/  ISETP.NE.U32.AND P1, PT, R6, RZ, PT ;  /* 0x000000ff0600720c */ /* 0x000fc40003f25070 */
[----:B------:R-:W-:Y:S02]  /*32ea0*/  SEL R6, RZ, 0x4, !P6 ;  /* 0x00000004ff067807 */ /* 0x000fe40007000000 */
[----:B------:R-:W-:Y:S02]  /*32eb0*/  ISETP.GT.AND P6, PT, R3, 0x3d, PT ;  /* 0x0000003d0300780c */ /* 0x000fe40003fc4270 */
[----:B------:R-:W-:Y:S01]  /*32ec0*/  SEL R6, R6, RZ, !P0 ;  /* 0x000000ff06067207 */ /* 0x000fe20004000000 */
[----:B------:R-:W-:-:S03]  /*32ed0*/  IMAD.MOV.U32 R5, RZ, RZ, R22 ;  /* 0x000000ffff057224 */ /* 0x000fc600078e0016 */
[----:B------:R-:W-:Y:S02]  /*32ee0*/  ISETP.NE.U32.AND P4, PT, R6, RZ, PT ;  /* 0x000000ff0600720c */ /* 0x000fe40003f85070 */
[----:B------:R-:W-:Y:S01]  /*32ef0*/  SEL R6, RZ, 0x4, !P6 ;  /* 0x00000004ff067807 */ /* 0x000fe20007000000 */
[----:B------:R1:W-:Y:S01]  /*32f00*/  LDGSTS.E [R15+0xb400], [R4.64], P3 ;  /* 0x0b400000040f7fae */ /* 0x0003e20009921846 */
[----:B------:R-:W-:-:S05]  /*32f10*/  IADD3.X R16, R16, R0, RZ, P5, !PT ;  /* 0x0000000010107210 */ /* 0x000fca0002ffe4ff */
[----:B------:R4:W-:Y:S04]  /*32f20*/  STL [R1+0x10c8], R16 ;  /* 0x0010c81001007387 */ /* 0x0009e80000100800 */
[----:B------:R-:W2:Y:S01]  /*32f30*/  LDL.LU R23, [R1+0x1188] ;  /* 0x0011880001177983 */ /* 0x000ea20000300800 */
[----:B------:R-:W-:Y:S01]  /*32f40*/  IADD3 R10, P6, R10, R11, RZ ;  /* 0x0000000b0a0a7210 */ /* 0x000fe20007fde0ff */
[----:B-1----:R-:W-:Y:S02]  /*32f50*/  IMAD.MOV.U32 R4, RZ, RZ, R9 ;  /* 0x000000ffff047224 */ /* 0x002fe400078e0009 */
[----:B------:R-:W2:Y:S01]  /*32f60*/  LDL.LU R9, [R1+0x1190] ;  /* 0x0011900001097983 */ /* 0x000ea20000300800 */
[----:B------:R-:W-:-:S03]  /*32f70*/  IMAD.MOV.U32 R5, RZ, RZ, R16 ;  /* 0x000000ffff057224 */ /* 0x000fc600078e0010 */
[----:B------:R-:W-:Y:S01]  /*32f80*/  STL [R1+0x1104], R10 ;  /* 0x0011040a01007387 */ /* 0x000fe20000100800 */
[----:B----4-:R-:W-:-:S03]  /*32f90*/  IMAD.X R13, R13, 0x1, R0, P6 ;  /* 0x000000010d0d7824 */ /* 0x010fc600030e0600 */
[----:B------:R1:W-:Y:S01]  /*32fa0*/  LDGSTS.E [R15+0xb600], [R4.64], P3 ;  /* 0x0b600000040f7fae */ /* 0x0003e20009921846 */
[----:B------:R-:W-:-:S05]  /*32fb0*/  IADD3 R19, P5, R19, R11, RZ ;  /* 0x0000000b13137210 */ /* 0x000fca0007fbe0ff */
[----:B------:R-:W-:Y:S01]  /*32fc0*/  IMAD.X R20, R20, 0x1, R0, P5 ;  /* 0x0000000114147824 */ /* 0x000fe200028e0600 */
[----:B------:R-:W-:Y:S01]  /*32fd0*/  STL [R1+0x1110], R19 ;  /* 0x0011101301007387 */ /* 0x000fe20000100800 */
[----:B------:R-:W-:-:S03]  /*32fe0*/  IADD3 R8, P5, R8, R11, RZ ;  /* 0x0000000b08087210 */ /* 0x000fc60007fbe0ff */
[----:B------:R4:W-:Y:S04]  /*32ff0*/  STL [R1+0x1100], R13 ;  /* 0x0011000d01007387 */ /* 0x0009e80000100800 */
[----:B------:R-:W2:Y:S01]  /*33000*/  LDL.LU R24, [R1+0x1184] ;  /* 0x0011840001187983 */ /* 0x000ea20000300800 */
[----:B-1----:R-:W-:-:S03]  /*33010*/  IMAD.MOV.U32 R5, RZ, RZ, R13 ;  /* 0x000000ffff057224 */ /* 0x002fc600078e000d */
[----:B------:R-:W-:Y:S04]  /*33020*/  STL [R1+0x1108], R20 ;  /* 0x0011081401007387 */ /* 0x000fe80000100800 */
[----:B------:R-:W2:Y:S04]  /*33030*/  LDL.LU R16, [R1+0x118c] ;  /* 0x00118c0001107983 */ /* 0x000ea80000300800 */
[----:B------:R1:W-:Y:S04]  /*33040*/  STL [R1+0x1148], R8 ;  /* 0x0011480801007387 */ /* 0x0003e80000100800 */
[----:B------:R-:W2:Y:S04]  /*33050*/  LDL.LU R22, [R1+0x11c4] ;  /* 0x0011c40001167983 */ /* 0x000ea80000300800 */
[----:B----4-:R-:W4:Y:S01]  /*33060*/  LDL.LU R13, [R1+0x11c8] ;  /* 0x0011c800010d7983 */ /* 0x010f220000300800 */
[----:B------:R-:W-:-:S03]  /*33070*/  IMAD.MOV.U32 R4, RZ, RZ, R10 ;  /* 0x000000ffff047224 */ /* 0x000fc600078e000a */
[----:B------:R-:W4:Y:S04]  /*33080*/  LDL.LU R10, [R1+0x11d0] ;  /* 0x0011d000010a7983 */ /* 0x000f280000300800 */
[----:B------:R1:W-:Y:S02]  /*33090*/  LDGSTS.E [R15+0xc400], [R4.64], P2 ;  /* 0x0c400000040f7fae */ /* 0x0003e40009121846 */
[----:B-1----:R-:W-:Y:S02]  /*330a0*/  IMAD.MOV.U32 R4, RZ, RZ, R19 ;  /* 0x000000ffff047224 */ /* 0x002fe400078e0013 */
[----:B---3--:R-:W-:Y:S01]  /*330b0*/  IMAD.X R18, R18, 0x1, R0, P5 ;  /* 0x0000000112127824 */ /* 0x008fe200028e0600 */
[----:B--2---:R-:W-:-:S04]  /*330c0*/  IADD3 R12, P5, R12, R11, RZ ;  /* 0x0000000b0c0c7210 */ /* 0x004fc80007fbe0ff */
[----:B------:R-:W-:Y:S04]  /*330d0*/  STL [R1+0x1144], R18 ;  /* 0x0011441201007387 */ /* 0x000fe80000100800 */
[----:B------:R-:W-:Y:S04]  /*330e0*/  STL [R1+0x1150], R12 ;  /* 0x0011500c01007387 */ /* 0x000fe80000100800 */
[----:B------:R-:W2:Y:S01]  /*330f0*/  LDL.LU R19, [R1+0x11cc] ;  /* 0x0011cc0001137983 */ /* 0x000ea20000300800 */
[----:B------:R-:W-:Y:S02]  /*33100*/  SEL R6, R6, RZ, !P0 ;  /* 0x000000ff06067207 */ /* 0x000fe40004000000 */
[----:B------:R-:W-:Y:S01]  /*33110*/  ISETP.GT.AND P6, PT, R3, 0x2, PT ;  /* 0x000000020300780c */ /* 0x000fe20003fc4270 */
[----:B------:R-:W-:Y:S01]  /*33120*/  IMAD.MOV.U32 R5, RZ, RZ, R20 ;  /* 0x000000ffff057224 */ /* 0x000fe200078e0014 */
[----:B------:R-:W-:-:S02]  /*33130*/  ISETP.NE.U32.AND P3, PT, R6, RZ, PT ;  /* 0x000000ff0600720c */ /* 0x000fc40003f65070 */
[----:B------:R-:W-:Y:S02]  /*33140*/  SEL R6, RZ, 0x4, !P6 ;  /* 0x00000004ff067807 */ /* 0x000fe40007000000 */
[----:B------:R1:W-:Y:S01]  /*33150*/  LDGSTS.E [R15+0xc600], [R4.64], P2 ;  /* 0x0c600000040f7fae */ /* 0x0003e20009121846 */
[----:B------:R-:W-:Y:S02]  /*33160*/  ISETP.GT.AND P6, PT, R3, 0x6, PT ;  /* 0x000000060300780c */ /* 0x000fe40003fc4270 */
[----:B------:R-:W-:Y:S01]  /*33170*/  SEL R6, R6, RZ, !P0 ;  /* 0x000000ff06067207 */ /* 0x000fe20004000000 */
[----:B------:R-:W-:-:S03]  /*33180*/  IMAD.X R14, R14, 0x1, R0, P5 ;  /* 0x000000010e0e7824 */ /* 0x000fc600028e0600 */
[----:B------:R-:W-:Y:S02]  /*33190*/  ISETP.NE.U32.AND P2, PT, R6, RZ, PT ;  /* 0x000000ff0600720c */ /* 0x000fe40003f45070 */
[----:B------:R-:W-:Y:S02]  /*331a0*/  SEL R6, RZ, 0x4, !P6 ;  /* 0x00000004ff067807 */ /* 0x000fe40007000000 */
[----:B-1----:R-:W-:Y:S01]  /*331b0*/  MOV R4, R8 ;  /* 0x0000000800047202 */ /* 0x002fe20000000f00 */
[----:B------:R-:W-:Y:S01]  /*331c0*/  IMAD.MOV.U32 R5, RZ, RZ, R18 ;  /* 0x000000ffff057224 */ /* 0x000fe200078e0012 */
[----:B------:R-:W3:Y:S04]  /*331d0*/  LDL.LU R8, [R1+0xe10] ;  /* 0x000e100001087983 */ /* 0x000ee80000300800 */
[----:B------:R1:W-:Y:S04]  /*331e0*/  LDGSTS.E [R15+0xd400], [R4.64], P1 ;  /* 0x0d400000040f7fae */ /* 0x0003e80008921846 */
[----:B------:R1:W-:Y:S02]  /*331f0*/  STL [R1+0x114c], R14 ;  /* 0x00114c0e01007387 */ /* 0x0003e40000100800 */
[----:B-1----:R-:W-:-:S02]  /*33200*/  IMAD.MOV.U32 R5, RZ, RZ, R14 ;  /* 0x000000ffff057224 */ /* 0x002fc400078e000e */
[----:B------:R-:W3:Y:S04]  /*33210*/  LDL.LU R14, [R1+0xe0c] ;  /* 0x000e0c00010e7983 */ /* 0x000ee80000300800 */
[----:B------:R-:W3:Y:S01]  /*33220*/  LDL.LU R20, [R1+0xe14] ;  /* 0x000e140001147983 */ /* 0x000ee20000300800 */
[----:B------:R-:W-:-:S05]  /*33230*/  IMAD.MOV.U32 R4, RZ, RZ, R12 ;  /* 0x000000ffff047224 */ /* 0x000fca00078e000c */
[----:B------:R1:W-:Y:S01]  /*33240*/  LDGSTS.E [R15+0xd600], [R4.64], P1 ;  /* 0x0d600000040f7fae */ /* 0x0003e20008921846 */
[----:B------:R-:W-:-:S05]  /*33250*/  IADD3 R23, P6, R23, R11, RZ ;  /* 0x0000000b17177210 */ /* 0x000fca0007fde0ff */
[----:B------:R-:W-:Y:S04]  /*33260*/  STL [R1+0x1188], R23 ;  /* 0x0011881701007387 */ /* 0x000fe80000100800 */
[----:B------:R-:W3:Y:S04]  /*33270*/  LDL.LU R18, [R1+0xe18] ;  /* 0x000e180001127983 */ /* 0x000ee80000300800 */
[----:B------:R-:W3:Y:S01]  /*33280*/  LDL.LU R12, [R1+0xe50] ;  /* 0x000e5000010c7983 */ /* 0x000ee20000300800 */
[----:B------:R-:W-:Y:S01]  /*33290*/  IADD3 R9, P5, R9, R11, RZ ;  /* 0x0000000b09097210 */ /* 0x000fe20007fbe0ff */
[----:B-1----:R-:W-:-:S04]  /*332a0*/  IMAD.MOV.U32 R4, RZ, RZ, R23 ;  /* 0x000000ffff047224 */ /* 0x002fc800078e0017 */
[----:B------:R-:W-:Y:S01]  /*332b0*/  STL [R1+0x1190], R9 ;  /* 0x0011900901007387 */ /* 0x000fe20000100800 */
[----:B------:R-:W-:-:S04]  /*332c0*/  IMAD.X R24, R24, 0x1, R0, P6 ;  /* 0x0000000118187824 */ /* 0x000fc800030e0600 */
[----:B------:R-:W-:Y:S02]  /*332d0*/  IMAD.MOV.U32 R5, RZ, RZ, R24 ;  /* 0x000000ffff057224 */ /* 0x000fe400078e0018 */
[----:B------:R-:W-:Y:S01]  /*332e0*/  IMAD.X R16, R16, 0x1, R0, P5 ;  /* 0x0000000110107824 */ /* 0x000fe200028e0600 */
[----:B------:R-:W-:Y:S04]  /*332f0*/  STL [R1+0x1184], R24 ;  /* 0x0011841801007387 */ /* 0x000fe80000100800 */
[----:B------:R1:W-:Y:S01]  /*33300*/  LDGSTS.E [R15+0xe400], [R4.64], P4 ;  /* 0x0e400000040f7fae */ /* 0x0003e2000a121846 */
[----:B----4-:R-:W-:-:S03]  /*33310*/  IADD3 R13, P5, R13, R11, RZ ;  /* 0x0000000b0d0d7210 */ /* 0x010fc60007fbe0ff */
[----:B------:R4:W-:Y:S02]  /*33320*/  STL [R1+0x118c], R16 ;  /* 0x00118c1001007387 */ /* 0x0009e40000100800 */
[----:B------:R-:W-:Y:S01]  /*33330*/  IMAD.X R22, R22, 0x1, R0, P5 ;  /* 0x0000000116167824 */ /* 0x000fe200028e0600 */
[----:B------:R-:W-:Y:S01]  /*33340*/  IADD3 R10, P5, R10, R11, RZ ;  /* 0x0000000b0a0a7210 */ /* 0x000fe20007fbe0ff */
[----:B------:R4:W-:Y:S01]  /*33350*/  STL [R1+0x11c8], R13 ;  /* 0x0011c80d01007387 */ /* 0x0009e20000100800 */
[----:B-1----:R-:W-:Y:S02]  /*33360*/  IMAD.MOV.U32 R4, RZ, RZ, R9 ;  /* 0x000000ffff047224 */ /* 0x002fe400078e0009 */
[----:B------:R-:W-:Y:S01]  /*33370*/  IMAD.MOV.U32 R5, RZ, RZ, R16 ;  /* 0x000000ffff057224 */ /* 0x000fe200078e0010 */
[----:B------:R-:W-:Y:S04]  /*33380*/  STL [R1+0x11c4], R22 ;  /* 0x0011c41601007387 */ /* 0x000fe80000100800 */
[----:B----4-:R-:W4:Y:S04]  /*33390*/  LDL.LU R16, [R1+0xe4c] ;  /* 0x000e4c0001107983 */ /* 0x010f280000300800 */
[----:B------:R1:W-:Y:S04]  /*333a0*/  STL [R1+0x11d0], R10 ;  /* 0x0011d00a01007387 */ /* 0x0003e80000100800 */
[----:B------:R-:W4:Y:S04]  /*333b0*/  LDL.LU R9, [R1+0xe58] ;  /* 0x000e580001097983 */ /* 0x000f280000300800 */
[----:B------:R1:W-:Y:S02]  /*333c0*/  LDGSTS.E [R15+0xe600], [R4.64], P4 ;  /* 0x0e600000040f7fae */ /* 0x0003e4000a121846 */
[----:B-1----:R-:W-:Y:S01]  /*333d0*/  IMAD.MOV.U32 R4, RZ, RZ, R13 ;  /* 0x000000ffff047224 */ /* 0x002fe200078e000d */
[----:B------:R-:W-:Y:S01]  /*333e0*/  MOV R5, R22 ;  /* 0x0000001600057202 */ /* 0x000fe20000000f00 */
[----:B------:R-:W4:Y:S04]  /*333f0*/  LDL.LU R13, [R1+0xe54] ;  /* 0x000e5400010d7983 */ /* 0x000f280000300800 */
[----:B------:R1:W-:Y:S02]  /*33400*/  LDGSTS.E [R15+0xf400], [R4.64], P3 ;  /* 0x0f400000040f7fae */ /* 0x0003e40009921846 */
[----:B-1----:R-:W-:-:S02]  /*33410*/  IMAD.MOV.U32 R4, RZ, RZ, R10 ;  /* 0x000000ffff047224 */ /* 0x002fc400078e000a */
        /* <DEDUP_REMOVED lines=11> */
[----:B---3--:R-:W-:Y:S01]  /*334d0*/  IADD3 R8, P6, R8, R11, RZ ;  /* 0x0000000b08087210 */ /* 0x008fe20007fde0ff */
[----:B------:R-:W-:Y:S02]  /*334e0*/  IMAD.MOV.U32 R5, RZ, RZ, R19 ;  /* 0x000000ffff057224 */ /* 0x000fe400078e0013 */
[----:B------:R-:W-:Y:S02]  /*334f0*/  IMAD.SHL.U32 R21, R21, 0x4, RZ ;  /* 0x0000000415157824 */ /* 0x000fe400078e00ff */
[----:B------:R-:W-:Y:S04]  /*33500*/  STL [R1+0xe10], R8 ;  /* 0x000e100801007387 */ /* 0x000fe80000100800 */
[----:B------:R3:W-:Y:S01]  /*33510*/  LDGSTS.E [R15+0xf600], [R4.64], P3 ;  /* 0x0f600000040f7fae */ /* 0x0007e20009921846 */
[----:B------:R-:W-:Y:S01]  /*33520*/  IMAD.X R14, R14, 0x1, R0, P6 ;  /* 0x000000010e0e7824 */ /* 0x000fe200030e0600 */
[----:B-1----:R-:W-:-:S02]  /*33530*/  LOP3.LUT R19, R21, 0x40, RZ, 0x3c, !PT ;  /* 0x0000004015137812 */ /* 0x002fc400078e3cff */
[----:B---3--:R-:W3:Y:S01]  /*33540*/  LDL.LU R15, [R1+0xe9c] ;  /* 0x000e9c00010f7983 */ /* 0x008ee20000300800 */
[----:B------:R-:W-:Y:S01]  /*33550*/  IMAD.MOV.U32 R5, RZ, RZ, R14 ;  /* 0x000000ffff057224 */ /* 0x000fe200078e000e */
[----:B------:R-:W-:-:S05]  /*33560*/  IADD3 R18, P5, R18, R11, RZ ;  /* 0x0000000b12127210 */ /* 0x000fca0007fbe0ff */
[----:B------:R-:W-:Y:S01]  /*33570*/  IMAD.X R20, R20, 0x1, R0, P5 ;  /* 0x0000000114147824 */ /* 0x000fe200028e0600 */
[----:B------:R-:W-:Y:S01]  /*33580*/  STL [R1+0xe18], R18 ;  /* 0x000e181201007387 */ /* 0x000fe20000100800 */
[----:B------:R-:W-:-:S03]  /*33590*/  IADD3 R12, P5, R12, R11, RZ ;  /* 0x0000000b0c0c7210 */ /* 0x000fc60007fbe0ff */
[----:B------:R1:W-:Y:S04]  /*335a0*/  STL [R1+0xe0c], R14 ;  /* 0x000e0c0e01007387 */ /* 0x0003e80000100800 */
[----:B------:R-:W-:Y:S04]  /*335b0*/  STL [R1+0xe14], R20 ;  /* 0x000e141401007387 */ /* 0x000fe80000100800 */
[----:B------:R-:W3:Y:S04]  /*335c0*/  LDL.LU R23, [R1+0xe8c] ;  /* 0x000e8c0001177983 */ /* 0x000ee80000300800 */
[----:B------:R-:W3:Y:S04]  /*335d0*/  LDL.LU R22, [R1+0xe94] ;  /* 0x000e940001167983 */ /* 0x000ee80000300800 */
[----:B------:R-:W-:Y:S04]  /*335e0*/  STL [R1+0xe50], R12 ;  /* 0x000e500c01007387 */ /* 0x000fe80000100800 */
[----:B------:R-:W3:Y:S04]  /*335f0*/  LDL.LU R21, [R1+0xed0] ;  /* 0x000ed00001157983 */ /* 0x000ee80000300800 */
[----:B-1----:R-:W3:Y:S01]  /*33600*/  LDL.LU R14, [R1+0xed4] ;  /* 0x000ed400010e7983 */ /* 0x002ee20000300800 */
[----:B------:R-:W-:Y:S01]  /*33610*/  IMAD.MOV.U32 R4, RZ, RZ, R8 ;  /* 0x000000ffff047224 */ /* 0x000fe200078e0008 */
[----:B------:R-:W-:-:S02]  /*33620*/  SEL R6, R6, RZ, !P0 ;  /* 0x000000ff06067207 */ /* 0x000fc40004000000 */
[C---:B------:R-:W-:Y:S01]  /*33630*/  ISETP.GT.AND P6, PT, R3.reuse, 0x12, PT ;  /* 0x000000120300780c */ /* 0x040fe20003fc4270 */
[----:B------:R-:W3:Y:S01]  /*33640*/  LDL.LU R8, [R1+0xedc] ;  /* 0x000edc0001087983 */ /* 0x000ee20000300800 */
[----:B------:R-:W-:Y:S02]  /*33650*/  ISETP.NE.U32.AND P3, PT, R6, RZ, PT ;  /* 0x000000ff0600720c */ /* 0x000fe40003f65070 */
[----:B------:R-:W-:Y:S01]  /*33660*/  SEL R6, RZ, 0x4, !P6 ;  /* 0x00000004ff067807 */ /* 0x000fe20007000000 */
[----:B------:R1:W-:Y:S01]  /*33670*/  LDGSTS.E [R19+0x800], [R4.64], P2 ;  /* 0x0080000004137fae */ /* 0x0003e20009121846 */
[----:B------:R-:W-:Y:S02]  /*33680*/  ISETP.GT.AND P6, PT, R3, 0x16, PT ;  /* 0x000000160300780c */ /* 0x000fe40003fc4270 */
[----:B------:R-:W-:Y:S01]  /*33690*/  SEL R6, R6, RZ, !P0 ;  /* 0x000000ff06067207 */ /* 0x000fe20004000000 */
[----:B-1----:R-:W-:Y:S02]  /*336a0*/  IMAD.MOV.U32 R4, RZ, RZ, R18 ;  /* 0x000000ffff047224 */ /* 0x002fe400078e0012 */
[----:B------:R-:W-:-:S05]  /*336b0*/  IMAD.MOV.U32 R5, RZ, RZ, R20 ;  /* 0x000000ffff057224 */ /* 0x000fca00078e0014 */
[----:B------:R1:W-:Y:S01]  /*336c0*/  LDGSTS.E [R19+0xa00], [R4.64], P2 ;  /* 0x00a0000004137fae */ /* 0x0003e20009121846 */
[----:B------:R-:W-:Y:S01]  /*336d0*/  ISETP.NE.U32.AND P2, PT, R6, RZ, PT ;  /* 0x000000ff0600720c */ /* 0x000fe20003f45070 */
[----:B----4-:R-:W-:Y:S02]  /*336e0*/  IMAD.X R16, R16, 0x1, R0, P5 ;  /* 0x0000000110107824 */ /* 0x010fe400028e0600 */
[----:B-1----:R-:W-:Y:S01]  /*336f0*/  IMAD.MOV.U32 R4, RZ, RZ, R12 ;  /* 0x000000ffff047224 */ /* 0x002fe200078e000c */
[----:B------:R-:W-:Y:S02]  /*33700*/  IADD3 R9, P5, R9, R11, RZ ;  /* 0x0000000b09097210 */ /* 0x000fe40007fbe0ff */
[----:B------:R1:W-:Y:S01]  /*33710*/  STL [R1+0xe4c], R16 ;  /* 0x000e4c1001007387 */ /* 0x0003e20000100800 */
[----:B------:R-:W-:-:S03]  /*33720*/  MOV R5, R16 ;  /* 0x0000001000057202 */ /* 0x000fc60000000f00 */
[----:B------:R-:W-:Y:S01]  /*33730*/  STL [R1+0xe58], R9 ;  /* 0x000e580901007387 */ /* 0x000fe20000100800 */
[----:B------:R-:W-:-:S03]  /*33740*/  SEL R6, RZ, 0x4, !P6 ;  /* 0x00000004ff067807 */ /* 0x000fc60007000000 */
[----:B------:R4:W-:Y:S04]  /*33750*/  LDGSTS.E [R19+0x1800], [R4.64], P1 ;  /* 0x0180000004137fae */ /* 0x0009e80008921846 */
[----:B-1----:R-:W3:Y:S04]  /*33760*/  LDL.LU R16, [R1+0xed8] ;  /* 0x000ed80001107983 */ /* 0x002ee80000300800 */
[----:B------:R-:W3:Y:S01]  /*33770*/  LDL.LU R12, [R1+0xf14] ;  /* 0x000f1400010c7983 */ /* 0x000ee20000300800 */
[----:B------:R-:W-:-:S04]  /*33780*/  IMAD.X R13, R13, 0x1, R0, P5 ;  /* 0x000000010d0d7824 */ /* 0x000fc800028e0600 */
[----:B----4-:R-:W-:Y:S01]  /*33790*/  IMAD.MOV.U32 R5, RZ, RZ, R13 ;  /* 0x000000ffff057224 */ /* 0x010fe200078e000d */
[----:B------:R1:W-:Y:S01]  /*337a0*/  STL [R1+0xe54], R13 ;  /* 0x000e540d01007387 */ /* 0x0003e20000100800 */
[----:B------:R-:W-:-:S05]  /*337b0*/  IMAD.MOV.U32 R4, RZ, RZ, R9 ;  /* 0x000000ffff047224 */ /* 0x000fca00078e0009 */
[----:B------:R4:W-:Y:S04]  /*337c0*/  LDGSTS.E [R19+0x1a00], [R4.64], P1 ;  /* 0x01a0000004137fae */ /* 0x0009e80008921846 */
[----:B-1----:R-:W3:Y:S04]  /*337d0*/  LDL.LU R13, [R1+0xf10] ;  /* 0x000f1000010d7983 */ /* 0x002ee80000300800 */
[----:B------:R-:W3:Y:S01]  /*337e0*/  LDL.LU R20, [R1+0xf18] ;  /* 0x000f180001147983 */ /* 0x000ee20000300800 */
[----:B--2---:R-:W-:-:S05]  /*337f0*/  IADD3 R10, P6, R10, R11, RZ ;  /* 0x0000000b0a0a7210 */ /* 0x004fca0007fde0ff */
[----:B------:R1:W-:Y:S04]  /*33800*/  STL [R1+0xe90], R10 ;  /* 0x000e900a01007387 */ /* 0x0003e80000100800 */
[----:B------:R-:W2:Y:S04]  /*33810*/  LDL.LU R18, [R1+0xf1c] ;  /* 0x000f1c0001127983 */ /* 0x000ea80000300800 */
[----:B------:R-:W2:Y:S01]  /*33820*/  LDL.LU R9, [R1+0xf54] ;  /* 0x000f540001097983 */ /* 0x000ea20000300800 */
[----:B----4-:R-:W-:Y:S01]  /*33830*/  IMAD.MOV.U32 R4, RZ, RZ, R10 ;  /* 0x000000ffff047224 */ /* 0x010fe200078e000a */
[----:B---3--:R-:W-:-:S05]  /*33840*/  IADD3 R15, P5, R15, R11, RZ ;  /* 0x0000000b0f0f7210 */ /* 0x008fca0007fbe0ff */
[----:B------:R3:W-:Y:S01]  /*33850*/  STL [R1+0xe9c], R15 ;  /* 0x000e9c0f01007387 */ /* 0x0007e20000100800 */
[----:B------:R-:W-:-:S04]  /*33860*/  SEL R6, R6, RZ, !P0 ;  /* 0x000000ff06067207 */ /* 0x000fc80004000000 */
[----:B------:R-:W-:Y:S01]  /*33870*/  ISETP.NE.U32.AND P1, PT, R6, RZ, PT ;  /* 0x000000ff0600720c */ /* 0x000fe20003f25070 */
[--C-:B------:R-:W-:Y:S02]  /*33880*/  IMAD.X R23, R23, 0x1, R0.reuse, P6 ;  /* 0x0000000117177824 */ /* 0x100fe400030e0600 */
[----:B------:R-:W-:Y:S02]  /*33890*/  IMAD.X R22, R22, 0x1, R0, P5 ;  /* 0x0000000116167824 */ /* 0x000fe400028e0600 */
[----:B------:R-:W-:Y:S01]  /*338a0*/  IMAD.MOV.U32 R5, RZ, RZ, R23 ;  /* 0x000000ffff057224 */ /* 0x000fe200078e0017 */
[----:B------:R-:W-:Y:S04]  /*338b0*/  STL [R1+0xe8c], R23 ;  /* 0x000e8c1701007387 */ /* 0x000fe80000100800 */
[----:B-1----:R-:W4:Y:S01]  /*338c0*/  LDL.LU R10, [R1+0xf5c] ;  /* 0x000f5c00010a7983 */ /* 0x002f220000300800 */
        /* <DEDUP_REMOVED lines=8> */
[C---:B------:R-:W-:Y:S01]  /*33950*/  ISETP.GT.AND P6, PT, R3.reuse, 0x1a, PT ;  /* 0x0000001a0300780c */ /* 0x040fe20003fc4270 */
[----:B------:R-:W-:Y:S01]  /*33960*/  IMAD.MOV.U32 R5, RZ, RZ, R22 ;  /* 0x000000ffff057224 */ /* 0x000fe200078e0016 */
[----:B------:R-:W-:Y:S02]  /*33970*/  IADD3 R8, P5, R8, R11, RZ ;  /* 0x0000000b08087210 */ /* 0x000fe40007fbe0ff */
[----:B------:R-:W-:Y:S02]  /*33980*/  SEL R6, RZ, 0x4, !P6 ;  /* 0x00000004ff067807 */ /* 0x000fe40007000000 */
[----:B------:R1:W-:Y:S01]  /*33990*/  LDGSTS.E [R19+0x2a00], [R4.64], P4 ;  /* 0x02a0000004137fae */ /* 0x0003e2000a121846 */
[----:B------:R-:W-:Y:S02]  /*339a0*/  ISETP.GT.AND P6, PT, R3, 0x1e, PT ;  /* 0x0000001e0300780c */ /* 0x000fe40003fc4270 */
[----:B------:R-:W-:Y:S01]  /*339b0*/  SEL R6, R6, RZ, !P0 ;  /* 0x000000ff06067207 */ /* 0x000fe20004000000 */
[----:B------:R1:W-:Y:S02]  /*339c0*/  STL [R1+0xedc], R8 ;  /* 0x000edc0801007387 */ /* 0x0003e40000100800 */
[----:B-1----:R-:W-:-:S02]  /*339d0*/  IMAD.MOV.U32 R4, RZ, RZ, R14 ;  /* 0x000000ffff047224 */ /* 0x002fc400078e000e */
[----:B------:R-:W-:Y:S01]  /*339e0*/  IMAD.MOV.U32 R5, RZ, RZ, R21 ;  /* 0x000000ffff057224 */ /* 0x000fe200078e0015 */
[----:B------:R-:W4:Y:S01]  /*339f0*/  LDL.LU R14, [R1+0xf58] ;  /* 0x000f5800010e7983 */ /* 0x000f220000300800 */
[----:B------:R-:W-:-:S03]  /*33a00*/  ISETP.NE.U32.AND P4, PT, R6, RZ, PT ;  /* 0x000000ff0600720c */ /* 0x000fc60003f85070 */
[----:B------:R1:W-:Y:S01]  /*33a10*/  LDGSTS.E [R19+0x3800], [R4.64], P3 ;  /* 0x0380000004137fae */ /* 0x0003e20009921846 */
[----:B------:R-:W-:Y:S01]  /*33a20*/  SEL R6, RZ, 0x4, !P6 ;  /* 0x00000004ff067807 */ /* 0x000fe20007000000 */
[----:B------:R-:W-:Y:S01]  /*33a30*/  IMAD.X R16, R16, 0x1, R0, P5 ;  /* 0x0000000110107824 */ /* 0x000fe200028e0600 */
[----:B-1----:R-:W-:-:S04]  /*33a40*/  MOV R4, R8 ;  /* 0x0000000800047202 */ /* 0x002fc80000000f00 */
[----:B------:R1:W-:Y:S01]  /*33a50*/  STL [R1+0xed8], R16 ;  /* 0x000ed81001007387 */ /* 0x0003e20000100800 */
[----:B------:R-:W-:-:S03]  /*33a60*/  IADD3 R12, P6, R12, R11, RZ ;  /* 0x0000000b0c0c7210 */ /* 0x000fc60007fde0ff */
[----:B------:R-:W4:Y:S01]  /*33a70*/  LDL.LU R8, [R1+0xf94] ;  /* 0x000f940001087983 */ /* 0x000f220000300800 */
[----:B------:R-:W-:-:S03]  /*33a80*/  IMAD.MOV.U32 R5, RZ, RZ, R16 ;  /* 0x000000ffff057224 */ /* 0x000fc600078e0010 */
[----:B-1----:R-:W4:Y:S01]  /*33a90*/  LDL.LU R16, [R1+0xf9c] ;  /* 0x000f9c0001107983 */ /* 0x002f220000300800 */
[----:B------:R-:W-:-:S03]  /*33aa0*/  IMAD.X R13, R13, 0x1, R0, P6 ;  /* 0x000000010d0d7824 */ /* 0x000fc600030e0600 */
[----:B------:R1:W-:Y:S04]  /*33ab0*/  STL [R1+0xf14], R12 ;  /* 0x000f140c01007387 */ /* 0x0003e80000100800 */
        /* <DEDUP_REMOVED lines=12> */
[----:B------:R-:W2:Y:S01]  /*33b80*/  LDL.LU R12, [R1+0xfd4] ;  /* 0x000fd400010c7983 */ /* 0x000ea20000300800 */
[----:B------:R-:W-:-:S03]  /*33b90*/  IMAD.MOV.U32 R5, RZ, RZ, R13 ;  /* 0x000000ffff057224 */ /* 0x000fc600078e000d */
[----:B-1----:R-:W2:Y:S04]  /*33ba0*/  LDL.LU R13, [R1+0xfdc] ;  /* 0x000fdc00010d7983 */ /* 0x002ea80000300800 */
[----:B------:R1:W-:Y:S02]  /*33bb0*/  LDGSTS.E [R19+0x4800], [R4.64], P2 ;  /* 0x0480000004137fae */ /* 0x0003e40009121846 */
[----:B-1----:R-:W-:Y:S02]  /*33bc0*/  IMAD.MOV.U32 R4, RZ, RZ, R18 ;  /* 0x000000ffff047224 */ /* 0x002fe400078e0012 */
        /* <DEDUP_REMOVED lines=12> */
[----:B----4-:R-:W-:-:S03]  /*33c90*/  IADD3 R10, P5, R10, R11, RZ ;  /* 0x0000000b0a0a7210 */ /* 0x010fc60007fbe0ff */
[----:B------:R-:W-:Y:S01]  /*33ca0*/  IMAD.MOV.U32 R5, RZ, RZ, R15 ;  /* 0x000000ffff057224 */ /* 0x000fe200078e000f */
[----:B------:R1:W-:Y:S04]  /*33cb0*/  STL [R1+0xf50], R15 ;  /* 0x000f500f01007387 */ /* 0x0003e80000100800 */
[----:B------:R-:W-:Y:S04]  /*33cc0*/  STL [R1+0xf5c], R10 ;  /* 0x000f5c0a01007387 */ /* 0x000fe80000100800 */
[----:B------:R3:W-:Y:S04]  /*33cd0*/  LDGSTS.E [R19+0x5800], [R4.64], P1 ;  /* 0x0580000004137fae */ /* 0x0007e80008921846 */
[----:B-1----:R-:W4:Y:S04]  /*33ce0*/  LDL.LU R15, [R1+0xfd8] ;  /* 0x000fd800010f7983 */ /* 0x002f280000300800 */
[----:B------:R-:W4:Y:S01]  /*33cf0*/  LDL.LU R9, [R1+0x1014] ;  /* 0x0010140001097983 */ /* 0x000f220000300800 */
[----:B------:R-:W-:-:S05]  /*33d00*/  IMAD.X R14, R14, 0x1, R0, P5 ;  /* 0x000000010e0e7824 */ /* 0x000fca00028e0600 */
[----:B------:R1:W-:Y:S01]  /*33d10*/  STL [R1+0xf58], R14 ;  /* 0x000f580e01007387 */ /* 0x0003e20000100800 */
[----:B---3--:R-:W-:-:S03]  /*33d20*/  MOV R5, R14 ;  /* 0x0000000e00057202 */ /* 0x008fc60000000f00 */
[----:B-1----:R-:W3:Y:S04]  /*33d30*/  LDL.LU R14, [R1+0x1010] ;  /* 0x00101000010e7983 */ /* 0x002ee80000300800 */
[----:B------:R-:W3:Y:S01]  /*33d40*/  LDL.LU R20, [R1+0x1018] ;  /* 0x0010180001147983 */ /* 0x000ee20000300800 */
[----:B------:R-:W-:-:S05]  /*33d50*/  IADD3 R8, P6, R8, R11, RZ ;  /* 0x0000000b08087210 */ /* 0x000fca0007fde0ff */
[----:B------:R1:W-:Y:S04]  /*33d60*/  STL [R1+0xf94], R8 ;  /* 0x000f940801007387 */ /* 0x0003e80000100800 */
[----:B------:R-:W3:Y:S01]  /*33d70*/  LDL.LU R18, [R1+0x101c] ;  /* 0x00101c0001127983 */ /* 0x000ee20000300800 */
[----:B------:R-:W-:Y:S01]  /*33d80*/  IADD3 R16, P5, R16, R11, RZ ;  /* 0x0000000b10107210 */ /* 0x000fe20007fbe0ff */
[----:B------:R-:W-:Y:S02]  /*33d90*/  IMAD.MOV.U32 R4, RZ, RZ, R10 ;  /* 0x000000ffff047224 */ /* 0x000fe400078e000a */
[----:B------:R-:W3:Y:S04]  /*33da0*/  LDL.LU R10, [R1+0x1054] ;  /* 0x00105400010a7983 */ /* 0x000ee80000300800 */
[----:B------:R1:W-:Y:S04]  /*33db0*/  LDGSTS.E [R19+0x5a00], [R4.64], P1 ;  /* 0x05a0000004137fae */ /* 0x0003e80008921846 */
[----:B------:R2:W-:Y:S01]  /*33dc0*/  STL [R1+0xf9c], R16 ;  /* 0x000f9c1001007387 */ /* 0x0005e20000100800 */
[----:B-1----:R-:W-:-:S02]  /*33dd0*/  IMAD.MOV.U32 R4, RZ, RZ, R8 ;  /* 0x000000ffff047224 */ /* 0x002fc400078e0008 */
[--C-:B--2---:R-:W-:Y:S02]  /*33de0*/  IMAD.X R23, R23, 0x1, R0.reuse, P6 ;  /* 0x0000000117177824 */ /* 0x104fe400030e0600 */
[----:B------:R-:W-:Y:S02]  /*33df0*/  IMAD.X R22, R22, 0x1, R0, P5 ;  /* 0x0000000116167824 */ /* 0x000fe400028e0600 */
[----:B------:R-:W-:Y:S01]  /*33e00*/  IMAD.MOV.U32 R5, RZ, RZ, R23 ;  /* 0x000000ffff057224 */ /* 0x000fe200078e0017 */
[----:B------:R-:W-:Y:S04]  /*33e10*/  STL [R1+0xf90], R23 ;  /* 0x000f901701007387 */ /* 0x000fe80000100800 */
[----:B------:R-:W2:Y:S01]  /*33e20*/  LDL.LU R8, [R1+0x105c] ;  /* 0x00105c0001087983 */ /* 0x000ea20000300800 */
        /* <DEDUP_REMOVED lines=8> */
[----:B------:R-:W-:Y:S01]  /*33eb0*/  IMAD.MOV.U32 R5, RZ, RZ, R22 ;  /* 0x000000ffff057224 */ /* 0x000fe200078e0016 */
[----:B------:R-:W-:-:S04]  /*33ec0*/  IADD3 R13, P5, R13, R11, RZ ;  /* 0x0000000b0d0d7210 */ /* 0x000fc80007fbe0ff */
[----:B------:R1:W-:Y:S04]  /*33ed0*/  LDGSTS.E [R19+0x6a00], [R4.64], P4 ;  /* 0x06a0000004137fae */ /* 0x0003e8000a121846 */
[----:B------:R4:W-:Y:S01]  /*33ee0*/  STL [R1+0xfdc], R13 ;  /* 0x000fdc0d01007387 */ /* 0x0009e20000100800 */
[----:B-1----:R-:W-:Y:S02]  /*33ef0*/  IMAD.MOV.U32 R4, RZ, RZ, R12 ;  /* 0x000000ffff047224 */ /* 0x002fe400078e000c */
[----:B------:R-:W-:Y:S01]  /*33f00*/  IMAD.MOV.U32 R5, RZ, RZ, R21 ;  /* 0x000000ffff057224 */ /* 0x000fe200078e0015 */
[----:B------:R-:W2:Y:S04]  /*33f10*/  LDL.LU R12, [R1+0x1058] ;  /* 0x00105800010c7983 */ /* 0x000ea80000300800 */
        /* <DEDUP_REMOVED lines=8> */
[----:B------:R-:W-:Y:S02]  /*33fa0*/  ISETP.NE.U32.AND P4, PT, R6, RZ, PT ;  /* 0x000000ff0600720c */ /* 0x000fe40003f85070 */
[----:B------:R-:W-:Y:S01]  /*33fb0*/  SEL R6, RZ, 0x4, !P6 ;  /* 0x00000004ff067807 */ /* 0x000fe20007000000 */
[----:B----4-:R-:W-:-:S05]  /*33fc0*/  IMAD.X R15, R15, 0x1, R0, P5 ;  /* 0x000000010f0f7824 */ /* 0x010fca00028e0600 */
[----:B------:R1:W-:Y:S04]  /*33fd0*/  STL [R1+0xfd8], R15 ;  /* 0x000fd80f01007387 */ /* 0x0003e80000100800 */
[----:B------:R-:W4:Y:S01]  /*33fe0*/  LDL.LU R13, [R1+0x1094] ;  /* 0x00109400010d7983 */ /* 0x000f220000300800 */
[----:B------:R-:W-:Y:S01]  /*33ff0*/  IADD3 R9, P6, R9, R11, RZ ;  /* 0x0000000b09097210 */ /* 0x000fe20007fde0ff */
[----:B------:R-:W-:Y:S02]  /*34000*/  IMAD.MOV.U32 R5, RZ, RZ, R15 ;  /* 0x000000ffff057224 */ /* 0x000fe400078e000f */
[----:B-1----:R-:W4:Y:S01]  /*34010*/  LDL.LU R15, [R1+0x109c] ;  /* 0x00109c00010f7983 */ /* 0x002f220000300800 */
[----:B---3--:R-:W-:-:S03]  /*34020*/  IADD3.X R14, R14, R0, RZ, P6, !PT ;  /* 0x000000000e0e7210 */ /* 0x008fc600037fe4ff */
[----:B------:R-:W-:Y:S04]  /*34030*/  STL [R1+0x1014], R9 ;  /* 0x0010140901007387 */ /* 0x000fe80000100800 */
[----:B------:R1:W-:Y:S01]  /*34040*/  LDGSTS.E [R19+0x7a00], [R4.64], P3 ;  /* 0x07a0000004137fae */ /* 0x0003e20009921846 */
[----:B------:R-:W-:-:S05]  /*34050*/  IADD3 R18, P5, R18, R11, RZ ;  /* 0x0000000b12127210 */ /* 0x000fca0007fbe0ff */
[----:B------:R-:W-:Y:S01]  /*34060*/  IMAD.X R20, R20, 0x1, R0, P5 ;  /* 0x0000000114147824 */ /* 0x000fe200028e0600 */
[----:B------:R-:W-:Y:S01]  /*34070*/  STL [R1+0x101c], R18 ;  /* 0x00101c1201007387 */ /* 0x000fe20000100800 */
[----:B------:R-:W-:-:S03]  /*34080*/  IADD3 R10, P5, R10, R11, RZ ;  /* 0x0000000b0a0a7210 */ /* 0x000fc60007fbe0ff */
[----:B------:R3:W-:Y:S04]  /*34090*/  STL [R1+0x1010], R14 ;  /* 0x0010100e01007387 */ /* 0x0007e80000100800 */
[----:B------:R-:W4:Y:S01]  /*340a0*/  LDL.LU R23, [R1+0x1090] ;  /* 0x0010900001177983 */ /* 0x000f220000300800 */
[----:B-1----:R-:W-:-:S03]  /*340b0*/  IMAD.MOV.U32 R5, RZ, RZ, R14 ;  /* 0x000000ffff057224 */ /* 0x002fc600078e000e */
[----:B------:R-:W-:Y:S04]  /*340c0*/  STL [R1+0x1018], R20 ;  /* 0x0010181401007387 */ /* 0x000fe80000100800 */
[----:B------:R-:W4:Y:S04]  /*340d0*/  LDL.LU R22, [R1+0x1098] ;  /* 0x0010980001167983 */ /* 0x000f280000300800 */
[----:B------:R-:W-:Y:S01]  /*340e0*/  STL [R1+0x1054], R10 ;  /* 0x0010540a01007387 */ /* 0x000fe20000100800 */
[----:B------:R-:W-:-:S03]  /*340f0*/  IMAD.MOV.U32 R4, RZ, RZ, R9 ;  /* 0x000000ffff047224 */ /* 0x000fc600078e0009 */
[----:B------:R-:W4:Y:S04]  /*34100*/  LDL.LU R21, [R1+0x10d0] ;  /* 0x0010d00001157983 */ /* 0x000f280000300800 */
[----:B---3--:R-:W3:Y:S04]  /*34110*/  LDL.LU R14, [R1+0x10d4] ;  /* 0x0010d400010e7983 */ /* 0x008ee80000300800 */
[----:B------:R1:W-:Y:S04]  /*34120*/  LDGSTS.E [R19+0x8800], [R4.64], P2 ;  /* 0x0880000004137fae */ /* 0x0003e80009121846 */
[----:B------:R-:W3:Y:S01]  /*34130*/  LDL.LU R9, [R1+0x10dc] ;  /* 0x0010dc0001097983 */ /* 0x000ee20000300800 */
[----:B-1----:R-:W-:-:S02]  /*34140*/  IMAD.MOV.U32 R4, RZ, RZ, R18 ;  /* 0x000000ffff047224 */ /* 0x002fc400078e0012 */
        /* <DEDUP_REMOVED lines=14> */
[----:B------:R-:W-:Y:S01]  /*34230*/  IMAD.X R12, R12, 0x1, R0, P5 ;  /* 0x000000010c0c7824 */ /* 0x000fe200028e0600 */
[----:B------:R-:W-:Y:S01]  /*34240*/  SEL R6, R6, RZ, !P0 ;  /* 0x000000ff06067207 */ /* 0x000fe20004000000 */
[----:B------:R-:W2:Y:S03]  /*34250*/  LDL.LU R10, [R1+0x1118] ;  /* 0x00111800010a7983 */ /* 0x000ea60000300800 */
[----:B------:R-:W-:Y:S01]  /*34260*/  ISETP.NE.U32.AND P2, PT, R6, RZ, PT ;  /* 0x000000ff0600720c */ /* 0x000fe20003f45070 */
[----:B------:R1:W-:Y:S01]  /*34270*/  LDGSTS.E [R19+0x9800], [R4.64], P1 ;  /* 0x0980000004137fae */ /* 0x0003e20008921846 */
[----:B------:R-:W-:-:S03]  /*34280*/  SEL R6, RZ, 0x4, !P6 ;  /* 0x00000004ff067807 */ /* 0x000fc60007000000 */
[----:B------:R1:W-:Y:S02]  /*34290*/  STL [R1+0x1058], R12 ;  /* 0x0010580c01007387 */ /* 0x0003e40000100800 */
[----:B-1----:R-:W-:Y:S02]  /*342a0*/  IMAD.MOV.U32 R5, RZ, RZ, R12 ;  /* 0x000000ffff057224 */ /* 0x002fe400078e000c */
[----:B------:R-:W2:Y:S04]  /*342b0*/  LDL.LU R12, [R1+0x1114] ;  /* 0x00111400010c7983 */ /* 0x000ea80000300800 */
[----:B------:R-:W2:Y:S01]  /*342c0*/  LDL.LU R20, [R1+0x111c] ;  /* 0x00111c0001147983 */ /* 0x000ea20000300800 */
[----:B------:R-:W-:-:S05]  /*342d0*/  IMAD.MOV.U32 R4, RZ, RZ, R8 ;  /* 0x000000ffff047224 */ /* 0x000fca00078e0008 */
[----:B------:R1:W-:Y:S01]  /*342e0*/  LDGSTS.E [R19+0x9a00], [R4.64], P1 ;  /* 0x09a0000004137fae */ /* 0x0003e20008921846 */
[----:B----4-:R-:W-:-:S05]  /*342f0*/  IADD3 R13, P6, R13, R11, RZ ;  /* 0x0000000b0d0d7210 */ /* 0x010fca0007fde0ff */
[----:B------:R4:W-:Y:S04]  /*34300*/  STL [R1+0x1094], R13 ;  /* 0x0010940d01007387 */ /* 0x0009e80000100800 */
[----:B------:R-:W2:Y:S04]  /*34310*/  LDL.LU R18, [R1+0x1120] ;  /* 0x0011200001127983 */ /* 0x000ea80000300800 */
[----:B------:R-:W2:Y:S01]  /*34320*/  LDL.LU R8, [R1+0x1158] ;  /* 0x0011580001087983 */ /* 0x000ea20000300800 */
[----:B------:R-:W-:Y:S01]  /*34330*/  IADD3 R15, P5, R15, R11, RZ ;  /* 0x0000000b0f0f7210 */ /* 0x000fe20007fbe0ff */
[----:B-1----:R-:W-:-:S04]  /*34340*/  IMAD.MOV.U32 R4, RZ, RZ, R13 ;  /* 0x000000ffff047224 */ /* 0x002fc800078e000d */
[----:B------:R1:W-:Y:S01]  /*34350*/  STL [R1+0x109c], R15 ;  /* 0x00109c0f01007387 */ /* 0x0003e20000100800 */
[----:B------:R-:W-:-:S04]  /*34360*/  IMAD.X R23, R23, 0x1, R0, P6 ;  /* 0x0000000117177824 */ /* 0x000fc800030e0600 */
[----:B------:R-:W-:Y:S01]  /*34370*/  IMAD.MOV.U32 R5, RZ, RZ, R23 ;  /* 0x000000ffff057224 */ /* 0x000fe200078e0017 */
[----:B------:R-:W-:Y:S01]  /*34380*/  IADD3.X R22, R22, R0, RZ, P5, !PT ;  /* 0x0000000016167210 */ /* 0x000fe20002ffe4ff */
[----:B------:R-:W-:Y:S04]  /*34390*/  STL [R1+0x1090], R23 ;  /* 0x0010901701007387 */ /* 0x000fe80000100800 */
[----:B----4-:R-:W4:Y:S04]  /*343a0*/  LDL.LU R13, [R1+0x1160] ;  /* 0x00116000010d7983 */ /* 0x010f280000300800 */
[----:B------:R1:W-:Y:S01]  /*343b0*/  LDGSTS.E [R19+0xa800], [R4.64], P4 ;  /* 0x0a80000004137fae */ /* 0x0003e2000a121846 */
[----:B---3--:R-:W-:-:S03]  /*343c0*/  IADD3 R14, P5, R14, R11, RZ ;  /* 0x0000000b0e0e7210 */ /* 0x008fc60007fbe0ff */
[----:B------:R-:W-:Y:S02]  /*343d0*/  STL [R1+0x1098], R22 ;  /* 0x0010981601007387 */ /* 0x000fe40000100800 */
[----:B------:R-:W-:Y:S02]  /*343e0*/  IMAD.X R21, R21, 0x1, R0, P5 ;  /* 0x0000000115157824 */ /* 0x000fe400028e0600 */
[----:B------:R3:W-:Y:S01]  /*343f0*/  STL [R1+0x10d4], R14 ;  /* 0x0010d40e01007387 */ /* 0x0007e20000100800 */
[----:B-1----:R-:W-:Y:S02]  /*34400*/  IMAD.MOV.U32 R4, RZ, RZ, R15 ;  /* 0x000000ffff047224 */ /* 0x002fe400078e000f */
[----:B------:R-:W-:Y:S01]  /*34410*/  IMAD.MOV.U32 R5, RZ, RZ, R22 ;  /* 0x000000ffff057224 */ /* 0x000fe200078e0016 */
[----:B------:R-:W-:Y:S01]  /*34420*/  IADD3 R9, P5, R9, R11, RZ ;  /* 0x0000000b09097210 */ /* 0x000fe20007fbe0ff */
[----:B------:R-:W-:Y:S04]  /*34430*/  STL [R1+0x10d0], R21 ;  /* 0x0010d01501007387 */ /* 0x000fe80000100800 */
[----:B------:R-:W4:Y:S04]  /*34440*/  LDL.LU R15, [R1+0x1154] ;  /* 0x00115400010f7983 */ /* 0x000f280000300800 */
[----:B------:R1:W-:Y:S04]  /*34450*/  LDGSTS.E [R19+0xaa00], [R4.64], P4 ;  /* 0x0aa0000004137fae */ /* 0x0003e8000a121846 */
[----:B------:R2:W-:Y:S01]  /*34460*/  STL [R1+0x10dc], R9 ;  /* 0x0010dc0901007387 */ /* 0x0005e20000100800 */
[----:B-1----:R-:W-:-:S02]  /*34470*/  IMAD.MOV.U32 R4, RZ, RZ, R14 ;  /* 0x000000ffff047224 */ /* 0x002fc400078e000e */
[----:B------:R-:W-:Y:S01]  /*34480*/  IMAD.MOV.U32 R5, RZ, RZ, R21 ;  /* 0x000000ffff057224 */ /* 0x000fe200078e0015 */
[----:B---3--:R-:W3:Y:S04]  /*34490*/  LDL.LU R14, [R1+0x115c] ;  /* 0x00115c00010e7983 */ /* 0x008ee80000300800 */
        /* <DEDUP_REMOVED lines=13> */
[-C--:B------:R-:W-:Y:S01]  /*34570*/  IADD3 R10, P6, R10, R11.reuse, RZ ;  /* 0x0000000b0a0a7210 */ /* 0x080fe20007fde0ff */
[----:B------:R-:W-:Y:S02]  /*34580*/  IMAD.MOV.U32 R5, RZ, RZ, R16 ;  /* 0x000000ffff057224 */ /* 0x000fe400078e0010 */
[----:B-1----:R-:W2:Y:S02]  /*34590*/  LDL.LU R16, [R1+0x11a0] ;  /* 0x0011a00001107983 */ /* 0x002ea40000300800 */
        /* <DEDUP_REMOVED lines=9> */
[----:B------:R-:W2:Y:S04]  /*34630*/  LDL.LU R23, [R1+0x1194] ;  /* 0x0011940001177983 */ /* 0x000ea80000300800 */
[----:B------:R1:W-:Y:S04]  /*34640*/  STL [R1+0x111c], R20 ;  /* 0x00111c1401007387 */ /* 0x0003e80000100800 */
[----:B------:R-:W2:Y:S04]  /*34650*/  LDL.LU R22, [R1+0x119c] ;  /* 0x00119c0001167983 */ /* 0x000ea80000300800 */
[----:B------:R4:W-:Y:S04]  /*34660*/  STL [R1+0x1158], R8 ;  /* 0x0011580801007387 */ /* 0x0009e80000100800 */
[----:B------:R-:W2:Y:S04]  /*34670*/  LDL.LU R21, [R1+0x11d4] ;  /* 0x0011d40001157983 */ /* 0x000ea80000300800 */
[----:B-1----:R-:W2:Y:S01]  /*34680*/  LDL.LU R12, [R1+0x11d8] ;  /* 0x0011d800010c7983 */ /* 0x002ea20000300800 */
[----:B------:R-:W-:-:S02]  /*34690*/  MOV R4, R10 ;  /* 0x0000000a00047202 */ /* 0x000fc40000000f00 */
[----:B------:R-:W-:Y:S01]  /*346a0*/  SEL R6, R6, RZ, !P0 ;  /* 0x000000ff06067207 */ /* 0x000fe20004000000 */
[----:B------:R-:W2:Y:S01]  /*346b0*/  LDL.LU R10, [R1+0x11e0] ;  /* 0x0011e000010a7983 */ /* 0x000ea20000300800 */
[C---:B------:R-:W-:Y:S02]  /*346c0*/  ISETP.GT.AND P6, PT, R3.reuse, 0x3, PT ;  /* 0x000000030300780c */ /* 0x040fe40003fc4270 */
[----:B------:R-:W-:Y:S01]  /*346d0*/  ISETP.NE.U32.AND P3, PT, R6, RZ, PT ;  /* 0x000000ff0600720c */ /* 0x000fe20003f65070 */
[----:B------:R1:W-:Y:S01]  /*346e0*/  LDGSTS.E [R19+0xc800], [R4.64], P2 ;  /* 0x0c80000004137fae */ /* 0x0003e20009121846 */
[----:B------:R-:W-:Y:S02]  /*346f0*/  SEL R6, RZ, 0x4, !P6 ;  /* 0x00000004ff067807 */ /* 0x000fe40007000000 */
[----:B------:R-:W-:Y:S02]  /*34700*/  ISETP.GT.AND P6, PT, R3, 0x7, PT ;  /* 0x000000070300780c */ /* 0x000fe40003fc4270 */
[----:B------:R-:W-:Y:S01]  /*34710*/  SEL R6, R6, RZ, !P0 ;  /* 0x000000ff06067207 */ /* 0x000fe20004000000 */
[----:B-1----:R-:W-:-:S02]  /*34720*/  IMAD.MOV.U32 R4, RZ, RZ, R18 ;  /* 0x000000ffff047224 */ /* 0x002fc400078e0012 */
[----:B------:R-:W-:-:S05]  /*34730*/  IMAD.MOV.U32 R5, RZ, RZ, R20 ;  /* 0x000000ffff057224 */ /* 0x000fca00078e0014 */
[----:B------:R1:W-:Y:S01]  /*34740*/  LDGSTS.E [R19+0xca00], [R4.64], P2 ;  /* 0x0ca0000004137fae */ /* 0x0003e20009121846 */
[----:B----4-:R-:W-:Y:S01]  /*34750*/  IMAD.X R15, R15, 0x1, R0, P5 ;  /* 0x000000010f0f7824 */ /* 0x010fe200028e0600 */
[----:B------:R-:W-:-:S04]  /*34760*/  IADD3 R13, P5, R13, R11, RZ ;  /* 0x0000000b0d0d7210 */ /* 0x000fc80007fbe0ff */
[----:B------:R-:W-:Y:S01]  /*34770*/  STL [R1+0x1154], R15 ;  /* 0x0011540f01007387 */ /* 0x000fe20000100800 */
[----:B-1----:R-:W-:Y:S02]  /*34780*/  IMAD.MOV.U32 R4, RZ, RZ, R8 ;  /* 0x000000ffff047224 */ /* 0x002fe400078e0008 */
[----:B------:R-:W-:Y:S01]  /*34790*/  IMAD.MOV.U32 R5, RZ, RZ, R15 ;  /* 0x000000ffff057224 */ /* 0x000fe200078e000f */
[----:B------:R1:W-:Y:S01]  /*347a0*/  STL [R1+0x1160], R13 ;  /* 0x0011600d01007387 */ /* 0x0003e20000100800 */
[----:B------:R-:W-:-:S03]  /*347b0*/  ISETP.NE.U32.AND P2, PT, R6, RZ, PT ;  /* 0x000000ff0600720c */ /* 0x000fc60003f45070 */
[----:B------:R-:W4:Y:S01]  /*347c0*/  LDL.LU R20, [R1+0x11dc] ;  /* 0x0011dc0001147983 */ /* 0x000f220000300800 */
[----:B------:R-:W-:-:S03]  /*347d0*/  SEL R6, RZ, 0x4, !P6 ;  /* 0x00000004ff067807 */ /* 0x000fc60007000000 */
[----:B------:R-:W4:Y:S01]  /*347e0*/  LDL.LU R8, [R1+0xe20] ;  /* 0x000e200001087983 */ /* 0x000f220000300800 */
[----:B---3--:R-:W-:-:S03]  /*347f0*/  IMAD.X R14, R14, 0x1, R0, P5 ;  /* 0x000000010e0e7824 */ /* 0x008fc600028e0600 */
[----:B------:R3:W-:Y:S04]  /*34800*/  LDGSTS.E [R19+0xd800], [R4.64], P1 ;  /* 0x0d80000004137fae */ /* 0x0007e80008921846 */
[----:B------:R1:W-:Y:S01]  /*34810*/  STL [R1+0x115c], R14 ;  /* 0x00115c0e01007387 */ /* 0x0003e20000100800 */
[----:B---3--:R-:W-:-:S03]  /*34820*/  IMAD.MOV.U32 R4, RZ, RZ, R13 ;  /* 0x000000ffff047224 */ /* 0x008fc600078e000d */
[----:B-1----:R-:W4:Y:S01]  /*34830*/  LDL.LU R13, [R1+0xe1c] ;  /* 0x000e1c00010d7983 */ /* 0x002f220000300800 */
[----:B------:R-:W-:-:S03]  /*34840*/  IMAD.MOV.U32 R5, RZ, RZ, R14 ;  /* 0x000000ffff057224 */ /* 0x000fc600078e000e */
[----:B------:R-:W4:Y:S04]  /*34850*/  LDL.LU R18, [R1+0xe24] ;  /* 0x000e240001127983 */ /* 0x000f280000300800 */
[----:B------:R1:W-:Y:S01]  /*34860*/  LDGSTS.E [R19+0xda00], [R4.64], P1 ;  /* 0x0da0000004137fae */ /* 0x0003e20008921846 */
[----:B--2---:R-:W-:-:S05]  /*34870*/  IADD3 R9, P6, R9, R11, RZ ;  /* 0x0000000b09097210 */ /* 0x004fca0007fde0ff */
[----:B------:R2:W-:Y:S04]  /*34880*/  STL [R1+0x1198], R9 ;  /* 0x0011980901007387 */ /* 0x0005e80000100800 */
[----:B------:R-:W3:Y:S01]  /*34890*/  LDL.LU R14, [R1+0xe28] ;  /* 0x000e2800010e7983 */ /* 0x000ee20000300800 */
[----:B-1----:R-:W-:-:S03]  /*348a0*/  IMAD.MOV.U32 R4, RZ, RZ, R9 ;  /* 0x000000ffff047224 */ /* 0x002fc600078e0009 */
[----:B------:R-:W3:Y:S01]  /*348b0*/  LDL.LU R15, [R1+0xe60] ;  /* 0x000e6000010f7983 */ /* 0x000ee20000300800 */
[----:B------:R-:W-:-:S05]  /*348c0*/  IADD3 R16, P5, R16, R11, RZ ;  /* 0x0000000b10107210 */ /* 0x000fca0007fbe0ff */
[----:B------:R1:W-:Y:S01]  /*348d0*/  STL [R1+0x11a0], R16 ;  /* 0x0011a01001007387 */ /* 0x0003e20000100800 */
[----:B------:R-:W-:-:S04]  /*348e0*/  SEL R6, R6, RZ, !P0 ;  /* 0x000000ff06067207 */ /* 0x000fc80004000000 */
[----:B------:R-:W-:Y:S01]  /*348f0*/  ISETP.NE.U32.AND P1, PT, R6, RZ, PT ;  /* 0x000000ff0600720c */ /* 0x000fe20003f25070 */
[--C-:B------:R-:W-:Y:S02]  /*34900*/  IMAD.X R23, R23, 0x1, R0.reuse, P6 ;  /* 0x0000000117177824 */ /* 0x100fe400030e0600 */
[----:B------:R-:W-:-:S03]  /*34910*/  IMAD.X R22, R22, 0x1, R0, P5 ;  /* 0x0000000116167824 */ /* 0x000fc600028e0600 */
[----:B------:R-:W-:Y:S01]  /*34920*/  MOV R5, R23 ;  /* 0x0000001700057202 */ /* 0x000fe20000000f00 */
        /* <DEDUP_REMOVED lines=20> */
[----:B------:R-:W2:Y:S01]  /*34a70*/  LDL.LU R12, [R1+0xe64] ;  /* 0x000e6400010c7983 */ /* 0x000ea20000300800 */
[----:B----4-:R-:W-:Y:S01]  /*34a80*/  IMAD.X R20, R20, 0x1, R0, P5 ;  /* 0x0000000114147824 */ /* 0x010fe200028e0600 */
[----:B------:R-:W-:Y:S02]  /*34a90*/  ISETP.NE.U32.AND P4, PT, R6, RZ, PT ;  /* 0x000000ff0600720c */ /* 0x000fe40003f85070 */
[----:B------:R1:W-:Y:S01]  /*34aa0*/  LDGSTS.E [R19+0xf800], [R4.64], P3 ;  /* 0x0f80000004137fae */ /* 0x0003e20009921846 */
[----:B------:R-:W-:-:S03]  /*34ab0*/  SEL R6, RZ, 0x4, !P6 ;  /* 0x00000004ff067807 */ /* 0x000fc60007000000 */
[----:B------:R-:W-:Y:S01]  /*34ac0*/  STL [R1+0x11dc], R20 ;  /* 0x0011dc1401007387 */ /* 0x000fe20000100800 */
[----:B------:R-:W-:Y:S01]  /*34ad0*/  IADD3 R8, P6, R8, R11, RZ ;  /* 0x0000000b08087210 */ /* 0x000fe20007fde0ff */
[----:B-1----:R-:W-:Y:S02]  /*34ae0*/  IMAD.MOV.U32 R4, RZ, RZ, R10 ;  /* 0x000000ffff047224 */ /* 0x002fe400078e000a */
[----:B------:R-:W4:Y:S01]  /*34af0*/  LDL.LU R10, [R1+0xea4] ;  /* 0x000ea400010a7983 */ /* 0x000f220000300800 */
[----:B------:R-:W-:Y:S02]  /*34b00*/  IMAD.MOV.U32 R5, RZ, RZ, R20 ;  /* 0x000000ffff057224 */ /* 0x000fe400078e0014 */
[----:B------:R-:W-:Y:S01]  /*34b10*/  IMAD.X R13, R13, 0x1, R0, P6 ;  /* 0x000000010d0d7824 */ /* 0x000fe200030e0600 */
[----:B------:R1:W-:Y:S04]  /*34b20*/  STL [R1+0xe20], R8 ;  /* 0x000e200801007387 */ /* 0x0003e80000100800 */
[----:B------:R-:W4:Y:S04]  /*34b30*/  LDL.LU R21, [R1+0xeac] ;  /* 0x000eac0001157983 */ /* 0x000f280000300800 */
[----:B------:R1:W-:Y:S02]  /*34b40*/  LDGSTS.E [R19+0xfa00], [R4.64], P3 ;  /* 0x0fa0000004137fae */ /* 0x0003e40009921846 */
[----:B-1----:R-:W-:-:S02]  /*34b50*/  LOP3.LUT R19, R17, 0x60, RZ, 0x3c, !PT ;  /* 0x0000006011137812 */ /* 0x002fc400078e3cff */
[----:B---3--:R-:W-:-:S05]  /*34b60*/  IADD3 R14, P5, R14, R11, RZ ;  /* 0x0000000b0e0e7210 */ /* 0x008fca0007fbe0ff */
[----:B------:R-:W-:Y:S01]  /*34b70*/  IMAD.X R18, R18, 0x1, R0, P5 ;  /* 0x0000000112127824 */ /* 0x000fe200028e0600 */
[----:B------:R-:W-:Y:S04]  /*34b80*/  STL [R1+0xe28], R14 ;  /* 0x000e280e01007387 */ /* 0x000fe80000100800 */
[----:B------:R1:W-:Y:S04]  /*34b90*/  STL [R1+0xe1c], R13 ;  /* 0x000e1c0d01007387 */ /* 0x0003e80000100800 */
[----:B------:R-:W-:Y:S04]  /*34ba0*/  STL [R1+0xe24], R18 ;  /* 0x000e241201007387 */ /* 0x000fe80000100800 */
[----:B------:R-:W3:Y:S04]  /*34bb0*/  LDL.LU R17, [R1+0xea0] ;  /* 0x000ea00001117983 */ /* 0x000ee80000300800 */
[----:B------:R-:W3:Y:S01]  /*34bc0*/  LDL.LU R22, [R1+0xea8] ;  /* 0x000ea80001167983 */ /* 0x000ee20000300800 */
[----:B------:R-:W-:Y:S01]  /*34bd0*/  IADD3 R15, P5, R15, R11, RZ ;  /* 0x0000000b0f0f7210 */ /* 0x000fe20007fbe0ff */
[----:B------:R-:W-:-:S02]  /*34be0*/  IMAD.MOV.U32 R4, RZ, RZ, R8 ;  /* 0x000000ffff047224 */ /* 0x000fc400078e0008 */
[----:B------:R-:W-:Y:S02]  /*34bf0*/  IMAD.MOV.U32 R5, RZ, RZ, R13 ;  /* 0x000000ffff057224 */ /* 0x000fe400078e000d */
[----:B------:R-:W-:Y:S04]  /*34c00*/  STL [R1+0xe60], R15 ;  /* 0x000e600f01007387 */ /* 0x000fe80000100800 */
[----:B------:R-:W3:Y:S04]  /*34c10*/  LDL.LU R8, [R1+0xee4] ;  /* 0x000ee40001087983 */ /* 0x000ee80000300800 */
[----:B-1----:R-:W3:Y:S04]  /*34c20*/  LDL.LU R13, [R1+0xeec] ;  /* 0x000eec00010d7983 */ /* 0x002ee80000300800 */
[----:B------:R1:W-:Y:S01]  /*34c30*/  LDGSTS.E [R19+0xc00], [R4.64], P2 ;  /* 0x00c0000004137fae */ /* 0x0003e20009121846 */
[----:B------:R-:W-:Y:S01]  /*34c40*/  SEL R6, R6, RZ, !P0 ;  /* 0x000000ff06067207 */ /* 0x000fe20004000000 */
[----:B-1----:R-:W-:Y:S01]  /*34c50*/  IMAD.MOV.U32 R4, RZ, RZ, R14 ;  /* 0x000000ffff047224 */ /* 0x002fe200078e000e */
[----:B------:R-:W-:Y:S01]  /*34c60*/  ISETP.GT.AND P6, PT, R3, 0x13, PT ;  /* 0x000000130300780c */ /* 0x000fe20003fc4270 */
[----:B------:R-:W-:Y:S01]  /*34c70*/  IMAD.MOV.U32 R5, RZ, RZ, R18 ;  /* 0x000000ffff057224 */ /* 0x000fe200078e0012 */
[----:B------:R-:W-:-:S02]  /*34c80*/  ISETP.NE.U32.AND P3, PT, R6, RZ, PT ;  /* 0x000000ff0600720c */ /* 0x000fc40003f65070 */
[----:B------:R-:W-:Y:S02]  /*34c90*/  SEL R6, RZ, 0x4, !P6 ;  /* 0x00000004ff067807 */ /* 0x000fe40007000000 */
[----:B------:R1:W-:Y:S01]  /*34ca0*/  LDGSTS.E [R19+0xe00], [R4.64], P2 ;  /* 0x00e0000004137fae */ /* 0x0003e20009121846 */
[----:B------:R-:W-:Y:S02]  /*34cb0*/  ISETP.GT.AND P6, PT, R3, 0x17, PT ;  /* 0x000000170300780c */ /* 0x000fe40003fc4270 */
[----:B------:R-:W-:-:S04]  /*34cc0*/  SEL R6, R6, RZ, !P0 ;  /* 0x000000ff06067207 */ /* 0x000fc80004000000 */
[----:B------:R-:W-:Y:S02]  /*34cd0*/  ISETP.NE.U32.AND P2, PT, R6, RZ, PT ;  /* 0x000000ff0600720c */ /* 0x000fe40003f45070 */
[----:B------:R-:W-:Y:S01]  /*34ce0*/  SEL R6, RZ, 0x4, !P6 ;  /* 0x00000004ff067807 */ /* 0x000fe20007000000 */
[----:B-1----:R-:W-:Y:S01]  /*34cf0*/  IMAD.MOV.U32 R4, RZ, RZ, R15 ;  /* 0x000000ffff047224 */ /* 0x002fe200078e000f */
[----:B--2---:R-:W-:-:S05]  /*34d00*/  IADD3.X R16, R16, R0, RZ, P5, !PT ;  /* 0x0000000010107210 */ /* 0x004fca0002ffe4ff */
[----:B------:R-:W-:Y:S04]  /*34d10*/  STL [R1+0xe5c], R16 ;  /* 0x000e5c1001007387 */ /* 0x000fe80000100800 */
[----:B------:R-:W2:Y:S01]  /*34d20*/  LDL.LU R14, [R1+0xee0] ;  /* 0x000ee000010e7983 */ /* 0x000ea20000300800 */
[----:B------:R-:W-:Y:S01]  /*34d30*/  IADD3 R9, P5, R9, R11, RZ ;  /* 0x0000000b09097210 */ /* 0x000fe20007fbe0ff */
[----:B------:R-:W-:-:S04]  /*34d40*/  IMAD.MOV.U32 R5, RZ, RZ, R16 ;  /* 0x000000ffff057224 */ /* 0x000fc800078e0010 */
[----:B------:R-:W-:Y:S04]  /*34d50*/  STL [R1+0xe68], R9 ;  /* 0x000e680901007387 */ /* 0x000fe80000100800 */
[----:B------:R-:W2:Y:S01]  /*34d60*/  LDL.LU R20, [R1+0xee8] ;  /* 0x000ee80001147983 */ /* 0x000ea20000300800 */
[----:B------:R-:W-:-:S03]  /*34d70*/  IMAD.X R12, R12, 0x1, R0, P5 ;  /* 0x000000010c0c7824 */ /* 0x000fc600028e0600 */
[----:B------:R1:W-:Y:S04]  /*34d80*/  LDGSTS.E [R19+0x1c00], [R4.64], P1 ;  /* 0x01c0000004137fae */ /* 0x0003e80008921846 */
[----:B------:R1:W-:Y:S02]  /*34d90*/  STL [R1+0xe64], R12 ;  /* 0x000e640c01007387 */ /* 0x0003e40000100800 */
[----:B-1----:R-:W-:Y:S02]  /*34da0*/  IMAD.MOV.U32 R5, RZ, RZ, R12 ;  /* 0x000000ffff057224 */ /* 0x002fe400078e000c */
[----:B------:R-:W-:Y:S01]  /*34db0*/  IMAD.MOV.U32 R4, RZ, RZ, R9 ;  /* 0x000000ffff047224 */ /* 0x000fe200078e0009 */
[----:B------:R-:W2:Y:S01]  /*34dc0*/  LDL.LU R12, [R1+0xf20] ;  /* 0x000f2000010c7983 */ /* 0x000ea20000300800 */
[----:B----4-:R-:W-:-:S03]  /*34dd0*/  IADD3 R10, P6, R10, R11, RZ ;  /* 0x0000000b0a0a7210 */ /* 0x010fc60007fde0ff */
[----:B------:R-:W2:Y:S04]  /*34de0*/  LDL.LU R9, [R1+0xf24] ;  /* 0x000f240001097983 */ /* 0x000ea80000300800 */
[----:B------:R-:W-:Y:S04]  /*34df0*/  STL [R1+0xea4], R10 ;  /* 0x000ea40a01007387 */ /* 0x000fe80000100800 */
[----:B------:R-:W2:Y:S04]  /*34e00*/  LDL.LU R18, [R1+0xf28] ;  /* 0x000f280001127983 */ /* 0x000ea80000300800 */
[----:B------:R-:W2:Y:S01]  /*34e10*/  LDL.LU R16, [R1+0xf2c] ;  /* 0x000f2c0001107983 */ /* 0x000ea20000300800 */
[----:B------:R-:W-:-:S03]  /*34e20*/  IADD3 R21, P5, R21, R11, RZ ;  /* 0x0000000b15157210 */ /* 0x000fc60007fbe0ff */
[----:B------:R-:W2:Y:S04]  /*34e30*/  LDL.LU R15, [R1+0xf64] ;  /* 0x000f6400010f7983 */ /* 0x000ea80000300800 */
[----:B------:R1:W-:Y:S04]  /*34e40*/  LDGSTS.E [R19+0x1e00], [R4.64], P1 ;  /* 0x01e0000004137fae */ /* 0x0003e80008921846 */
[----:B------:R-:W-:Y:S01]  /*34e50*/  STL [R1+0xeac], R21 ;  /* 0x000eac1501007387 */ /* 0x000fe20000100800 */
[----:B-1----:R-:W-:Y:S02]  /*34e60*/  IMAD.MOV.U32 R4, RZ, RZ, R10 ;  /* 0x000000ffff047224 */ /* 0x002fe400078e000a */
[----:B---3--:R-:W-:-:S02]  /*34e70*/  IMAD.X R17, R17, 0x1, R0, P6 ;  /* 0x0000000111117824 */ /* 0x008fc400030e0600 */
[----:B------:R-:W-:-:S03]  /*34e80*/  IMAD.X R22, R22, 0x1, R0, P5 ;  /* 0x0000000116167824 */ /* 0x000fc600028e0600 */
[----:B------:R1:W-:Y:S01]  /*34e90*/  STL [R1+0xea0], R17 ;  /* 0x000ea01101007387 */ /* 0x0003e20000100800 */
[----:B------:R-:W-:-:S05]  /*34ea0*/  IMAD.MOV.U32 R5, RZ, RZ, R17 ;  /* 0x000000ffff057224 */ /* 0x000fca00078e0011 */
[----:B------:R3:W-:Y:S04]  /*34eb0*/  LDGSTS.E [R19+0x2c00], [R4.64], P4 ;  /* 0x02c0000004137fae */ /* 0x0007e8000a121846 */
[----:B-1----:R-:W4:Y:S04]  /*34ec0*/  LDL.LU R17, [R1+0xf60] ;  /* 0x000f600001117983 */ /* 0x002f280000300800 */
[----:B------:R-:W-:Y:S04]  /*34ed0*/  STL [R1+0xea8], R22 ;  /* 0x000ea81601007387 */ /* 0x000fe80000100800 */
[----:B------:R-:W4:Y:S01]  /*34ee0*/  LDL.LU R10, [R1+0xf6c] ;  /* 0x000f6c00010a7983 */ /* 0x000f220000300800 */
[----:B------:R-:W-:Y:S01]  /*34ef0*/  IADD3 R8, P5, R8, R11, RZ ;  /* 0x0000000b08087210 */ /* 0x000fe20007fbe0ff */
[----:B---3--:R-:W-:Y:S01]  /*34f00*/  IMAD.MOV.U32 R5, RZ, RZ, R22 ;  /* 0x000000ffff057224 */ /* 0x008fe200078e0016 */
[----:B------:R-:W-:-:S03]  /*34f10*/  MOV R4, R21 ;  /* 0x0000001500047202 */ /* 0x000fc60000000f00 */
[----:B------:R-:W-:Y:S04]  /*34f20*/  STL [R1+0xee4], R8 ;  /* 0x000ee40801007387 */ /* 0x000fe80000100800 */
[----:B------:R1:W-:Y:S01]  /*34f30*/  LDGSTS.E [R19+0x2e00], [R4.64], P4 ;  /* 0x02e0000004137fae */ /* 0x0003e2000a121846 */
[----:B------:R-:W-:Y:S02]  /*34f40*/  SEL R6, R6, RZ, !P0 ;  /* 0x000000ff06067207 */ /* 0x000fe40004000000 */
[----:B------:R-:W-:Y:S02]  /*34f50*/  ISETP.GT.AND P6, PT, R3, 0x1b, PT ;  /* 0x0000001b0300780c */ /* 0x000fe40003fc4270 */
[----:B------:R-:W-:Y:S01]  /*34f60*/  ISETP.NE.U32.AND P1, PT, R6, RZ, PT ;  /* 0x000000ff0600720c */ /* 0x000fe20003f25070 */
[----:B-1----:R-:W-:Y:S01]  /*34f70*/  IMAD.MOV.U32 R4, RZ, RZ, R8 ;  /* 0x000000ffff047224 */ /* 0x002fe200078e0008 */
[----:B------:R-:W-:-:S02]  /*34f80*/  SEL R6, RZ, 0x4, !P6 ;  /* 0x00000004ff067807 */ /* 0x000fc40007000000 */
[----:B------:R-:W-:Y:S02]  /*34f90*/  ISETP.GT.AND P6, PT, R3, 0x1f, PT ;  /* 0x0000001f0300780c */ /* 0x000fe40003fc4270 */
[----:B------:R-:W-:-:S04]  /*34fa0*/  SEL R6, R6, RZ, !P0 ;  /* 0x000000ff06067207 */ /* 0x000fc80004000000 */
[----:B------:R-:W-:Y:S02]  /*34fb0*/  ISETP.NE.U32.AND P4, PT, R6, RZ, PT ;  /* 0x000000ff0600720c */ /* 0x000fe40003f85070 */
[----:B------:R-:W-:Y:S01]  /*34fc0*/  SEL R6, RZ, 0x4, !P6 ;  /* 0x00000004ff067807 */ /* 0x000fe20007000000 */
[----:B--2---:R-:W-:Y:S01]  /*34fd0*/  IMAD.X R14, R14, 0x1, R0, P5 ;  /* 0x000000010e0e7824 */ /* 0x004fe200028e0600 */
[----:B------:R-:W-:-:S03]  /*34fe0*/  IADD3 R13, P5, R13, R11, RZ ;  /* 0x0000000b0d0d7210 */ /* 0x000fc60007fbe0ff */
[----:B------:R-:W-:Y:S01]  /*34ff0*/  IMAD.MOV.U32 R5, RZ, RZ, R14 ;  /* 0x000000ffff057224 */ /* 0x000fe200078e000e */
[----:B------:R1:W-:Y:S04]  /*35000*/  STL [R1+0xee0], R14 ;  /* 0x000ee00e01007387 */ /* 0x0003e80000100800 */
[----:B------:R2:W-:Y:S01]  /*35010*/  STL [R1+0xeec], R13 ;  /* 0x000eec0d01007387 */ /* 0x0005e20000100800 */
[----:B------:R-:W-:-:S03]  /*35020*/  IMAD.X R20, R20, 0x1, R0, P5 ;  /* 0x0000000114147824 */ /* 0x000fc600028e0600 */
[----:B------:R3:W-:Y:S04]  /*35030*/  LDGSTS.E [R19+0x3c00], [R4.64], P3 ;  /* 0x03c0000004137fae */ /* 0x0007e80009921846 */
[----:B-1----:R-:W4:Y:S04]  /*35040*/  LDL.LU R14, [R1+0xf68] ;  /* 0x000f6800010e7983 */ /* 0x002f280000300800 */
[----:B------:R-:W4:Y:S04]  /*35050*/  LDL.LU R8, [R1+0xfa4] ;  /* 0x000fa40001087983 */ /* 0x000f280000300800 */
[----:B------:R-:W-:Y:S01]  /*35060*/  STL [R1+0xee8], R20 ;  /* 0x000ee81401007387 */ /* 0x000fe20000100800 */
[----:B------:R-:W-:-:S03]  /*35070*/  IADD3 R9, P6, R9, R11, RZ ;  /* 0x0000000b09097210 */ /* 0x000fc60007fde0ff */
[----:B------:R-:W4:Y:S01]  /*35080*/  LDL.LU R24, [R1+0xfac] ;  /* 0x000fac0001187983 */ /* 0x000f220000300800 */
[----:B---3--:R-:W-:Y:S02]  /*35090*/  IMAD.MOV.U32 R4, RZ, RZ, R13 ;  /* 0x000000ffff047224 */ /* 0x008fe400078e000d */
[----:B------:R-:W-:Y:S01]  /*350a0*/  IMAD.X R12, R12, 0x1, R0, P6 ;  /* 0x000000010c0c7824 */ /* 0x000fe200030e0600 */
[----:B------:R1:W-:Y:S01]  /*350b0*/  STL [R1+0xf24], R9 ;  /* 0x000f240901007387 */ /* 0x0003e20000100800 */
[----:B------:R-:W-:Y:S01]  /*350c0*/  IADD3 R16, P5, R16, R11, RZ ;  /* 0x0000000b10107210 */ /* 0x000fe20007fbe0ff */
[----:B------:R-:W-:-:S04]  /*350d0*/  IMAD.MOV.U32 R5, RZ, RZ, R20 ;  /* 0x000000ffff057224 */ /* 0x000fc800078e0014 */
[----:B------:R-:W-:Y:S01]  /*350e0*/  IMAD.X R18, R18, 0x1, R0, P5 ;  /* 0x0000000112127824 */ /* 0x000fe200028e0600 */
[----:B------:R-:W-:Y:S01]  /*350f0*/  STL [R1+0xf2c], R16 ;  /* 0x000f2c1001007387 */ /* 0x000fe20000100800 */
[----:B------:R-:W-:-:S03]  /*35100*/  IADD3 R15, P5, R15, R11, RZ ;  /* 0x0000000b0f0f7210 */ /* 0x000fc60007fbe0ff */
[----:B------:R3:W-:Y:S04]  /*35110*/  STL [R1+0xf20], R12 ;  /* 0x000f200c01007387 */ /* 0x0007e80000100800 */
[----:B--2---:R-:W2:Y:S04]  /*35120*/  LDL.LU R13, [R1+0xfa0] ;  /* 0x000fa000010d7983 */ /* 0x004ea80000300800 */
[----:B------:R1:W-:Y:S04]  /*35130*/  STL [R1+0xf28], R18 ;  /* 0x000f281201007387 */ /* 0x0003e80000100800 */
[----:B------:R1:W-:Y:S04]  /*35140*/  LDGSTS.E [R19+0x3e00], [R4.64], P3 ;  /* 0x03e0000004137fae */ /* 0x0003e80009921846 */
[----:B------:R-:W2:Y:S04]  /*35150*/  LDL.LU R25, [R1+0xfa8] ;  /* 0x000fa80001197983 */ /* 0x000ea80000300800 */
[----:B------:R-:W-:Y:S01]  /*35160*/  STL [R1+0xf64], R15 ;  /* 0x000f640f01007387 */ /* 0x000fe20000100800 */
[----:B-1----:R-:W-:-:S02]  /*35170*/  IMAD.MOV.U32 R4, RZ, RZ, R9 ;  /* 0x000000ffff047224 */ /* 0x002fc400078e0009 */
[----:B------:R-:W-:Y:S01]  /*35180*/  IMAD.MOV.U32 R5, RZ, RZ, R12 ;  /* 0x000000ffff057224 */ /* 0x000fe200078e000c */
[----:B------:R-:W2:Y:S04]  /*35190*/  LDL.LU R9, [R1+0xfe4] ;  /* 0x000fe40001097983 */ /* 0x000ea80000300800 */
[----:B---3--:R-:W3:Y:S04]  /*351a0*/  LDL.LU R12, [R1+0xfec] ;  /* 0x000fec00010c7983 */ /* 0x008ee80000300800 */
[----:B------:R1:W-:Y:S02]  /*351b0*/  LDGSTS.E [R19+0x4c00], [R4.64], P2 ;  /* 0x04c0000004137fae */ /* 0x0003e40009121846 */
[----:B-1----:R-:W-:-:S02]  /*351c0*/  IMAD.MOV.U32 R4, RZ, RZ, R16 ;  /* 0x000000ffff047224 */ /* 0x002fc400078e0010 */
[----:B----4-:R-:W-:-:S05]  /*351d0*/  IMAD.X R17, R17, 0x1, R0, P5 ;  /* 0x0000000111117824 */ /* 0x010fca00028e0600 */
[----:B------:R1:W-:Y:S01]  /*351e0*/  STL [R1+0xf60], R17 ;  /* 0x000f601101007387 */ /* 0x0003e20000100800 */
[----:B------:R-:W-:-:S03]  /*351f0*/  IADD3 R10, P5, R10, R11, RZ ;  /* 0x0000000b0a0a7210 */ /* 0x000fc60007fbe0ff */
[----:B------:R-:W4:Y:S04]  /*35200*/  LDL.LU R16, [R1+0xfe0] ;  /* 0x000fe00001107983 */ /* 0x000f280000300800 */
[----:B------:R1:W-:Y:S04]  /*35210*/  STL [R1+0xf6c], R10 ;  /* 0x000f6c0a01007387 */ /* 0x0003e80000100800 */
[----:B------:R-:W4:Y:S01]  /*35220*/  LDL.LU R23, [R1+0xfe8] ;  /* 0x000fe80001177983 */ /* 0x000f220000300800 */
[----:B------:R-:W-:Y:S02]  /*35230*/  SEL R6, R6, RZ, !P0 ;  /* 0x000000ff06067207 */ /* 0x000fe40004000000 */
[----:B------:R-:W-:-:S02]  /*35240*/  ISETP.GT.AND P6, PT, R3, 0x23, PT ;  /* 0x000000230300780c */ /* 0x000fc40003fc4270 */
[----:B------:R-:W-:Y:S02]  /*35250*/  ISETP.NE.U32.AND P3, PT, R6, RZ, PT ;  /* 0x000000ff0600720c */ /* 0x000fe40003f65070 */
[----:B------:R-:W-:Y:S02]  /*35260*/  SEL R6, RZ, 0x4, !P6 ;  /* 0x00000004ff067807 */ /* 0x000fe40007000000 */
[----:B------:R-:W-:Y:S02]  /*35270*/  MOV R5, R18 ;  /* 0x0000001200057202 */ /* 0x000fe40000000f00 */
[----:B------:R-:W-:Y:S02]  /*35280*/  SEL R6, R6, RZ, !P0 ;  /* 0x000000ff06067207 */ /* 0x000fe40004000000 */
[----:B------:R-:W-:Y:S01]  /*35290*/  ISETP.GT.AND P6, PT, R3, 0x27, PT ;  /* 0x000000270300780c */ /* 0x000fe20003fc4270 */
[----:B------:R1:W-:Y:S01]  /*352a0*/  LDGSTS.E [R19+0x4e00], [R4.64], P2 ;  /* 0x04e0000004137fae */ /* 0x0003e20009121846 */
[----:B------:R-:W-:-:S02]  /*352b0*/  ISETP.NE.U32.AND P2, PT, R6, RZ, PT ;  /* 0x000000ff0600720c */ /* 0x000fc40003f45070 */
[----:B------:R-:W-:Y:S01]  /*352c0*/  SEL R6, RZ, 0x4, !P6 ;  /* 0x00000004ff067807 */ /* 0x000fe20007000000 */
[----:B-1----:R-:W-:Y:S02]  /*352d0*/  IMAD.MOV.U32 R4, RZ, RZ, R15 ;  /* 0x000000ffff047224 */ /* 0x002fe400078e000f */
[----:B------:R-:W-:-:S05]  /*352e0*/  IMAD.MOV.U32 R5, RZ, RZ, R17 ;  /* 0x000000ffff057224 */ /* 0x000fca00078e0011 */
[----:B------:R1:W-:Y:S02]  /*352f0*/  LDGSTS.E [R19+0x5c00], [R4.64], P1 ;  /* 0x05c0000004137fae */ /* 0x0003e40008921846 */
[----:B-1----:R-:W-:Y:S02]  /*35300*/  IMAD.MOV.U32 R4, RZ, RZ, R10 ;  /* 0x000000ffff047224 */ /* 0x002fe400078e000a */
[----:B------:R-:W-:Y:S01]  /*35310*/  IMAD.X R14, R14, 0x1, R0, P5 ;  /* 0x000000010e0e7824 */ /* 0x000fe200028e0600 */
[----:B------:R-:W-:-:S04]  /*35320*/  IADD3 R8, P6, R8, R11, RZ ;  /* 0x0000000b08087210 */ /* 0x000fc80007fde0ff */
[----:B------:R1:W-:Y:S04]  /*35330*/  STL [R1+0xf68], R14 ;  /* 0x000f680e01007387 */ /* 0x0003e80000100800 */
[----:B------:R-:W4:Y:S04]  /*35340*/  LDL.LU R22, [R1+0x1020] ;  /* 0x0010200001167983 */ /* 0x000f280000300800 */
[----:B------:R-:W4:Y:S04]  /*35350*/  LDL.LU R21, [R1+0x1024] ;  /* 0x0010240001157983 */ /* 0x000f280000300800 */
[----:B------:R-:W-:Y:S04]  /*35360*/  STL [R1+0xfa4], R8 ;  /* 0x000fa40801007387 */ /* 0x000fe80000100800 */
[----:B------:R-:W4:Y:S04]  /*35370*/  LDL.LU R20, [R1+0x1028] ;  /* 0x0010280001147983 */ /* 0x000f280000300800 */
[----:B------:R-:W4:Y:S04]  /*35380*/  LDL.LU R18, [R1+0x102c] ;  /* 0x00102c0001127983 */ /* 0x000f280000300800 */
[----:B------:R-:W4:Y:S04]  /*35390*/  LDL.LU R17, [R1+0x1060] ;  /* 0x0010600001117983 */ /* 0x000f280000300800 */
[----:B------:R-:W4:Y:S04]  /*353a0*/  LDL.LU R15, [R1+0x1064] ;  /* 0x00106400010f7983 */ /* 0x000f280000300800 */
[----:B------:R-:W4:Y:S01]  /*353b0*/  LDL.LU R10, [R1+0x106c] ;  /* 0x00106c00010a7983 */ /* 0x000f220000300800 */
[----:B------:R-:W-:Y:S01]  /*353c0*/  IMAD.MOV.U32 R5, RZ, RZ, R14 ;  /* 0x000000ffff057224 */ /* 0x000fe200078e000e */
[----:B------:R-:W-:Y:S01]  /*353d0*/  IADD3 R24, P5, R24, R11, RZ ;  /* 0x0000000b18187210 */ /* 0x000fe20007fbe0ff */
[----:B--2---:R-:W-:-:S03]  /*353e0*/  IMAD.X R13, R13, 0x1, R0, P6 ;  /* 0x000000010d0d7824 */ /* 0x004fc600030e0600 */
[----:B------:R2:W-:Y:S04]  /*353f0*/  LDGSTS.E [R19+0x5e00], [R4.64], P1 ;  /* 0x05e0000004137fae */ /* 0x0005e80008921846 */
[----:B------:R-:W-:Y:S04]  /*35400*/  STL [R1+0xfac], R24 ;  /* 0x000fac1801007387 */ /* 0x000fe80000100800 */
[----:B------:R1:W-:Y:S01]  /*35410*/  STL [R1+0xfa0], R13 ;  /* 0x000fa00d01007387 */ /* 0x0003e20000100800 */
[----:B------:R-:W-:Y:S02]  /*35420*/  IMAD.X R25, R25, 0x1, R0, P5 ;  /* 0x0000000119197824 */ /* 0x000fe400028e0600 */
[----:B--2---:R-:W-:-:S02]  /*35430*/  IMAD.MOV.U32 R4, RZ, RZ, R8 ;  /* 0x000000ffff047224 */ /* 0x004fc400078e0008 */
[----:B------:R-:W-:-:S05]  /*35440*/  IMAD.MOV.U32 R5, RZ, RZ, R13 ;  /* 0x000000ffff057224 */ /* 0x000fca00078e000d */
[----:B------:R2:W-:Y:S01]  /*35450*/  LDGSTS.E [R19+0x6c00], [R4.64], P4 ;  /* 0x06c0000004137fae */ /* 0x0005e2000a121846 */
[-C--:B------:R-:W-:Y:S02]  /*35460*/  IADD3 R9, P6, R9, R11.reuse, RZ ;  /* 0x0000000b09097210 */ /* 0x080fe40007fde0ff */
[----:B---3--:R-:W-:-:S03]  /*35470*/  IADD3 R12, P5, R12, R11, RZ ;  /* 0x0000000b0c0c7210 */ /* 0x008fc60007fbe0ff */
[----:B------:R-:W-:Y:S04]  /*35480*/  STL [R1+0xfe4], R9 ;  /* 0x000fe40901007387 */ /* 0x000fe80000100800 */
[----:B------:R-:W-:Y:S01]  /*35490*/  STL [R1+0xfa8], R25 ;  /* 0x000fa81901007387 */ /* 0x000fe20000100800 */
[----:B--2---:R-:W-:Y:S01]  /*354a0*/  IMAD.MOV.U32 R4, RZ, RZ, R24 ;  /* 0x000000ffff047224 */ /* 0x004fe200078e0018 */
[----:B------:R-:W-:Y:S02]  /*354b0*/  MOV R5, R25 ;  /* 0x0000001900057202 */ /* 0x000fe40000000f00 */
[----:B-1----:R-:W2:Y:S04]  /*354c0*/  LDL.LU R14, [R1+0x1068] ;  /* 0x00106800010e7983 */ /* 0x002ea80000300800 */
[----:B------:R-:W2:Y:S04]  /*354d0*/  LDL.LU R13, [R1+0x10a4] ;  /* 0x0010a400010d7983 */ /* 0x000ea80000300800 */
[----:B------:R-:W-:Y:S04]  /*354e0*/  STL [R1+0xfec], R12 ;  /* 0x000fec0c01007387 */ /* 0x000fe80000100800 */
[----:B------:R-:W2:Y:S04]  /*354f0*/  LDL.LU R8, [R1+0x10ac] ;  /* 0x0010ac0001087983 */ /* 0x000ea80000300800 */
[----:B------:R1:W-:Y:S02]  /*35500*/  LDGSTS.E [R19+0x6e00], [R4.64], P4 ;  /* 0x06e0000004137fae */ /* 0x0003e4000a121846 */
[----:B-1----:R-:W-:-:S02]  /*35510*/  IMAD.MOV.U32 R4, RZ, RZ, R9 ;  /* 0x000000ffff047224 */ /* 0x002fc400078e0009 */
[--C-:B----4-:R-:W-:Y:S02]  /*35520*/  IMAD.X R16, R16, 0x1, R0.reuse, P6 ;  /* 0x0000000110107824 */ /* 0x110fe400030e0600 */
[----:B------:R-:W-:-:S03]  /*35530*/  IMAD.X R23, R23, 0x1, R0, P5 ;  /* 0x0000000117177824 */ /* 0x000fc600028e0600 */
[----:B------:R1:W-:Y:S01]  /*35540*/  STL [R1+0xfe0], R16 ;  /* 0x000fe01001007387 */ /* 0x0003e20000100800 */
[----:B------:R-:W-:-:S03]  /*35550*/  IMAD.MOV.U32 R5, RZ, RZ, R16 ;  /* 0x000000ffff057224 */ /* 0x000fc600078e0010 */
[----:B------:R-:W-:Y:S04]  /*35560*/  STL [R1+0xfe8], R23 ;  /* 0x000fe81701007387 */ /* 0x000fe80000100800 */
[----:B------:R4:W-:Y:S04]  /*35570*/  LDGSTS.E [R19+0x7c00], [R4.64], P3 ;  /* 0x07c0000004137fae */ /* 0x0009e80009921846 */
[----:B-1----:R-:W3:Y:S04]  /*35580*/  LDL.LU R16, [R1+0x10a0] ;  /* 0x0010a00001107983 */ /* 0x002ee80000300800 */
[----:B------:R-:W3:Y:S01]  /*35590*/  LDL.LU R9, [R1+0x10a8] ;  /* 0x0010a80001097983 */ /* 0x000ee20000300800 */
[----:B----4-:R-:W-:-:S03]  /*355a0*/  IMAD.MOV.U32 R4, RZ, RZ, R12 ;  /* 0x000000ffff047224 */ /* 0x010fc600078e000c */
[----:B------:R-:W3:Y:S01]  /*355b0*/  LDL.LU R12, [R1+0x10e4] ;  /* 0x0010e400010c7983 */ /* 0x000ee20000300800 */
[----:B------:R-:W-:Y:S02]  /*355c0*/  SEL R6, R6, RZ, !P0 ;  /* 0x000000ff06067207 */ /* 0x000fe40004000000 */
[----:B------:R-:W-:Y:S01]  /*355d0*/  ISETP.GT.AND P5, PT, R3, 0x2b, PT ;  /* 0x0000002b0300780c */ /* 0x000fe20003fa4270 */
[----:B------:R-:W-:Y:S01]  /*355e0*/  IMAD.MOV.U32 R5, RZ, RZ, R23 ;  /* 0x000000ffff057224 */ /* 0x000fe200078e0017 */
[----:B------:R-:W-:Y:S02]  /*355f0*/  ISETP.NE.U32.AND P1, PT, R6, RZ, PT ;  /* 0x000000ff0600720c */ /* 0x000fe40003f25070 */
[----:B------:R-:W-:Y:S02]  /*35600*/  SEL R6, RZ, 0x4, !P5 ;  /* 0x00000004ff067807 */ /* 0x000fe40006800000 */
[----:B------:R1:W-:Y:S02]  /*35610*/  LDGSTS.E [R19+0x7e00], [R4.64], P3 ;  /* 0x07e0000004137fae */ /* 0x0003e40009921846 */
[----:B-1----:R-:W-:-:S02]  /*35620*/  SEL R4, R6, RZ, !P0 ;  /* 0x000000ff06047207 */ /* 0x002fc40004000000 */
[----:B------:R-:W-:Y:S02]  /*35630*/  ISETP.GT.AND P6, PT, R3, 0x37, PT ;  /* 0x000000370300780c */ /* 0x000fe40003fc4270 */
[----:B------:R-:W-:-:S05]  /*35640*/  IADD3 R21, P4, R21, R11, RZ ;  /* 0x0000000b15157210 */ /* 0x000fca0007f9e0ff */
[----:B------:R-:W-:Y:S01]  /*35650*/  IMAD.X R22, R22, 0x1, R0, P4 ;  /* 0x0000000116167824 */ /* 0x000fe200020e0600 */
[----:B------:R-:W-:Y:S01]  /*35660*/  ISETP.NE.U32.AND P4, PT, R4, RZ, PT ;  /* 0x000000ff0400720c */ /* 0x000fe20003f85070 */
[----:B------:R-:W-:Y:S02]  /*35670*/  IMAD.MOV.U32 R4, RZ, RZ, R21 ;  /* 0x000000ffff047224 */ /* 0x000fe400078e0015 */
[----:B------:R-:W-:Y:S01]  /*35680*/  IMAD.MOV.U32 R5, RZ, RZ, R22 ;  /* 0x000000ffff057224 */ /* 0x000fe200078e0016 */
[-C--:B------:R-:W-:Y:S01]  /*35690*/  IADD3 R18, P5, R18, R11.reuse, RZ ;  /* 0x0000000b12127210 */ /* 0x080fe20007fbe0ff */
[----:B------:R-:W-:Y:S04]  /*356a0*/  STL [R1+0x1024], R21 ;  /* 0x0010241501007387 */ /* 0x000fe80000100800 */
[----:B------:R-:W-:Y:S01]  /*356b0*/  IMAD.X R20, R20, 0x1, R0, P5 ;  /* 0x0000000114147824 */ /* 0x000fe200028e0600 */
[----:B------:R1:W-:Y:S01]  /*356c0*/  LDGSTS.E [R19+0x8c00], [R4.64], P2 ;  /* 0x08c0000004137fae */ /* 0x0003e20009121846 */
[----:B------:R-:W-:-:S03]  /*356d0*/  IADD3 R15, P3, R15, R11, RZ ;  /* 0x0000000b0f0f7210 */ /* 0x000fc60007f7e0ff */
[----:B------:R-:W-:Y:S01]  /*356e0*/  STL [R1+0x102c], R18 ;  /* 0x00102c1201007387 */ /* 0x000fe20000100800 */
[----:B------:R-:W-:Y:S01]  /*356f0*/  IADD3 R10, P5, R10, R11, RZ ;  /* 0x0000000b0a0a7210 */ /* 0x000fe20007fbe0ff */
[----:B------:R-:W-:Y:S02]  /*35700*/  IMAD.X R17, R17, 0x1, R0, P3 ;  /* 0x0000000111117824 */ /* 0x000fe400018e0600 */
[----:B------:R-:W-:Y:S01]  /*35710*/  STL [R1+0x1020], R22 ;  /* 0x0010201601007387 */ /* 0x000fe20000100800 */
[----:B-1----:R-:W-:Y:S02]  /*35720*/  IMAD.MOV.U32 R4, RZ, RZ, R18 ;  /* 0x000000ffff047224 */ /* 0x002fe400078e0012 */
[----:B------:R-:W-:Y:S01]  /*35730*/  IMAD.MOV.U32 R5, RZ, RZ, R20 ;  /* 0x000000ffff057224 */ /* 0x000fe200078e0014 */
[----:B------:R-:W-:Y:S04]  /*35740*/  STL [R1+0x1064], R15 ;  /* 0x0010640f01007387 */ /* 0x000fe80000100800 */
[----:B------:R-:W-:Y:S04]  /*35750*/  STL [R1+0x1028], R20 ;  /* 0x0010281401007387 */ /* 0x000fe80000100800 */
[----:B------:R-:W-:Y:S04]  /*35760*/  STL [R1+0x106c], R10 ;  /* 0x00106c0a01007387 */ /* 0x000fe80000100800 */
[----:B------:R1:W-:Y:S04]  /*35770*/  LDGSTS.E [R19+0x8e00], [R4.64], P2 ;  /* 0x08e0000004137fae */ /* 0x0003e80009121846 */
[----:B------:R1:W-:Y:S02]  /*35780*/  STL [R1+0x1060], R17 ;  /* 0x0010601101007387 */ /* 0x0003e40000100800 */
[----:B-1----:R-:W-:-:S02]  /*35790*/  IMAD.MOV.U32 R5, RZ, RZ, R17 ;  /* 0x000000ffff057224 */ /* 0x002fc400078e0011 */
[----:B------:R-:W1:Y:S01]  /*357a0*/  S2R R17, SR_TID.X ;  /* 0x0000000000117919 */ /* 0x000e620000002100 */
[----:B------:R-:W-:Y:S01]  /*357b0*/  MOV R4, R15 ;  /* 0x0000000f00047202 */ /* 0x000fe20000000f00 */
[----:B--2---:R-:W-:-:S04]  /*357c0*/  IMAD.X R14, R14, 0x1, R0, P5 ;  /* 0x000000010e0e7824 */ /* 0x004fc800028e0600 */
[----:B------:R2:W-:Y:S01]  /*357d0*/  LDGSTS.E [R19+0x9c00], [R4.64], P1 ;  /* 0x09c0000004137fae */ /* 0x0005e20008921846 */
[----:B------:R-:W-:-:S03]  /*357e0*/  IADD3 R13, P2, R13, R11, RZ ;  /* 0x0000000b0d0d7210 */ /* 0x000fc60007f5e0ff */
[----:B------:R1:W-:Y:S04]  /*357f0*/  STL [R1+0x1068], R14 ;  /* 0x0010680e01007387 */ /* 0x0003e80000100800 */
[----:B------:R-:W3:Y:S01]  /*35800*/  LDL.LU R21, [R1+0x10e0] ;  /* 0x0010e00001157983 */ /* 0x000ee20000300800 */
[----:B------:R-:W-:Y:S01]  /*35810*/  IADD3 R8, P3, R8, R11, RZ ;  /* 0x0000000b08087210 */ /* 0x000fe20007f7e0ff */
[----:B--2---:R-:W-:Y:S02]  /*35820*/  IMAD.MOV.U32 R5, RZ, RZ, R14 ;  /* 0x000000ffff057224 */ /* 0x004fe400078e000e */
[----:B------:R2:W-:Y:S01]  /*35830*/  STL [R1+0x10a4], R13 ;  /* 0x0010a40d01007387 */ /* 0x0005e20000100800 */
[----:B------:R-:W-:-:S03]  /*35840*/  IMAD.MOV.U32 R4, RZ, RZ, R10 ;  /* 0x000000ffff047224 */ /* 0x000fc600078e000a */
[----:B-1----:R-:W3:Y:S01]  /*35850*/  LDL.LU R14, [R1+0x10ec] ;  /* 0x0010ec00010e7983 */ /* 0x002ee20000300800 */
[----:B------:R-:W-:-:S03]  /*35860*/  LOP3.LUT R15, R17, 0x3f, RZ, 0xc0, !PT ;  /* 0x0000003f110f7812 */ /* 0x000fc600078ec0ff */
[----:B------:R-:W-:Y:S04]  /*35870*/  STL [R1+0x10ac], R8 ;  /* 0x0010ac0801007387 */ /* 0x000fe80000100800 */
[----:B------:R-:W3:Y:S01]  /*35880*/  LDL.LU R10, [R1+0x1128] ;  /* 0x00112800010a7983 */ /* 0x000ee20000300800 */
[----:B------:R-:W-:-:S03]  /*35890*/  ISETP.GT.AND P5, PT, R3, 0x33, PT ;  /* 0x000000330300780c */ /* 0x000fc60003fa4270 */
[----:B------:R1:W-:Y:S01]  /*358a0*/  LDGSTS.E [R19+0x9e00], [R4.64], P1 ;  /* 0x09e0000004137fae */ /* 0x0003e20008921846 */
[----:B------:R-:W-:Y:S01]  /*358b0*/  ISETP.GT.AND P1, PT, R3, 0x3b, PT ;  /* 0x0000003b0300780c */ /* 0x000fe20003f24270 */
[----:B-1----:R-:W-:Y:S02]  /*358c0*/  IMAD.MOV.U32 R4, RZ, RZ, R13 ;  /* 0x000000ffff047224 */ /* 0x002fe400078e000d */
[--C-:B---3--:R-:W-:Y:S02]  /*358d0*/  IMAD.X R16, R16, 0x1, R0.reuse, P2 ;  /* 0x0000000110107824 */ /* 0x108fe400010e0600 */
[----:B------:R-:W-:Y:S01]  /*358e0*/  IMAD.X R9, R9, 0x1, R0, P3 ;  /* 0x0000000109097824 */ /* 0x000fe200018e0600 */
[----:B------:R-:W-:Y:S02]  /*358f0*/  ISETP.GT.AND P3, PT, R3, 0x2f, PT ;  /* 0x0000002f0300780c */ /* 0x000fe40003f64270 */
[----:B------:R1:W-:Y:S02]  /*35900*/  STL [R1+0x10a0], R16 ;  /* 0x0010a01001007387 */ /* 0x0003e40000100800 */
[----:B------:R-:W-:-:S02]  /*35910*/  SEL R6, RZ, 0x4, !P3 ;  /* 0x00000004ff067807 */ /* 0x000fc40005800000 */
[----:B------:R3:W-:Y:S01]  /*35920*/  STL [R1+0x10a8], R9 ;  /* 0x0010a80901007387 */ /* 0x0007e20000100800 */
[----:B------:R-:W-:-:S03]  /*35930*/  ISETP.GE.AND P3, PT, R15, R3, PT ;  /* 0x000000030f00720c */ /* 0x000fc60003f66270 */
[----:B------:R-:W4:Y:S04]  /*35940*/  LDL.LU R15, [R1+0x10e8] ;  /* 0x0010e800010f7983 */ /* 0x000f280000300800 */
[----:B------:R-:W4:Y:S01]  /*35950*/  LDL.LU R20, [R1+0x1124] ;  /* 0x0011240001147983 */ /* 0x000f220000300800 */
[----:B------:R-:W-:Y:S02]  /*35960*/  ISETP.GT.AND P2, PT, R3, 0x3f, PT ;  /* 0x0000003f0300780c */ /* 0x000fe40003f44270 */
[----:B------:R-:W-:Y:S01]  /*35970*/  SEL R3, RZ, 0x4, !P5 ;  /* 0x00000004ff037807 */ /* 0x000fe20006800000 */
[----:B------:R-:W4:Y:S01]  /*35980*/  LDL.LU R18, [R1+0x112c] ;  /* 0x00112c0001127983 */ /* 0x000f220000300800 */
[----:B------:R-:W-:-:S05]  /*35990*/  IADD3 R12, P5, R12, R11, RZ ;  /* 0x0000000b0c0c7210 */ /* 0x000fca0007fbe0ff */
[----:B------:R-:W-:Y:S04]  /*359a0*/  STL [R1+0x10e4], R12 ;  /* 0x0010e40c01007387 */ /* 0x000fe80000100800 */
[----:B--2---:R-:W2:Y:S01]  /*359b0*/  LDL.LU R13, [R1+0x1130] ;  /* 0x00113000010d7983 */ /* 0x004ea20000300800 */
[----:B------:R-:W-:-:S03]  /*359c0*/  IMAD.MOV.U32 R5, RZ, RZ, R16 ;  /* 0x000000ffff057224 */ /* 0x000fc600078e0010 */
[----:B------:R-:W2:Y:S04]  /*359d0*/  LDL.LU R23, [R1+0x1164] ;  /* 0x0011640001177983 */ /* 0x000ea80000300800 */
[----:B-1----:R-:W2:Y:S01]  /*359e0*/  LDL.LU R16, [R1+0x1168] ;  /* 0x0011680001107983 */ /* 0x002ea20000300800 */
[----:B------:R-:W-:-:S03]  /*359f0*/  SEL R3, R3, RZ, !P0 ;  /* 0x000000ff03037207 */ /* 0x000fc60004000000 */
[----:B------:R1:W-:Y:S04]  /*35a00*/  LDGSTS.E [R19+0xac00], [R4.64], P4 ;  /* 0x0ac0000004137fae */ /* 0x0003e8000a121846 */
[----:B------:R-:W2:Y:S01]  /*35a10*/  LDL.LU R22, [R1+0x116c] ;  /* 0x00116c0001167983 */ /* 0x000ea20000300800 */
[----:B-1----:R-:W-:Y:S02]  /*35a20*/  IMAD.MOV.U32 R4, RZ, RZ, R8 ;  /* 0x000000ffff047224 */ /* 0x002fe400078e0008 */
[----:B------:R-:W-:Y:S01]  /*35a30*/  IMAD.MOV.U32 R5, RZ, RZ, R9 ;  /* 0x000000ffff057224 */ /* 0x000fe200078e0009 */
[----:B------:R-:W2:Y:S01]  /*35a40*/  LDL.LU R8, [R1+0x1170] ;  /* 0x0011700001087983 */ /* 0x000ea20000300800 */
[----:B------:R-:W-:-:S03]  /*35a50*/  SEL R6, R6, RZ, !P0 ;  /* 0x000000ff06067207 */ /* 0x000fc60004000000 */
[----:B------:R1:W-:Y:S01]  /*35a60*/  LDGSTS.E [R19+0xae00], [R4.64], P4 ;  /* 0x0ae0000004137fae */ /* 0x0003e2000a121846 */
[----:B------:R-:W-:-:S03]  /*35a70*/  ISETP.NE.U32.AND P4, PT, R6, RZ, PT ;  /* 0x000000ff0600720c */ /* 0x000fc60003f85070 */
[----:B------:R-:W2:Y:S04]  /*35a80*/  LDL.LU R17, [R1+0x11a8] ;  /* 0x0011a80001117983 */ /* 0x000ea80000300800 */
[----:B---3--:R-:W2:Y:S01]  /*35a90*/  LDL.LU R9, [R1+0x11b0] ;  /* 0x0011b00001097983 */ /* 0x008ea20000300800 */
[----:B-1----:R-:W-:Y:S02]  /*35aa0*/  SEL R4, RZ, 0x4, !P1 ;  /* 0x00000004ff047807 */ /* 0x002fe40004800000 */
[----:B------:R-:W-:Y:S02]  /*35ab0*/  SEL R5, RZ, 0x4, !P2 ;  /* 0x00000004ff057807 */ /* 0x000fe40005000000 */
[----:B------:R-:W-:Y:S02]  /*35ac0*/  SEL R4, R4, RZ, !P0 ;  /* 0x000000ff04047207 */ /* 0x000fe40004000000 */
[----:B------:R-:W-:-:S02]  /*35ad0*/  SEL R6, RZ, 0x4, P3 ;  /* 0x00000004ff067807 */ /* 0x000fc40001800000 */
[----:B------:R-:W-:Y:S02]  /*35ae0*/  ISETP.NE.U32.AND P2, PT, R4, RZ, PT ;  /* 0x000000ff0400720c */ /* 0x000fe40003f45070 */
[----:B------:R-:W-:Y:S01]  /*35af0*/  MOV R4, R12 ;  /* 0x0000000c00047202 */ /* 0x000fe20000000f00 */
[----:B------:R-:W-:Y:S01]  /*35b00*/  IMAD.X R21, R21, 0x1, R0, P5 ;  /* 0x0000000115157824 */ /* 0x000fe200028e0600 */
[----:B------:R-:W-:Y:S02]  /*35b10*/  ISETP.NE.U32.AND P5, PT, R3, RZ, PT ;  /* 0x000000ff0300720c */ /* 0x000fe40003fa5070 */
[----:B------:R-:W-:Y:S02]  /*35b20*/  SEL R3, RZ, 0x4, !P6 ;  /* 0x00000004ff037807 */ /* 0x000fe40007000000 */
[----:B------:R-:W-:Y:S02]  /*35b30*/  IADD3 R14, P6, R14, R11, RZ ;  /* 0x0000000b0e0e7210 */ /* 0x000fe40007fde0ff */
[----:B------:R-:W-:-:S02]  /*35b40*/  SEL R3, R3, RZ, !P0 ;  /* 0x000000ff03037207 */ /* 0x000fc40004000000 */
[----:B------:R-:W-:Y:S01]  /*35b50*/  IADD3 R10, P1, R10, R11, RZ ;  /* 0x0000000b0a0a7210 */ /* 0x000fe20007f3e0ff */
[----:B------:R1:W-:Y:S04]  /*35b60*/  STL [R1+0x10e0], R21 ;  /* 0x0010e01501007387 */ /* 0x0003e80000100800 */
[----:B------:R-:W-:Y:S04]  /*35b70*/  STL [R1+0x10ec], R14 ;  /* 0x0010ec0e01007387 */ /* 0x000fe80000100800 */
[----:B------:R-:W-:Y:S01]  /*35b80*/  STL [R1+0x1128], R10 ;  /* 0x0011280a01007387 */ /* 0x000fe20000100800 */
[--C-:B----4-:R-:W-:Y:S01]  /*35b90*/  IMAD.X R15, R15, 0x1, R0.reuse, P6 ;  /* 0x000000010f0f7824 */ /* 0x110fe200030e0600 */
[----:B------:R-:W-:Y:S01]  /*35ba0*/  ISETP.NE.U32.AND P6, PT, R3, RZ, PT ;  /* 0x000000ff0300720c */ /* 0x000fe20003fc5070 */
[----:B------:R-:W-:Y:S01]  /*35bb0*/  IMAD.X R20, R20, 0x1, R0, P1 ;  /* 0x0000000114147824 */ /* 0x000fe200008e0600 */
[----:B------:R-:W-:-:S02]  /*35bc0*/  SEL R3, R5, RZ, !P0 ;  /* 0x000000ff05037207 */ /* 0x000fc40004000000 */
[----:B------:R4:W-:Y:S01]  /*35bd0*/  STL [R1+0x10e8], R15 ;  /* 0x0010e80f01007387 */ /* 0x0009e20000100800 */
[----:B------:R-:W-:-:S03]  /*35be0*/  IMAD.MOV.U32 R5, RZ, RZ, R21 ;  /* 0x000000ffff057224 */ /* 0x000fc600078e0015 */
[----:B------:R2:W-:Y:S04]  /*35bf0*/  STL [R1+0x1124], R20 ;  /* 0x0011241401007387 */ /* 0x0005e80000100800 */
[----:B-1----:R-:W3:Y:S01]  /*35c00*/  LDL.LU R21, [R1+0x11a4] ;  /* 0x0011a40001157983 */ /* 0x002ee20000300800 */
[----:B------:R-:W-:Y:S02]  /*35c10*/  ISETP.NE.U32.AND P1, PT, R3, RZ, PT ;  /* 0x000000ff0300720c */ /* 0x000fe40003f25070 */
[----:B------:R-:W-:Y:S01]  /*35c20*/  SEL R3, R6, RZ, !P0 ;  /* 0x000000ff06037207 */ /* 0x000fe20004000000 */
[----:B------:R1:W-:Y:S01]  /*35c30*/  LDGSTS.E [R19+0xbc00], [R4.64], P4 ;  /* 0x0bc0000004137fae */ /* 0x0003e2000a121846 */
[----:B--2---:R-:W-:-:S03]  /*35c40*/  IADD3 R13, P0, R13, R11, RZ ;  /* 0x0000000b0d0d7210 */ /* 0x004fc60007f1e0ff */
[----:B------:R-:W2:Y:S01]  /*35c50*/  LDL.LU R12, [R1+0x11e8] ;  /* 0x0011e800010c7983 */ /* 0x000ea20000300800 */
[----:B-1----:R-:W-:Y:S02]  /*35c60*/  IMAD.MOV.U32 R5, RZ, RZ, R15 ;  /* 0x000000ffff057224 */ /* 0x002fe400078e000f */
[----:B------:R-:W-:Y:S01]  /*35c70*/  IMAD.MOV.U32 R4, RZ, RZ, R14 ;  /* 0x000000ffff047224 */ /* 0x000fe200078e000e */
[----:B----4-:R-:W4:Y:S04]  /*35c80*/  LDL.LU R15, [R1+0x11ac] ;  /* 0x0011ac00010f7983 */ /* 0x010f280000300800 */
[----:B------:R-:W4:Y:S04]  /*35c90*/  LDL.LU R14, [R1+0x11e4] ;  /* 0x0011e400010e7983 */ /* 0x000f280000300800 */
[----:B------:R-:W-:Y:S04]  /*35ca0*/  STL [R1+0x1130], R13 ;  /* 0x0011300d01007387 */ /* 0x000fe80000100800 */
[----:B------:R-:W4:Y:S01]  /*35cb0*/  LDL.LU R6, [R1+0x11f0] ;  /* 0x0011f00001067983 */ /* 0x000f220000300800 */
[----:B------:R-:W-:-:S03]  /*35cc0*/  IMAD.X R18, R18, 0x1, R0, P0 ;  /* 0x0000000112127824 */ /* 0x000fc600000e0600 */
[----:B------:R1:W-:Y:S01]  /*35cd0*/  LDGSTS.E [R19+0xbe00], [R4.64], P4 ;  /* 0x0be0000004137fae */ /* 0x0003e2000a121846 */
[-C--:B------:R-:W-:Y:S02]  /*35ce0*/  IADD3 R16, P4, R16, R11.reuse, RZ ;  /* 0x0000000b10107210 */ /* 0x080fe40007f9e0ff */
[----:B------:R-:W-:-:S03]  /*35cf0*/  IADD3 R8, P0, R8, R11, RZ ;  /* 0x0000000b08087210 */ /* 0x000fc60007f1e0ff */
[----:B------:R-:W-:Y:S02]  /*35d00*/  IMAD.X R23, R23, 0x1, R0, P4 ;  /* 0x0000000117177824 */ /* 0x000fe400020e0600 */
[----:B-1----:R-:W-:Y:S02]  /*35d10*/  IMAD.MOV.U32 R4, RZ, RZ, R10 ;  /* 0x000000ffff047224 */ /* 0x002fe400078e000a */
[----:B------:R-:W-:Y:S02]  /*35d20*/  IMAD.MOV.U32 R5, RZ, RZ, R20 ;  /* 0x000000ffff057224 */ /* 0x000fe400078e0014 */
[----:B------:R-:W4:Y:S04]  /*35d30*/  LDL.LU R20, [R1+0x11ec] ;  /* 0x0011ec0001147983 */ /* 0x000f280000300800 */
[----:B------:R-:W-:Y:S04]  /*35d40*/  STL [R1+0x1168], R16 ;  /* 0x0011681001007387 */ /* 0x000fe80000100800 */
[----:B------:R1:W-:Y:S04]  /*35d50*/  STL [R1+0x112c], R18 ;  /* 0x00112c1201007387 */ /* 0x0003e80000100800 */
[----:B------:R1:W-:Y:S04]  /*35d60*/  LDGSTS.E [R19+0xcc00], [R4.64], P5 ;  /* 0x0cc0000004137fae */ /* 0x0003e8000a921846 */
[----:B------:R-:W4:Y:S01]  /*35d70*/  LDL.LU R10, [R1+0xa68] ;  /* 0x000a6800010a7983 */ /* 0x000f220000300800 */
[----:B-1----:R-:W-:-:S03]  /*35d80*/  IMAD.MOV.U32 R5, RZ, RZ, R18 ;  /* 0x000000ffff057224 */ /* 0x002fc600078e0012 */
[----:B------:R-:W4:Y:S01]  /*35d90*/  LDL.LU R18, [R1+0xa64] ;  /* 0x000a640001127983 */ /* 0x000f220000300800 */
[----:B------:R-:W-:-:S03]  /*35da0*/  IMAD.MOV.U32 R4, RZ, RZ, R13 ;  /* 0x000000ffff047224 */ /* 0x000fc600078e000d */
[----:B------:R1:W-:Y:S04]  /*35db0*/  STL [R1+0x1170], R8 ;  /* 0x0011700801007387 */ /* 0x0003e80000100800 */
[----:B------:R-:W-:Y:S04]  /*35dc0*/  STL [R1+0x1164], R23 ;  /* 0x0011641701007387 */ /* 0x000fe80000100800 */
[----:B------:R-:W4:Y:S01]  /*35dd0*/  LDL.LU R13, [R1+0xa88] ;  /* 0x000a8800010d7983 */ /* 0x000f220000300800 */
[----:B------:R-:W-:-:S03]  /*35de0*/  IADD3 R17, P4, R17, R11, RZ ;  /* 0x0000000b11117210 */ /* 0x000fc60007f9e0ff */
[----:B------:R1:W-:Y:S01]  /*35df0*/  LDGSTS.E [R19+0xce00], [R4.64], P5 ;  /* 0x0ce0000004137fae */ /* 0x0003e2000a921846 */
[----:B------:R-:W-:Y:S01]  /*35e00*/  IMAD.X R22, R22, 0x1, R0, P0 ;  /* 0x0000000116167824 */ /* 0x000fe200000e0600 */
[----:B------:R-:W-:Y:S02]  /*35e10*/  IADD3 R9, P0, R9, R11, RZ ;  /* 0x0000000b09097210 */ /* 0x000fe40007f1e0ff */
[----:B------:R-:W-:Y:S01]  /*35e20*/  ISETP.NE.U32.AND P3, PT, R3, RZ, PT ;  /* 0x000000ff0300720c */ /* 0x000fe20003f65070 */
[----:B-1----:R-:W-:Y:S02]  /*35e30*/  IMAD.MOV.U32 R4, RZ, RZ, R16 ;  /* 0x000000ffff047224 */ /* 0x002fe400078e0010 */
[----:B------:R-:W-:Y:S01]  /*35e40*/  IMAD.MOV.U32 R5, RZ, RZ, R23 ;  /* 0x000000ffff057224 */ /* 0x000fe200078e0017 */
[----:B------:R-:W4:Y:S04]  /*35e50*/  LDL.LU R16, [R1+0xa84] ;  /* 0x000a840001107983 */ /* 0x000f280000300800 */
[----:B------:R1:W-:Y:S04]  /*35e60*/  LDGSTS.E [R19+0xdc00], [R4.64], P6 ;  /* 0x0dc0000004137fae */ /* 0x0003e8000b121846 */
[----:B------:R2:W-:Y:S04]  /*35e70*/  STL [R1+0x11a8], R17 ;  /* 0x0011a81101007387 */ /* 0x0005e80000100800 */
[----:B------:R-:W-:Y:S01]  /*35e80*/  STL [R1+0x116c], R22 ;  /* 0x00116c1601007387 */ /* 0x000fe20000100800 */
[----:B-1----:R-:W-:-:S03]  /*35e90*/  IMAD.MOV.U32 R4, RZ, RZ, R8 ;  /* 0x000000ffff047224 */ /* 0x002fc600078e0008 */
[----:B------:R-:W4:Y:S01]  /*35ea0*/  LDL.LU R3, [R1+0xaa8] ;  /* 0x000aa80001037983 */ /* 0x000f220000300800 */
[----:B------:R-:W-:-:S03]  /*35eb0*/  IMAD.MOV.U32 R5, RZ, RZ, R22 ;  /* 0x000000ffff057224 */ /* 0x000fc600078e0016 */
[----:B------:R-:W4:Y:S04]  /*35ec0*/  LDL.LU R8, [R1+0xac8] ;  /* 0x000ac80001087983 */ /* 0x000f280000300800 */
[----:B------:R-:W-:Y:S04]  /*35ed0*/  STL [R1+0x11b0], R9 ;  /* 0x0011b00901007387 */ /* 0x000fe80000100800 */
[----:B------:R1:W-:Y:S02]  /*35ee0*/  LDGSTS.E [R19+0xde00], [R4.64], P6 ;  /* 0x0de0000004137fae */ /* 0x0003e4000b121846 */
[----:B-1----:R-:W-:Y:S01]  /*35ef0*/  IMAD.MOV.U32 R4, RZ, RZ, R17 ;  /* 0x000000ffff047224 */ /* 0x002fe200078e0011 */
[----:B---3--:R-:W-:-:S05]  /*35f00*/  IADD3.X R21, R21, R0, RZ, P4, !PT ;  /* 0x0000000015157210 */ /* 0x008fca00027fe4ff */
[----:B------:R-:W-:Y:S01]  /*35f10*/  STL [R1+0x11a4], R21 ;  /* 0x0011a41501007387 */ /* 0x000fe20000100800 */
[----:B------:R-:W-:-:S03]  /*35f20*/  IMAD.MOV.U32 R5, RZ, RZ, R21 ;  /* 0x000000ffff057224 */ /* 0x000fc600078e0015 */
[----:B--2---:R-:W2:Y:S01]  /*35f30*/  LDL.LU R17, [R1+0xaa4] ;  /* 0x000aa40001117983 */ /* 0x004ea20000300800 */
[----:B------:R-:W-:-:S03]  /*35f40*/  IADD3 R12, P4, R12, R11, RZ ;  /* 0x0000000b0c0c7210 */ /* 0x000fc60007f9e0ff */
[----:B------:R1:W-:Y:S01]  /*35f50*/  LDGSTS.E [R19+0xec00], [R4.64], P2 ;  /* 0x0ec0000004137fae */ /* 0x0003e20009121846 */
[----:B----4-:R-:W-:-:S03]  /*35f60*/  IMAD.X R15, R15, 0x1, R0, P0 ;  /* 0x000000010f0f7824 */ /* 0x010fc600000e0600 */
[----:B------:R-:W-:Y:S01]  /*35f70*/  STL [R1+0x11e8], R12 ;  /* 0x0011e80c01007387 */ /* 0x000fe20000100800 */
[----:B------:R-:W-:-:S03]  /*35f80*/  IMAD.X R14, R14, 0x1, R0, P4 ;  /* 0x000000010e0e7824 */ /* 0x000fc600020e0600 */
[----:B------:R3:W-:Y:S01]  /*35f90*/  STL [R1+0x11ac], R15 ;  /* 0x0011ac0f01007387 */ /* 0x0007e20000100800 */
[----:B-1----:R-:W-:Y:S02]  /*35fa0*/  IMAD.MOV.U32 R4, RZ, RZ, R9 ;  /* 0x000000ffff047224 */ /* 0x002fe400078e0009 */
[----:B------:R-:W-:Y:S01]  /*35fb0*/  IMAD.MOV.U32 R5, RZ, RZ, R15 ;  /* 0x000000ffff057224 */ /* 0x000fe200078e000f */
[----:B------:R-:W-:-:S04]  /*35fc0*/  IADD3 R6, P0, R6, R11, RZ ;  /* 0x0000000b06067210 */ /* 0x000fc80007f1e0ff */
[----:B------:R1:W-:Y:S04]  /*35fd0*/  LDGSTS.E [R19+0xee00], [R4.64], P2 ;  /* 0x0ee0000004137fae */ /* 0x0003e80009121846 */
[----:B------:R-:W4:Y:S04]  /*35fe0*/  LDL.LU R11, [R1+0xae8] ;  /* 0x000ae800010b7983 */ /* 0x000f280000300800 */
[----:B------:R-:W-:Y:S04]  /*35ff0*/  STL [R1+0x11f0], R6 ;  /* 0x0011f00601007387 */ /* 0x000fe80000100800 */
[----:B---3--:R-:W3:Y:S01]  /*36000*/  LDL.LU R15, [R1+0xac4] ;  /* 0x000ac400010f7983 */ /* 0x008ee20000300800 */
[----:B-1----:R-:W-:-:S03]  /*36010*/  IMAD.MOV.U32 R4, RZ, RZ, R12 ;  /* 0x000000ffff047224 */ /* 0x002fc600078e000c */
[----:B------:R1:W-:Y:S04]  /*36020*/  STL [R1+0x11e4], R14 ;  /* 0x0011e40e01007387 */ /* 0x0003e80000100800 */
[----:B------:R-:W3:Y:S04]  /*36030*/  LDL.LU R9, [R1+0xb08] ;  /* 0x000b080001097983 */ /* 0x000ee80000300800 */
[----:B------:R-:W3:Y:S01]  /*36040*/  LDL.LU R12, [R1+0xae4] ;  /* 0x000ae400010c7983 */ /* 0x000ee20000300800 */
[----:B------:R-:W-:Y:S02]  /*36050*/  IMAD.MOV.U32 R5, RZ, RZ, R14 ;  /* 0x000000ffff057224 */ /* 0x000fe400078e000e */
[----:B------:R-:W-:-:S03]  /*36060*/  IMAD.X R20, R20, 0x1, R0, P0 ;  /* 0x0000000114147824 */ /* 0x000fc600000e0600 */
[----:B------:R1:W-:Y:S01]  /*36070*/  LDGSTS.E [R19+0xfc00], [R4.64], P1 ;  /* 0x0fc0000004137fae */ /* 0x0003e20008921846 */
[----:B------:R-:W-:-:S05]  /*36080*/  IADD3 R10, P2, R10, UR8, RZ ;  /* 0x000000080a0a7c10 */ /* 0x000fca000ff5e0ff */
[----:B------:R-:W-:Y:S01]  /*36090*/  STL [R1+0xa68], R10 ;  /* 0x000a680a01007387 */ /* 0x000fe20000100800 */
[----:B-1----:R-:W-:Y:S01]  /*360a0*/  IMAD.MOV.U32 R4, RZ, RZ, R6 ;  /* 0x000000ffff047224 */ /* 0x002fe200078e0006 */
[----:B------:R-:W-:Y:S02]  /*360b0*/  MOV R5, R20 ;  /* 0x0000001400057202 */ /* 0x000fe40000000f00 */
[----:B------:R-:W-:Y:S01]  /*360c0*/  IADD3.X R18, R18, UR5, RZ, P2, !PT ;  /* 0x0000000512127c10 */ /* 0x000fe200097fe4ff */
[----:B------:R1:W-:Y:S04]  /*360d0*/  STL [R1+0x11ec], R20 ;  /* 0x0011ec1401007387 */ /* 0x0003e80000100800 */
[----:B------:R-:W3:Y:S04]  /*360e0*/  LDL.LU R14, [R1+0xb28] ;  /* 0x000b2800010e7983 */ /* 0x000ee80000300800 */
[----:B------:R1:W-:Y:S01]  /*360f0*/  LDGSTS.E [R19+0xfe00], [R4.64], P1 ;  /* 0x0fe0000004137fae */ /* 0x0003e20008921846 */
[----:B------:R-:W-:-:S03]  /*36100*/  IADD3 R13, P0, R13, UR8, RZ ;  /* 0x000000080d0d7c10 */ /* 0x000fc6000ff1e0ff */
[----:B------:R-:W0:Y:S04]  /*36110*/  LDGDEPBAR ;  /* 0x00000000000079af */ /* 0x000e280000000000 */
[----:B------:R-:W-:Y:S04]  /*36120*/  STL [R1+0xa88], R13 ;  /* 0x000a880d01007387 */ /* 0x000fe80000100800 */
[----:B------:R1:W-:Y:S04]  /*36130*/  STL [R1+0xa64], R18 ;  /* 0x000a641201007387 */ /* 0x0003e80000100800 */
[----:B-1----:R-:W3:Y:S04]  /*36140*/  LDL.LU R19, [R1+0xb04] ;  /* 0x000b040001137983 */ /* 0x002ee80000300800 */
[----:B------:R-:W3:Y:S01]  /*36150*/  LDL.LU R6, [R1+0xb48] ;  /* 0x000b480001067983 */ /* 0x000ee20000300800 */
[----:B------:R-:W-:-:S03]  /*36160*/  IADD3.X R16, R16, UR5, RZ, P0, !PT ;  /* 0x0000000510107c10 */ /* 0x000fc600087fe4ff */
[----:B------:R-:W3:Y:S01]  /*36170*/  LDL.LU R20, [R1+0xb24] ;  /* 0x000b240001147983 */ /* 0x000ee20000300800 */
[----:B------:R-:W-:Y:S02]  /*36180*/  IMAD.MOV.U32 R4, RZ, RZ, R10 ;  /* 0x000000ffff047224 */ /* 0x000fe400078e000a */
[----:B------:R-:W-:-:S05]  /*36190*/  IMAD.MOV.U32 R5, RZ, RZ, R18 ;  /* 0x000000ffff057224 */ /* 0x000fca00078e0012 */
[----:B------:R1:W-:Y:S01]  /*361a0*/  LDGSTS.E [R252+0x10000], [R4.64], P3 ;  /* 0x1000000004fc7fae */ /* 0x0003e20009921846 */
[----:B------:R-:W-:Y:S02]  /*361b0*/  IADD3 R3, P1, R3, UR8, RZ ;  /* 0x0000000803037c10 */ /* 0x000fe4000ff3e0ff */
[----:B------:R-:W-:-:S03]  /*361c0*/  IADD3 R8, P0, R8, UR8, RZ ;  /* 0x0000000808087c10 */ /* 0x000fc6000ff1e0ff */
[----:B------:R-:W-:Y:S04]  /*361d0*/  STL [R1+0xaa8], R3 ;  /* 0x000aa80301007387 */ /* 0x000fe80000100800 */
[----:B------:R2:W-:Y:S01]  /*361e0*/  STL [R1+0xa84], R16 ;  /* 0x000a841001007387 */ /* 0x0005e20000100800 */
[----:B-1----:R-:W-:-:S03]  /*361f0*/  IMAD.MOV.U32 R5, RZ, RZ, R16 ;  /* 0x000000ffff057224 */ /* 0x002fc600078e0010 */
[----:B------:R-:W3:Y:S01]  /*36200*/  LDL.LU R10, [R1+0xb68] ;  /* 0x000b6800010a7983 */ /* 0x000ee20000300800 */
[----:B------:R-:W-:-:S03]  /*36210*/  IMAD.MOV.U32 R4, RZ, RZ, R13 ;  /* 0x000000ffff047224 */ /* 0x000fc600078e000d */
[----:B------:R-:W3:Y:S04]  /*36220*/  LDL.LU R18, [R1+0xb44] ;  /* 0x000b440001127983 */ /* 0x000ee80000300800 */
[----:B------:R-:W-:Y:S04]  /*36230*/  STL [R1+0xac8], R8 ;  /* 0x000ac80801007387 */ /* 0x000fe80000100800 */
[----:B------:R1:W-:Y:S02]  /*36240*/  LDGSTS.E [R252+0x10800], [R4.64], P3 ;  /* 0x1080000004fc7fae */ /* 0x0003e40009921846 */
[----:B-1----:R-:W-:Y:S01]  /*36250*/  IMAD.MOV.U32 R4, RZ, RZ, R3 ;  /* 0x000000ffff047224 */ /* 0x002fe200078e0003 */
[----:B--2---:R-:W-:-:S05]  /*36260*/  IADD3.X R17, R17, UR5, RZ, P1, !PT ;  /* 0x0000000511117c10 */ /* 0x004fca0008ffe4ff */
[----:B------:R1:W-:Y:S04]  /*36270*/  STL [R1+0xaa4], R17 ;  /* 0x000aa41101007387 */ /* 0x0003e80000100800 */
[----:B------:R-:W2:Y:S04]  /*36280*/  LDL.LU R16, [R1+0xb64] ;  /* 0x000b640001107983 */ /* 0x000ea80000300800 */
[----:B------:R-:W2:Y:S01]  /*36290*/  LDL.LU R13, [R1+0xb88] ;  /* 0x000b8800010d7983 */ /* 0x000ea20000300800 */
[----:B------:R-:W-:-:S03]  /*362a0*/  IMAD.MOV.U32 R5, RZ, RZ, R17 ;  /* 0x000000ffff057224 */ /* 0x000fc600078e0011 */
[----:B-1----:R-:W2:Y:S04]  /*362b0*/  LDL.LU R17, [R1+0xb84] ;  /* 0x000b840001117983 */ /* 0x002ea80000300800 */
[----:B------:R1:W-:Y:S01]  /*362c0*/  LDGSTS.E [R252+0x11000], [R4.64], P3 ;  /* 0x1100000004fc7fae */ /* 0x0003e20009921846 */
[----:B----4-:R-:W-:Y:S02]  /*362d0*/  IADD3 R11, P1, R11, UR8, RZ ;  /* 0x000000080b0b7c10 */ /* 0x010fe4000ff3e0ff */
[----:B---3--:R-:W-:-:S03]  /*362e0*/  IADD3.X R15, R15, UR5, RZ, P0, !PT ;  /* 0x000000050f0f7c10 */ /* 0x008fc600087fe4ff */
[----:B------:R-:W-:Y:S04]  /*362f0*/  STL [R1+0xae8], R11 ;  /* 0x000ae80b01007387 */ /* 0x000fe80000100800 */
[----:B------:R3:W-:Y:S01]  /*36300*/  STL [R1+0xac4], R15 ;  /* 0x000ac40f01007387 */ /* 0x0007e20000100800 */
[----:B------:R-:W-:-:S03]  /*36310*/  IADD3 R9, P0, R9, UR8, RZ ;  /* 0x0000000809097c10 */ /* 0x000fc6000ff1e0ff */
[----:B------:R-:W4:Y:S01]  /*36320*/  LDL.LU R3, [R1+0xba8] ;  /* 0x000ba80001037983 */ /* 0x000f220000300800 */
[----:B-1----:R-:W-:Y:S01]  /*36330*/  IMAD.MOV.U32 R5, RZ, RZ, R15 ;  /* 0x000000ffff057224 */ /* 0x002fe200078e000f */
[----:B------:R-:W-:Y:S01]  /*36340*/  IADD3.X R12, R12, UR5, RZ, P1, !PT ;  /* 0x000000050c0c7c10 */ /* 0x000fe20008ffe4ff */
[----:B------:R-:W-:Y:S01]  /*36350*/  IMAD.MOV.U32 R4, RZ, RZ, R8 ;  /* 0x000000ffff047224 */ /* 0x000fe200078e0008 */
[----:B---3--:R-:W3:Y:S04]  /*36360*/  LDL.LU R15, [R1+0xba4] ;  /* 0x000ba400010f7983 */ /* 0x008ee80000300800 */
[----:B------:R-:W-:Y:S04]  /*36370*/  STL [R1+0xb08], R9 ;  /* 0x000b080901007387 */ /* 0x000fe80000100800 */
[----:B------:R1:W-:Y:S04]  /*36380*/  STL [R1+0xae4], R12 ;  /* 0x000ae40c01007387 */ /* 0x0003e80000100800 */
[----:B------:R-:W3:Y:S04]  /*36390*/  LDL.LU R8, [R1+0xbc8] ;  /* 0x000bc80001087983 */ /* 0x000ee80000300800 */
[----:B------:R1:W-:Y:S01]  /*363a0*/  LDGSTS.E [R252+0x11800], [R4.64], P3 ;  /* 0x1180000004fc7fae */ /* 0x0003e20009921846 */
[----:B------:R-:W-:Y:S01]  /*363b0*/  IADD3 R14, P1, R14, UR8, RZ ;  /* 0x000000080e0e7c10 */ /* 0x000fe2000ff3e0ff */
[----:B-1----:R-:W-:-:S02]  /*363c0*/  IMAD.MOV.U32 R4, RZ, RZ, R11 ;  /* 0x000000ffff047224 */ /* 0x002fc400078e000b */
[----:B------:R-:W-:Y:S02]  /*363d0*/  IMAD.MOV.U32 R5, RZ, RZ, R12 ;  /* 0x000000ffff057224 */ /* 0x000fe400078e000c */
[----:B------:R-:W3:Y:S04]  /*363e0*/  LDL.LU R12, [R1+0xbc4] ;  /* 0x000bc400010c7983 */ /* 0x000ee80000300800 */
[----:B------:R-:W-:Y:S04]  /*363f0*/  STL [R1+0xb28], R14 ;  /* 0x000b280e01007387 */ /* 0x000fe80000100800 */
[----:B------:R1:W-:Y:S01]  /*36400*/  LDGSTS.E [R252+0x12000], [R4.64], P3 ;  /* 0x1200000004fc7fae */ /* 0x0003e20009921846 */
[----:B------:R-:W-:-:S02]  /*36410*/  IADD3.X R19, R19, UR5, RZ, P0, !PT ;  /* 0x0000000513137c10 */ /* 0x000fc400087fe4ff */
[----:B------:R-:W-:-:S03]  /*36420*/  IADD3 R6, P0, R6, UR8, RZ ;  /* 0x0000000806067c10 */ /* 0x000fc6000ff1e0ff */
[----:B------:R1:W-:Y:S01]  /*36430*/  STL [R1+0xb04], R19 ;  /* 0x000b041301007387 */ /* 0x0003e20000100800 */
[----:B------:R-:W-:-:S03]  /*36440*/  IADD3.X R20, R20, UR5, RZ, P1, !PT ;  /* 0x0000000514147c10 */ /* 0x000fc60008ffe4ff */
[----:B------:R-:W3:Y:S01]  /*36450*/  LDL.LU R11, [R1+0xbe8] ;  /* 0x000be800010b7983 */ /* 0x000ee20000300800 */
[----:B-1----:R-:W-:Y:S02]  /*36460*/  IMAD.MOV.U32 R4, RZ, RZ, R9 ;  /* 0x000000ffff047224 */ /* 0x002fe400078e0009 */
[----:B------:R-:W-:Y:S02]  /*36470*/  IMAD.MOV.U32 R5, RZ, RZ, R19 ;  /* 0x000000ffff057224 */ /* 0x000fe400078e0013 */
[----:B------:R-:W3:Y:S04]  /*36480*/  LDL.LU R19, [R1+0xbe4] ;  /* 0x000be40001137983 */ /* 0x000ee80000300800 */
[----:B------:R-:W-:Y:S04]  /*36490*/  STL [R1+0xb48], R6 ;  /* 0x000b480601007387 */ /* 0x000fe80000100800 */
[----:B------:R-:W-:Y:S04]  /*364a0*/  STL [R1+0xb24], R20 ;  /* 0x000b241401007387 */ /* 0x000fe80000100800 */
[----:B------:R-:W3:Y:S04]  /*364b0*/  LDL.LU R9, [R1+0xc08] ;  /* 0x000c080001097983 */ /* 0x000ee80000300800 */
[----:B------:R1:W-:Y:S01]  /*364c0*/  LDGSTS.E [R252+0x12800], [R4.64], P3 ;  /* 0x1280000004fc7fae */ /* 0x0003e20009921846 */
[----:B------:R-:W-:-:S02]  /*364d0*/  IADD3 R10, P1, R10, UR8, RZ ;  /* 0x000000080a0a7c10 */ /* 0x000fc4000ff3e0ff */
[----:B------:R-:W-:Y:S02]  /*364e0*/  IADD3.X R18, R18, UR5, RZ, P0, !PT ;  /* 0x0000000512127c10 */ /* 0x000fe400087fe4ff */
[----:B-1----:R-:W-:Y:S01]  /*364f0*/  MOV R4, R14 ;  /* 0x0000000e00047202 */ /* 0x002fe20000000f00 */
[----:B------:R-:W-:Y:S01]  /*36500*/  IMAD.MOV.U32 R5, RZ, RZ, R20 ;  /* 0x000000ffff057224 */ /* 0x000fe200078e0014 */
[----:B------:R-:W3:Y:S04]  /*36510*/  LDL.LU R14, [R1+0xc28] ;  /* 0x000c2800010e7983 */ /* 0x000ee80000300800 */
[----:B------:R1:W-:Y:S04]  /*36520*/  LDGSTS.E [R252+0x13000], [R4.64], P3 ;  /* 0x1300000004fc7fae */ /* 0x0003e80009921846 */
[----:B------:R-:W-:Y:S04]  /*36530*/  STL [R1+0xb68], R10 ;  /* 0x000b680a01007387 */ /* 0x000fe80000100800 */
[----:B------:R1:W-:Y:S02]  /*36540*/  STL [R1+0xb44], R18 ;  /* 0x000b441201007387 */ /* 0x0003e40000100800 */
[----:B-1----:R-:W-:-:S02]  /*36550*/  IMAD.MOV.U32 R4, RZ, RZ, R6 ;  /* 0x000000ffff047224 */ /* 0x002fc400078e0006 */
[----:B------:R-:W-:Y:S02]  /*36560*/  IMAD.MOV.U32 R5, RZ, RZ, R18 ;  /* 0x000000ffff057224 */ /* 0x000fe400078e0012 */
[----:B------:R-:W3:Y:S04]  /*36570*/  LDL.LU R18, [R1+0xc04] ;  /* 0x000c040001127983 */ /* 0x000ee80000300800 */
[----:B------:R1:W-:Y:S02]  /*36580*/  LDGSTS.E [R252+0x13800], [R4.64], P3 ;  /* 0x1380000004fc7fae */ /* 0x0003e40009921846 */
[----:B-1----:R-:W-:Y:S01]  /*36590*/  IMAD.MOV.U32 R4, RZ, RZ, R10 ;  /* 0x000000ffff047224 */ /* 0x002fe200078e000a */
[----:B--2---:R-:W-:Y:S02]  /*365a0*/  IADD3.X R16, R16, UR5, RZ, P1, !PT ;  /* 0x0000000510107c10 */ /* 0x004fe40008ffe4ff */
[----:B------:R-:W-:-:S03]  /*365b0*/  IADD3 R13, P0, R13, UR8, RZ ;  /* 0x000000080d0d7c10 */ /* 0x000fc6000ff1e0ff */
[----:B------:R-:W-:Y:S02]  /*365c0*/  IMAD.MOV.U32 R5, RZ, RZ, R16 ;  /* 0x000000ffff057224 */ /* 0x000fe400078e0010 */
[----:B------:R-:W-:Y:S04]  /*365d0*/  STL [R1+0xb88], R13 ;  /* 0x000b880d01007387 */ /* 0x000fe80000100800 */
[----:B------:R1:W-:Y:S04]  /*365e0*/  STL [R1+0xb64], R16 ;  /* 0x000b641001007387 */ /* 0x0003e80000100800 */
[----:B------:R-:W2:Y:S01]  /*365f0*/  LDL.LU R6, [R1+0xcd0] ;  /* 0x000cd00001067983 */ /* 0x000ea20000300800 */
[----:B------:R-:W-:-:S03]  /*36600*/  IADD3.X R17, R17, UR5, RZ, P0, !PT ;  /* 0x0000000511117c10 */ /* 0x000fc600087fe4ff */
[----:B------:R4:W-:Y:S04]  /*36610*/  LDGSTS.E [R252+0x14000], [R4.64], P3 ;  /* 0x1400000004fc7fae */ /* 0x0009e80009921846 */
[----:B-1----:R-:W2:Y:S01]  /*36620*/  LDL.LU R16, [R1+0xc24] ;  /* 0x000c240001107983 */ /* 0x002ea20000300800 */
[----:B----4-:R-:W-:Y:S01]  /*36630*/  IADD3 R3, P1, R3, UR8, RZ ;  /* 0x0000000803037c10 */ /* 0x010fe2000ff3e0ff */
[----:B------:R-:W-:-:S04]  /*36640*/  IMAD.MOV.U32 R5, RZ, RZ, R17 ;  /* 0x000000ffff057224 */ /* 0x000fc800078e0011 */
[----:B------:R-:W-:Y:S01]  /*36650*/  STL [R1+0xba8], R3 ;  /* 0x000ba80301007387 */ /* 0x000fe20000100800 */
[----:B---3--:R-:W-:-:S03]  /*36660*/  IADD3.X R15, R15, UR5, RZ, P1, !PT ;  /* 0x000000050f0f7c10 */ /* 0x008fc60008ffe4ff */
[----:B------:R1:W-:Y:S01]  /*36670*/  STL [R1+0xb84], R17 ;  /* 0x000b841101007387 */ /* 0x0003e20000100800 */
[----:B------:R-:W-:-:S03]  /*36680*/  IMAD.MOV.U32 R4, RZ, RZ, R13 ;  /* 0x000000ffff047224 */ /* 0x000fc600078e000d */
[----:B------:R-:W3:Y:S04]  /*36690*/  LDL.LU R10, [R1+0xce8] ;  /* 0x000ce800010a7983 */ /* 0x000ee80000300800 */
[----:B------:R4:W-:Y:S01]  /*366a0*/  LDGSTS.E [R252+0x14800], [R4.64], P3 ;  /* 0x1480000004fc7fae */ /* 0x0009e20009921846 */
[----:B------:R-:W-:-:S03]  /*366b0*/  IADD3 R8, P0, R8, UR8, RZ ;  /* 0x0000000808087c10 */ /* 0x000fc6000ff1e0ff */
[----:B-1----:R-:W3:Y:S04]  /*366c0*/  LDL.LU R17, [R1+0xc44] ;  /* 0x000c440001117983 */ /* 0x002ee80000300800 */
[----:B------:R-:W-:Y:S04]  /*366d0*/  STL [R1+0xbc8], R8 ;  /* 0x000bc80801007387 */ /* 0x000fe80000100800 */
[----:B------:R1:W-:Y:S04]  /*366e0*/  STL [R1+0xba4], R15 ;  /* 0x000ba40f01007387 */ /* 0x0003e80000100800 */
[----:B------:R-:W3:Y:S04]  /*366f0*/  LDL.LU R13, [R1+0xd00] ;  /* 0x000d0000010d7983 */ /* 0x000ee80000300800 */
[----:B------:R-:W3:Y:S01]  /*36700*/  LDL.LU R20, [R1+0xce4] ;  /* 0x000ce40001147983 */ /* 0x000ee20000300800 */
[----:B------:R-:W-:Y:S01]  /*36710*/  IADD3.X R12, R12, UR5, RZ, P0, !PT ;  /* 0x000000050c0c7c10 */ /* 0x000fe200087fe4ff */
[----:B----4-:R-:W-:-:S02]  /*36720*/  IMAD.MOV.U32 R4, RZ, RZ, R3 ;  /* 0x000000ffff047224 */ /* 0x010fc400078e0003 */
[----:B------:R-:W-:-:S05]  /*36730*/  IMAD.MOV.U32 R5, RZ, RZ, R15 ;  /* 0x000000ffff057224 */ /* 0x000fca00078e000f */
[----:B------:R4:W-:Y:S01]  /*36740*/  LDGSTS.E [R252+0x15000], [R4.64], P3 ;  /* 0x1500000004fc7fae */ /* 0x0009e20009921846 */
[----:B------:R-:W-:Y:S01]  /*36750*/  IADD3 R11, P1, R11, UR8, RZ ;  /* 0x000000080b0b7c10 */ /* 0x000fe2000ff3e0ff */
[----:B----4-:R-:W-:-:S04]  /*36760*/  IMAD.MOV.U32 R4, RZ, RZ, R8 ;  /* 0x000000ffff047224 */ /* 0x010fc800078e0008 */
[----:B------:R-:W-:Y:S01]  /*36770*/  STL [R1+0xbe8], R11 ;  /* 0x000be80b01007387 */ /* 0x000fe20000100800 */
[----:B------:R-:W-:-:S03]  /*36780*/  IADD3.X R19, R19, UR5, RZ, P1, !PT ;  /* 0x0000000513137c10 */ /* 0x000fc60008ffe4ff */
[----:B------:R4:W-:Y:S01]  /*36790*/  STL [R1+0xbc4], R12 ;  /* 0x000bc40c01007387 */ /* 0x0009e20000100800 */
[----:B------:R-:W-:-:S03]  /*367a0*/  IMAD.MOV.U32 R5, RZ, RZ, R12 ;  /* 0x000000ffff057224 */ /* 0x000fc600078e000c */
[----:B------:R-:W3:Y:S04]  /*367b0*/  LDL.LU R3, [R1+0xd84] ;  /* 0x000d840001037983 */ /* 0x000ee80000300800 */
[----:B-1----:R-:W3:Y:S01]  /*367c0*/  LDL.LU R15, [R1+0xcfc] ;  /* 0x000cfc00010f7983 */ /* 0x002ee20000300800 */
[----:B------:R-:W-:-:S03]  /*367d0*/  IADD3 R9, P0, R9, UR8, RZ ;  /* 0x0000000809097c10 */ /* 0x000fc6000ff1e0ff */
[----:B------:R1:W-:Y:S04]  /*367e0*/  LDGSTS.E [R252+0x15800], [R4.64], P3 ;  /* 0x1580000004fc7fae */ /* 0x0003e80009921846 */
[----:B------:R-:W-:Y:S04]  /*367f0*/  STL [R1+0xc08], R9 ;  /* 0x000c080901007387 */ /* 0x000fe80000100800 */
[----:B------:R1:W-:Y:S04]  /*36800*/  STL [R1+0xbe4], R19 ;  /* 0x000be41301007387 */ /* 0x0003e80000100800 */
[----:B----4-:R-:W4:Y:S01]  /*36810*/  LDL.LU R12, [R1+0xd14] ;  /* 0x000d1400010c7983 */ /* 0x010f220000300800 */
[----:B-1----:R-:W-:-:S03]  /*36820*/  IMAD.MOV.U32 R4, RZ, RZ, R11 ;  /* 0x000000ffff047224 */ /* 0x002fc600078e000b */
[----:B------:R-:W4:Y:S01]  /*36830*/  LDL.LU R8, [R1+0xd98] ;  /* 0x000d980001087983 */ /* 0x000f220000300800 */
[----:B------:R-:W-:Y:S02]  /*36840*/  IADD3 R14, P1, R14, UR8, RZ ;  /* 0x000000080e0e7c10 */ /* 0x000fe4000ff3e0ff */
[----:B------:R-:W-:Y:S02]  /*36850*/  MOV R5, R19 ;  /* 0x0000001300057202 */ /* 0x000fe40000000f00 */
[----:B------:R-:W4:Y:S04]  /*36860*/  LDL.LU R19, [R1+0xd94] ;  /* 0x000d940001137983 */ /* 0x000f280000300800 */
[----:B------:R-:W-:Y:S04]  /*36870*/  STL [R1+0xc28], R14 ;  /* 0x000c280e01007387 */ /* 0x000fe80000100800 */
[----:B------:R1:W-:Y:S01]  /*36880*/  LDGSTS.E [R252+0x16000], [R4.64], P3 ;  /* 0x1600000004fc7fae */ /* 0x0003e20009921846 */
[----:B------:R-:W-:-:S05]  /*36890*/  IADD3.X R18, R18, UR5, RZ, P0, !PT ;  /* 0x0000000512127c10 */ /* 0x000fca00087fe4ff */
[----:B------:R1:W-:Y:S02]  /*368a0*/  STL [R1+0xc04], R18 ;  /* 0x000c041201007387 */ /* 0x0003e40000100800 */
[----:B-1----:R-:W-:Y:S02]  /*368b0*/  IMAD.MOV.U32 R5, RZ, RZ, R18 ;  /* 0x000000ffff057224 */ /* 0x002fe400078e0012 */
[----:B------:R-:W4:Y:S01]  /*368c0*/  LDL.LU R11, [R1+0xda8] ;  /* 0x000da800010b7983 */ /* 0x000f220000300800 */
[----:B------:R-:W-:-:S03]  /*368d0*/  IMAD.MOV.U32 R4, RZ, RZ, R9 ;  /* 0x000000ffff047224 */ /* 0x000fc600078e0009 */
[----:B------:R-:W4:Y:S04]  /*368e0*/  LDL.LU R18, [R1+0xda4] ;  /* 0x000da40001127983 */ /* 0x000f280000300800 */
[----:B------:R1:W-:Y:S02]  /*368f0*/  LDGSTS.E [R252+0x16800], [R4.64], P3 ;  /* 0x1680000004fc7fae */ /* 0x0003e40009921846 */
[----:B-1----:R-:W-:Y:S01]  /*36900*/  IMAD.MOV.U32 R4, RZ, RZ, R14 ;  /* 0x000000ffff047224 */ /* 0x002fe200078e000e */
[----:B--2---:R-:W-:Y:S02]  /*36910*/  IADD3 R6, P0, R6, UR8, RZ ;  /* 0x0000000806067c10 */ /* 0x004fe4000ff1e0ff */
[----:B------:R-:W-:-:S03]  /*36920*/  IADD3.X R16, R16, UR5, RZ, P1, !PT ;  /* 0x0000000510107c10 */ /* 0x000fc60008ffe4ff */
[----:B------:R-:W-:Y:S04]  /*36930*/  STL [R1+0xcd0], R6 ;  /* 0x000cd00601007387 */ /* 0x000fe80000100800 */
[----:B------:R1:W-:Y:S04]  /*36940*/  STL [R1+0xc24], R16 ;  /* 0x000c241001007387 */ /* 0x0003e80000100800 */
[----:B------:R-:W2:Y:S01]  /*36950*/  LDL.LU R9, [R1+0xdb8] ;  /* 0x000db80001097983 */ /* 0x000ea20000300800 */
[----:B------:R-:W-:-:S03]  /*36960*/  IMAD.MOV.U32 R5, RZ, RZ, R16 ;  /* 0x000000ffff057224 */ /* 0x000fc600078e0010 */
[----:B-1----:R-:W2:Y:S04]  /*36970*/  LDL.LU R16, [R1+0xdb4] ;  /* 0x000db40001107983 */ /* 0x002ea80000300800 */
[----:B------:R1:W-:Y:S01]  /*36980*/  LDGSTS.E [R252+0x17000], [R4.64], P3 ;  /* 0x1700000004fc7fae */ /* 0x0003e20009921846 */
[----:B---3--:R-:W-:Y:S02]  /*36990*/  IADD3 R10, P1, R10, UR8, RZ ;  /* 0x000000080a0a7c10 */ /* 0x008fe4000ff3e0ff */
[----:B------:R-:W-:-:S03]  /*369a0*/  IADD3.X R17, R17, UR5, RZ, P0, !PT ;  /* 0x0000000511117c10 */ /* 0x000fc600087fe4ff */
[----:B------:R-:W-:Y:S04]  /*369b0*/  STL [R1+0xce8], R10 ;  /* 0x000ce80a01007387 */ /* 0x000fe80000100800 */
[----:B------:R3:W-:Y:S01]  /*369c0*/  STL [R1+0xc44], R17 ;  /* 0x000c441101007387 */ /* 0x0007e20000100800 */
[----:B-1----:R-:W-:-:S03]  /*369d0*/  IMAD.MOV.U32 R5, RZ, RZ, R17 ;  /* 0x000000ffff057224 */ /* 0x002fc600078e0011 */
[----:B------:R-:W2:Y:S01]  /*369e0*/  LDL.LU R14, [R1+0xdc8] ;  /* 0x000dc800010e7983 */ /* 0x000ea20000300800 */
[----:B------:R-:W-:Y:S01]  /*369f0*/  IADD3 R13, P0, R13, UR8, RZ ;  /* 0x000000080d0d7c10 */ /* 0x000fe2000ff1e0ff */
[----:B------:R-:W-:Y:S02]  /*36a00*/  IMAD.MOV.U32 R4, RZ, RZ, R6 ;  /* 0x000000ffff047224 */ /* 0x000fe400078e0006 */
[----:B---3--:R-:W3:Y:S01]  /*36a10*/  LDL.LU R17, [R1+0xdc4] ;  /* 0x000dc40001117983 */ /* 0x008ee20000300800 */
[----:B------:R-:W-:-:S03]  /*36a20*/  IADD3.X R20, R20, UR5, RZ, P1, !PT ;  /* 0x0000000514147c10 */ /* 0x000fc60008ffe4ff */
[----:B------:R-:W-:Y:S04]  /*36a30*/  STL [R1+0xd00], R13 ;  /* 0x000d000d01007387 */ /* 0x000fe80000100800 */
[----:B------:R-:W-:Y:S04]  /*36a40*/  STL [R1+0xce4], R20 ;  /* 0x000ce41401007387 */ /* 0x000fe80000100800 */
[----:B------:R-:W3:Y:S04]  /*36a50*/  LDL.LU R6, [R1+0x1210] ;  /* 0x0012100001067983 */ /* 0x000ee80000300800 */
[----:B------:R1:W-:Y:S02]  /*36a60*/  LDGSTS.E [R252+0x17800], [R4.64], P3 ;  /* 0x1780000004fc7fae */ /* 0x0003e40009921846 */
[----:B-1----:R-:W-:-:S02]  /*36a70*/  IMAD.MOV.U32 R4, RZ, RZ, R10 ;  /* 0x000000ffff047224 */ /* 0x002fc400078e000a */
[----:B------:R-:W-:Y:S01]  /*36a80*/  IMAD.MOV.U32 R5, RZ, RZ, R20 ;  /* 0x000000ffff057224 */ /* 0x000fe200078e0014 */
[----:B------:R-:W3:Y:S01]  /*36a90*/  LDL.LU R10, [R1+0x1218] ;  /* 0x00121800010a7983 */ /* 0x000ee20000300800 */
[----:B------:R-:W-:-:S03]  /*36aa0*/  IADD3 R3, P1, R3, UR8, RZ ;  /* 0x0000000803037c10 */ /* 0x000fc6000ff3e0ff */
[----:B------:R1:W-:Y:S01]  /*36ab0*/  LDGSTS.E [R252+0x18000], [R4.64], P3 ;  /* 0x1800000004fc7fae */ /* 0x0003e20009921846 */
[----:B------:R-:W-:-:S03]  /*36ac0*/  IADD3.X R15, R15, UR5, RZ, P0, !PT ;  /* 0x000000050f0f7c10 */ /* 0x000fc600087fe4ff */
[----:B------:R-:W-:Y:S04]  /*36ad0*/  STL [R1+0xd84], R3 ;  /* 0x000d840301007387 */ /* 0x000fe80000100800 */
[----:B------:R4:W-:Y:S01]  /*36ae0*/  STL [R1+0xcfc], R15 ;  /* 0x000cfc0f01007387 */ /* 0x0009e20000100800 */
[----:B-1----:R-:W-:Y:S02]  /*36af0*/  IMAD.MOV.U32 R4, RZ, RZ, R13 ;  /* 0x000000ffff047224 */ /* 0x002fe400078e000d */
[----:B------:R-:W-:Y:S02]  /*36b00*/  IMAD.MOV.U32 R5, RZ, RZ, R15 ;  /* 0x000000ffff057224 */ /* 0x000fe400078e000f */
[----:B----4-:R-:W4:Y:S01]  /*36b10*/  LDL.LU R15, [R1+0x120c] ;  /* 0x00120c00010f7983 */ /* 0x010f220000300800 */
[----:B------:R-:W-:-:S03]  /*36b20*/  IADD3.X R12, R12, UR5, RZ, P1, !PT ;  /* 0x000000050c0c7c10 */ /* 0x000fc60008ffe4ff */
[----:B------:R1:W-:Y:S01]  /*36b30*/  LDGSTS.E [R252+0x18800], [R4.64], P3 ;  /* 0x1880000004fc7fae */ /* 0x0003e20009921846 */
[----:B------:R-:W-:-:S05]  /*36b40*/  IADD3 R8, P0, R8, UR8, RZ ;  /* 0x0000000808087c10 */ /* 0x000fca000ff1e0ff */
[----:B------:R-:W-:Y:S04]  /*36b50*/  STL [R1+0xd98], R8 ;  /* 0x000d980801007387 */ /* 0x000fe80000100800 */
[----:B------:R1:W-:Y:S02]  /*36b60*/  STL [R1+0xd14], R12 ;  /* 0x000d140c01007387 */ /* 0x0003e40000100800 */
[----:B-1----:R-:W-:Y:S02]  /*36b70*/  IMAD.MOV.U32 R5, RZ, RZ, R12 ;  /* 0x000000ffff057224 */ /* 0x002fe400078e000c */
[----:B------:R-:W4:Y:S01]  /*36b80*/  LDL.LU R13, [R1+0x1220] ;  /* 0x00122000010d7983 */ /* 0x000f220000300800 */
[----:B------:R-:W-:-:S03]  /*36b90*/  IADD3.X R19, R19, UR5, RZ, P0, !PT ;  /* 0x0000000513137c10 */ /* 0x000fc600087fe4ff */
[----:B------:R-:W4:Y:S01]  /*36ba0*/  LDL.LU R12, [R1+0x1214] ;  /* 0x00121400010c7983 */ /* 0x000f220000300800 */
[----:B------:R-:W-:-:S05]  /*36bb0*/  IMAD.MOV.U32 R4, RZ, RZ, R3 ;  /* 0x000000ffff047224 */ /* 0x000fca00078e0003 */
[----:B------:R1:W-:Y:S01]  /*36bc0*/  LDGSTS.E [R252+0x19000], [R4.64], P3 ;  /* 0x1900000004fc7fae */ /* 0x0003e20009921846 */
[----:B------:R-:W-:-:S05]  /*36bd0*/  IADD3 R11, P1, R11, UR8, RZ ;  /* 0x000000080b0b7c10 */ /* 0x000fca000ff3e0ff */
[----:B------:R-:W-:Y:S01]  /*36be0*/  STL [R1+0xda8], R11 ;  /* 0x000da80b01007387 */ /* 0x000fe20000100800 */
[----:B------:R-:W-:-:S03]  /*36bf0*/  IADD3.X R18, R18, UR5, RZ, P1, !PT ;  /* 0x0000000512127c10 */ /* 0x000fc60008ffe4ff */
[----:B------:R2:W-:Y:S01]  /*36c00*/  STL [R1+0xd94], R19 ;  /* 0x000d941301007387 */ /* 0x0005e20000100800 */
[----:B-1----:R-:W-:-:S03]  /*36c10*/  MOV R4, R8 ;  /* 0x0000000800047202 */ /* 0x002fc60000000f00 */
[----:B------:R-:W4:Y:S01]  /*36c20*/  LDL.LU R3, [R1+0x122c] ;  /* 0x00122c0001037983 */ /* 0x000f220000300800 */
[----:B------:R-:W-:-:S03]  /*36c30*/  IMAD.MOV.U32 R5, RZ, RZ, R19 ;  /* 0x000000ffff057224 */ /* 0x000fc600078e0013 */
[----:B------:R-:W4:Y:S04]  /*36c40*/  LDL.LU R20, [R1+0x121c] ;  /* 0x00121c0001147983 */ /* 0x000f280000300800 */
[----:B------:R1:W-:Y:S02]  /*36c50*/  LDGSTS.E [R252+0x19800], [R4.64], P3 ;  /* 0x1980000004fc7fae */ /* 0x0003e40009921846 */
[----:B-1----:R-:W-:Y:S02]  /*36c60*/  IMAD.MOV.U32 R4, RZ, RZ, R11 ;  /* 0x000000ffff047224 */ /* 0x002fe400078e000b */
[----:B------:R-:W-:-:S05]  /*36c70*/  IMAD.MOV.U32 R5, RZ, RZ, R18 ;  /* 0x000000ffff057224 */ /* 0x000fca00078e0012 */
[----:B------:R1:W-:Y:S01]  /*36c80*/  LDGSTS.E [R252+0x1a000], [R4.64], P3 ;  /* 0x1a00000004fc7fae */ /* 0x0003e20009921846 */
[----:B--2---:R-:W-:-:S05]  /*36c90*/  IADD3 R9, P0, R9, UR8, RZ ;  /* 0x0000000809097c10 */ /* 0x004fca000ff1e0ff */
[----:B------:R-:W-:Y:S04]  /*36ca0*/  STL [R1+0xdb8], R9 ;  /* 0x000db80901007387 */ /* 0x000fe80000100800 */
[----:B------:R-:W-:Y:S04]  /*36cb0*/  STL [R1+0xda4], R18 ;  /* 0x000da41201007387 */ /* 0x000fe80000100800 */
[----:B------:R-:W2:Y:S04]  /*36cc0*/  LDL.LU R8, [R1+0x1234] ;  /* 0x0012340001087983 */ /* 0x000ea80000300800 */
[----:B------:R-:W2:Y:S01]  /*36cd0*/  LDL.LU R19, [R1+0x1224] ;  /* 0x0012240001137983 */ /* 0x000ea20000300800 */
[----:B------:R-:W-:Y:S01]  /*36ce0*/  IADD3.X R16, R16, UR5, RZ, P0, !PT ;  /* 0x0000000510107c10 */ /* 0x000fe200087fe4ff */
[----:B-1----:R-:W-:-:S04]  /*36cf0*/  IMAD.MOV.U32 R4, RZ, RZ, R9 ;  /* 0x000000ffff047224 */ /* 0x002fc800078e0009 */
[----:B------:R-:W-:-:S05]  /*36d00*/  IMAD.MOV.U32 R5, RZ, RZ, R16 ;  /* 0x000000ffff057224 */ /* 0x000fca00078e0010 */
[----:B------:R1:W-:Y:S01]  /*36d10*/  LDGSTS.E [R252+0x1a800], [R4.64], P3 ;  /* 0x1a80000004fc7fae */ /* 0x0003e20009921846 */
[----:B------:R-:W-:-:S05]  /*36d20*/  IADD3 R14, P1, R14, UR8, RZ ;  /* 0x000000080e0e7c10 */ /* 0x000fca000ff3e0ff */
[----:B------:R-:W-:Y:S01]  /*36d30*/  STL [R1+0xdc8], R14 ;  /* 0x000dc80e01007387 */ /* 0x000fe20000100800 */
[----:B---3--:R-:W-:-:S03]  /*36d40*/  IADD3.X R17, R17, UR5, RZ, P1, !PT ;  /* 0x0000000511117c10 */ /* 0x008fc60008ffe4ff */
[----:B------:R3:W-:Y:S04]  /*36d50*/  STL [R1+0xdb4], R16 ;  /* 0x000db41001007387 */ /* 0x0007e80000100800 */
[----:B------:R-:W2:Y:S01]  /*36d60*/  LDL.LU R11, [R1+0x123c] ;  /* 0x00123c00010b7983 */ /* 0x000ea20000300800 */
[----:B------:R-:W-:-:S03]  /*36d70*/  IADD3 R6, P0, R6, UR8, RZ ;  /* 0x0000000806067c10 */ /* 0x000fc6000ff1e0ff */
[----:B---3--:R-:W3:Y:S04]  /*36d80*/  LDL.LU R16, [R1+0x1230] ;  /* 0x0012300001107983 */ /* 0x008ee80000300800 */
[----:B------:R-:W-:Y:S04]  /*36d90*/  STL [R1+0x1210], R6 ;  /* 0x0012100601007387 */ /* 0x000fe80000100800 */
[----:B------:R1:W-:Y:S04]  /*36da0*/  STL [R1+0xdc4], R17 ;  /* 0x000dc41101007387 */ /* 0x0003e80000100800 */
[----:B------:R-:W3:Y:S04]  /*36db0*/  LDL.LU R18, [R1+0x1238] ;  /* 0x0012380001127983 */ /* 0x000ee80000300800 */
[----:B------:R-:W3:Y:S01]  /*36dc0*/  LDL.LU R9, [R1+0x1244] ;  /* 0x0012440001097983 */ /* 0x000ee20000300800 */
[----:B-1----:R-:W-:Y:S01]  /*36dd0*/  IMAD.MOV.U32 R4, RZ, RZ, R14 ;  /* 0x000000ffff047224 */ /* 0x002fe200078e000e */
[----:B------:R-:W-:Y:S01]  /*36de0*/  IADD3 R10, P1, R10, UR8, RZ ;  /* 0x000000080a0a7c10 */ /* 0x000fe2000ff3e0ff */
[----:B------:R-:W-:-:S02]  /*36df0*/  IMAD.MOV.U32 R5, RZ, RZ, R17 ;  /* 0x000000ffff057224 */ /* 0x000fc400078e0011 */
[----:B------:R-:W3:Y:S04]  /*36e00*/  LDL.LU R17, [R1+0x1240] ;  /* 0x0012400001117983 */ /* 0x000ee80000300800 */
[----:B------:R-:W-:Y:S04]  /*36e10*/  STL [R1+0x1218], R10 ;  /* 0x0012180a01007387 */ /* 0x000fe80000100800 */
[----:B------:R1:W-:Y:S01]  /*36e20*/  LDGSTS.E [R252+0x1b000], [R4.64], P3 ;  /* 0x1b00000004fc7fae */ /* 0x0003e20009921846 */
[----:B----4-:R-:W-:Y:S01]  /*36e30*/  IADD3.X R15, R15, UR5, RZ, P0, !PT ;  /* 0x000000050f0f7c10 */ /* 0x010fe200087fe4ff */
[----:B-1----:R-:W-:-:S04]  /*36e40*/  IMAD.MOV.U32 R4, RZ, RZ, R6 ;  /* 0x000000ffff047224 */ /* 0x002fc800078e0006 */
[----:B------:R1:W-:Y:S01]  /*36e50*/  STL [R1+0x120c], R15 ;  /* 0x00120c0f01007387 */ /* 0x0003e20000100800 */
[----:B------:R-:W-:-:S03]  /*36e60*/  IMAD.MOV.U32 R5, RZ, RZ, R15 ;  /* 0x000000ffff057224 */ /* 0x000fc600078e000f */
[----:B------:R-:W4:Y:S04]  /*36e70*/  LDL.LU R14, [R1+0x124c] ;  /* 0x00124c00010e7983 */ /* 0x000f280000300800 */
[----:B------:R1:W-:Y:S04]  /*36e80*/  LDGSTS.E [R252+0x1b800], [R4.64], P3 ;  /* 0x1b80000004fc7fae */ /* 0x0003e80009921846 */
[----:B-1----:R-:W4:Y:S01]  /*36e90*/  LDL.LU R15, [R1+0x1248] ;  /* 0x00124800010f7983 */ /* 0x002f220000300800 */
[----:B------:R-:W-:Y:S02]  /*36ea0*/  IADD3 R13, P0, R13, UR8, RZ ;  /* 0x000000080d0d7c10 */ /* 0x000fe4000ff1e0ff */
[----:B------:R-:W-:-:S03]  /*36eb0*/  IADD3.X R12, R12, UR5, RZ, P1, !PT ;  /* 0x000000050c0c7c10 */ /* 0x000fc60008ffe4ff */
[----:B------:R-:W-:Y:S04]  /*36ec0*/  STL [R1+0x1220], R13 ;  /* 0x0012200d01007387 */ /* 0x000fe80000100800 */
[----:B------:R1:W-:Y:S01]  /*36ed0*/  STL [R1+0x1214], R12 ;  /* 0x0012140c01007387 */ /* 0x0003e20000100800 */
[----:B------:R-:W-:-:S03]  /*36ee0*/  IMAD.MOV.U32 R4, RZ, RZ, R10 ;  /* 0x000000ffff047224 */ /* 0x000fc600078e000a */
[----:B------:R-:W4:Y:S01]  /*36ef0*/  LDL.LU R6, [R1+0x1254] ;  /* 0x0012540001067983 */ /* 0x000f220000300800 */
[----:B------:R-:W-:-:S03]  /*36f00*/  IMAD.MOV.U32 R5, RZ, RZ, R12 ;  /* 0x000000ffff057224 */ /* 0x000fc600078e000c */
[----:B-1----:R-:W4:Y:S04]  /*36f10*/  LDL.LU R12, [R1+0x1250] ;  /* 0x00125000010c7983 */ /* 0x002f280000300800 */
[----:B------:R1:W-:Y:S01]  /*36f20*/  LDGSTS.E [R252+0x1c000], [R4.64], P3 ;  /* 0x1c00000004fc7fae */ /* 0x0003e20009921846 */
[----:B------:R-:W-:Y:S02]  /*36f30*/  IADD3 R3, P1, R3, UR8, RZ ;  /* 0x0000000803037c10 */ /* 0x000fe4000ff3e0ff */
[----:B------:R-:W-:-:S03]  /*36f40*/  IADD3.X R20, R20, UR5, RZ, P0, !PT ;  /* 0x0000000514147c10 */ /* 0x000fc600087fe4ff */
[----:B------:R-:W-:Y:S01]  /*36f50*/  STL [R1+0x122c], R3 ;  /* 0x00122c0301007387 */ /* 0x000fe20000100800 */
[----:B-1----:R-:W-:-:S03]  /*36f60*/  MOV R5, R20 ;  /* 0x0000001400057202 */ /* 0x002fc60000000f00 */
[----:B------:R1:W-:Y:S01]  /*36f70*/  STL [R1+0x121c], R20 ;  /* 0x00121c1401007387 */ /* 0x0003e20000100800 */
[----:B------:R-:W-:-:S03]  /*36f80*/  IMAD.MOV.U32 R4, RZ, RZ, R13 ;  /* 0x000000ffff047224 */ /* 0x000fc600078e000d */
[----:B------:R-:W4:Y:S04]  /*36f90*/  LDL.LU R10, [R1+0xa70] ;  /* 0x000a7000010a7983 */ /* 0x000f280000300800 */
[----:B------:R1:W-:Y:S04]  /*36fa0*/  LDGSTS.E [R252+0x1c800], [R4.64], P3 ;  /* 0x1c80000004fc7fae */ /* 0x0003e80009921846 */
[----:B-1----:R-:W4:Y:S01]  /*36fb0*/  LDL.LU R20, [R1+0xa6c] ;  /* 0x000a6c0001147983 */ /* 0x002f220000300800 */
[----:B------:R-:W-:Y:S01]  /*36fc0*/  IMAD.MOV.U32 R4, RZ, RZ, R3 ;  /* 0x000000ffff047224 */ /* 0x000fe200078e0003 */
[----:B--2---:R-:W-:-:S02]  /*36fd0*/  IADD3 R8, P0, R8, UR8, RZ ;  /* 0x0000000808087c10 */ /* 0x004fc4000ff1e0ff */
[----:B------:R-:W-:-:S03]  /*36fe0*/  IADD3.X R19, R19, UR5, RZ, P1, !PT ;  /* 0x0000000513137c10 */ /* 0x000fc60008ffe4ff */
[----:B------:R-:W-:Y:S04]  /*36ff0*/  STL [R1+0x1234], R8 ;  /* 0x0012340801007387 */ /* 0x000fe80000100800 */
[----:B------:R-:W-:Y:S04]  /*37000*/  STL [R1+0x1224], R19 ;  /* 0x0012241301007387 */ /* 0x000fe80000100800 */
[----:B------:R-:W2:Y:S01]  /*37010*/  LDL.LU R13, [R1+0xa90] ;  /* 0x000a9000010d7983 */ /* 0x000ea20000300800 */
[----:B------:R-:W-:-:S03]  /*37020*/  IMAD.MOV.U32 R5, RZ, RZ, R19 ;  /* 0x000000ffff057224 */ /* 0x000fc600078e0013 */
[----:B------:R-:W2:Y:S04]  /*37030*/  LDL.LU R3, [R1+0xab0] ;  /* 0x000ab00001037983 */ /* 0x000ea80000300800 */
[----:B------:R1:W-:Y:S01]  /*37040*/  LDGSTS.E [R252+0x1d000], [R4.64], P3 ;  /* 0x1d00000004fc7fae */ /* 0x0003e20009921846 */
[----:B------:R-:W-:Y:S02]  /*37050*/  IADD3 R11, P1, R11, UR8, RZ ;  /* 0x000000080b0b7c10 */ /* 0x000fe4000ff3e0ff */
[----:B---3--:R-:W-:-:S03]  /*37060*/  IADD3.X R16, R16, UR5, RZ, P0, !PT ;  /* 0x0000000510107c10 */ /* 0x008fc600087fe4ff */
[----:B------:R-:W-:Y:S01]  /*37070*/  STL [R1+0x123c], R11 ;  /* 0x00123c0b01007387 */ /* 0x000fe20000100800 */
[----:B-1----:R-:W-:-:S03]  /*37080*/  IMAD.MOV.U32 R4, RZ, RZ, R8 ;  /* 0x000000ffff047224 */ /* 0x002fc600078e0008 */
[----:B------:R1:W-:Y:S01]  /*37090*/  STL [R1+0x1230], R16 ;  /* 0x0012301001007387 */ /* 0x0003e20000100800 */
[----:B------:R-:W-:-:S05]  /*370a0*/  IMAD.MOV.U32 R5, RZ, RZ, R16 ;  /* 0x000000ffff057224 */ /* 0x000fca00078e0010 */
[----:B------:R3:W-:Y:S01]  /*370b0*/  LDGSTS.E [R252+0x1d800], [R4.64], P3 ;  /* 0x1d80000004fc7fae */ /* 0x0007e20009921846 */
[----:B------:R-:W-:-:S03]  /*370c0*/  IADD3.X R18, R18, UR5, RZ, P1, !PT ;  /* 0x0000000512127c10 */ /* 0x000fc60008ffe4ff */
[----:B-1----:R-:W2:Y:S01]  /*370d0*/  LDL.LU R16, [R1+0xa8c] ;  /* 0x000a8c0001107983 */ /* 0x002ea20000300800 */
[----:B------:R-:W-:-:S05]  /*370e0*/  IADD3 R9, P0, R9, UR8, RZ ;  /* 0x0000000809097c10 */ /* 0x000fca000ff1e0ff */
[----:B------:R-:W-:Y:S04]  /*370f0*/  STL [R1+0x1244], R9 ;  /* 0x0012440901007387 */ /* 0x000fe80000100800 */
[----:B------:R1:W-:Y:S04]  /*37100*/  STL [R1+0x1238], R18 ;  /* 0x0012381201007387 */ /* 0x0003e80000100800 */
[----:B------:R-:W2:Y:S04]  /*37110*/  LDL.LU R8, [R1+0xad0] ;  /* 0x000ad00001087983 */ /* 0x000ea80000300800 */
[----:B------:R-:W2:Y:S01]  /*37120*/  LDL.LU R19, [R1+0xaac] ;  /* 0x000aac0001137983 */ /* 0x000ea20000300800 */
[----:B---3--:R-:W-:Y:S01]  /*37130*/  IMAD.MOV.U32 R4, RZ, RZ, R11 ;  /* 0x000000ffff047224 */ /* 0x008fe200078e000b */
[----:B------:R-:W-:Y:S01]  /*37140*/  IADD3.X R17, R17, UR5, RZ, P0, !PT ;  /* 0x0000000511117c10 */ /* 0x000fe200087fe4ff */
[----:B------:R-:W-:-:S05]  /*37150*/  IMAD.MOV.U32 R5, RZ, RZ, R18 ;  /* 0x000000ffff057224 */ /* 0x000fca00078e0012 */
[----:B------:R3:W-:Y:S01]  /*37160*/  LDGSTS.E [R252+0x1e000], [R4.64], P3 ;  /* 0x1e00000004fc7fae */ /* 0x0007e20009921846 */
[----:B----4-:R-:W-:Y:S01]  /*37170*/  IADD3 R14, P1, R14, UR8, RZ ;  /* 0x000000080e0e7c10 */ /* 0x010fe2000ff3e0ff */
[----:B---3--:R-:W-:-:S04]  /*37180*/  IMAD.MOV.U32 R4, RZ, RZ, R9 ;  /* 0x000000ffff047224 */ /* 0x008fc800078e0009 */
[----:B------:R-:W-:Y:S01]  /*37190*/  STL [R1+0x124c], R14 ;  /* 0x00124c0e01007387 */ /* 0x000fe20000100800 */
[----:B------:R-:W-:Y:S01]  /*371a0*/  IMAD.MOV.U32 R5, RZ, RZ, R17 ;  /* 0x000000ffff057224 */ /* 0x000fe200078e0011 */
[----:B------:R-:W-:Y:S02]  /*371b0*/  IADD3.X R15, R15, UR5, RZ, P1, !PT ;  /* 0x000000050f0f7c10 */ /* 0x000fe40008ffe4ff */
[----:B------:R-:W-:Y:S04]  /*371c0*/  STL [R1+0x1240], R17 ;  /* 0x0012401101007387 */ /* 0x000fe80000100800 */
[----:B------:R-:W3:Y:S04]  /*371d0*/  LDL.LU R11, [R1+0xaf0] ;  /* 0x000af000010b7983 */ /* 0x000ee80000300800 */
[----:B-1----:R-:W3:Y:S04]  /*371e0*/  LDL.LU R18, [R1+0xacc] ;  /* 0x000acc0001127983 */ /* 0x002ee80000300800 */
[----:B------:R1:W-:Y:S01]  /*371f0*/  LDGSTS.E [R252+0x1e800], [R4.64], P3 ;  /* 0x1e80000004fc7fae */ /* 0x0003e20009921846 */
[----:B------:R-:W-:-:S05]  /*37200*/  IADD3 R6, P2, R6, UR8, RZ ;  /* 0x0000000806067c10 */ /* 0x000fca000ff5e0ff */
[----:B------:R-:W-:Y:S04]  /*37210*/  STL [R1+0x1254], R6 ;  /* 0x0012540601007387 */ /* 0x000fe80000100800 */
[----:B------:R1:W-:Y:S02]  /*37220*/  STL [R1+0x1248], R15 ;  /* 0x0012480f01007387 */ /* 0x0003e40000100800 */
[----:B-1----:R-:W-:Y:S02]  /*37230*/  IMAD.MOV.U32 R5, RZ, RZ, R15 ;  /* 0x000000ffff057224 */ /* 0x002fe400078e000f */
[----:B------:R-:W3:Y:S01]  /*37240*/  LDL.LU R9, [R1+0xb10] ;  /* 0x000b100001097983 */ /* 0x000ee20000300800 */
[----:B------:R-:W-:-:S03]  /*37250*/  IADD3.X R12, R12, UR5, RZ, P2, !PT ;  /* 0x000000050c0c7c10 */ /* 0x000fc600097fe4ff */
[----:B------:R-:W3:Y:S01]  /*37260*/  LDL.LU R15, [R1+0xaec] ;  /* 0x000aec00010f7983 */ /* 0x000ee20000300800 */
[----:B------:R-:W-:-:S05]  /*37270*/  IMAD.MOV.U32 R4, RZ, RZ, R14 ;  /* 0x000000ffff047224 */ /* 0x000fca00078e000e */
[----:B------:R1:W-:Y:S01]  /*37280*/  LDGSTS.E [R252+0x1f000], [R4.64], P3 ;  /* 0x1f00000004fc7fae */ /* 0x0003e20009921846 */
[----:B------:R-:W-:-:S05]  /*37290*/  IADD3 R10, P0, R10, UR8, RZ ;  /* 0x000000080a0a7c10 */ /* 0x000fca000ff1e0ff */
[----:B------:R-:W-:Y:S01]  /*372a0*/  STL [R1+0xa70], R10 ;  /* 0x000a700a01007387 */ /* 0x000fe20000100800 */
[----:B------:R-:W-:-:S03]  /*372b0*/  IADD3.X R20, R20, UR5, RZ, P0, !PT ;  /* 0x0000000514147c10 */ /* 0x000fc600087fe4ff */
[----:B------:R2:W-:Y:S01]  /*372c0*/  STL [R1+0x1250], R12 ;  /* 0x0012500c01007387 */ /* 0x0005e20000100800 */
[----:B-1----:R-:W-:-:S03]  /*372d0*/  IMAD.MOV.U32 R5, RZ, RZ, R12 ;  /* 0x000000ffff057224 */ /* 0x002fc600078e000c */
[----:B------:R-:W3:Y:S04]  /*372e0*/  LDL.LU R14, [R1+0xb30] ;  /* 0x000b3000010e7983 */ /* 0x000ee80000300800 */
[----:B------:R-:W3:Y:S01]  /*372f0*/  LDL.LU R17, [R1+0xb0c] ;  /* 0x000b0c0001117983 */ /* 0x000ee20000300800 */
[----:B------:R-:W-:Y:S01]  /*37300*/  IMAD.MOV.U32 R4, RZ, RZ, R6 ;  /* 0x000000ffff047224 */ /* 0x000fe200078e0006 */
[----:B------:R-:W-:-:S04]  /*37310*/  LOP3.LUT R6, R252, 0x20, RZ, 0x3c, !PT ;  /* 0x00000020fc067812 */ /* 0x000fc800078e3cff */
[----:B------:R1:W-:Y:S02]  /*37320*/  LDGSTS.E [R252+0x1f800], [R4.64], P3 ;  /* 0x1f80000004fc7fae */ /* 0x0003e40009921846 */
[----:B-1----:R-:W-:Y:S01]  /*37330*/  MOV R4, R10 ;  /* 0x0000000a00047202 */ /* 0x002fe20000000f00 */
[----:B------:R-:W-:-:S05]  /*37340*/  IMAD.MOV.U32 R5, RZ, RZ, R20 ;  /* 0x000000ffff057224 */ /* 0x000fca00078e0014 */
[----:B------:R1:W-:Y:S01]  /*37350*/  LDGSTS.E [R6+0x10200], [R4.64], P3 ;  /* 0x1020000004067fae */ /* 0x0003e20009921846 */
[----:B--2---:R-:W-:-:S05]  /*37360*/  IADD3 R13, P1, R13, UR8, RZ ;  /* 0x000000080d0d7c10 */ /* 0x004fca000ff3e0ff */
[----:B------:R-:W-:Y:S04]  /*37370*/  STL [R1+0xa90], R13 ;  /* 0x000a900d01007387 */ /* 0x000fe80000100800 */
[----:B------:R2:W-:Y:S04]  /*37380*/  STL [R1+0xa6c], R20 ;  /* 0x000a6c1401007387 */ /* 0x0005e80000100800 */
[----:B------:R-:W4:Y:S04]  /*37390*/  LDL.LU R12, [R1+0xb50] ;  /* 0x000b5000010c7983 */ /* 0x000f280000300800 */
[----:B------:R-:W4:Y:S01]  /*373a0*/  LDL.LU R21, [R1+0xb2c] ;  /* 0x000b2c0001157983 */ /* 0x000f220000300800 */
[----:B------:R-:W-:-:S05]  /*373b0*/  IADD3 R3, P0, R3, UR8, RZ ;  /* 0x0000000803037c10 */ /* 0x000fca000ff1e0ff */
[----:B------:R-:W-:Y:S01]  /*373c0*/  STL [R1+0xab0], R3 ;  /* 0x000ab00301007387 */ /* 0x000fe20000100800 */
[----:B-1----:R-:W-:Y:S01]  /*373d0*/  IMAD.MOV.U32 R4, RZ, RZ, R13 ;  /* 0x000000ffff047224 */ /* 0x002fe200078e000d */
[----:B------:R-:W-:-:S05]  /*373e0*/  IADD3.X R16, R16, UR5, RZ, P1, !PT ;  /* 0x0000000510107c10 */ /* 0x000fca0008ffe4ff */
[----:B------:R1:W-:Y:S01]  /*373f0*/  STL [R1+0xa8c], R16 ;  /* 0x000a8c1001007387 */ /* 0x0003e20000100800 */
[----:B------:R-:W-:-:S03]  /*37400*/  IMAD.MOV.U32 R5, RZ, RZ, R16 ;  /* 0x000000ffff057224 */ /* 0x000fc600078e0010 */
[----:B------:R-:W4:Y:S04]  /*37410*/  LDL.LU R10, [R1+0xb70] ;  /* 0x000b7000010a7983 */ /* 0x000f280000300800 */
[----:B--2---:R-:W2:Y:S01]  /*37420*/  LDL.LU R20, [R1+0xb4c] ;  /* 0x000b4c0001147983 */ /* 0x004ea20000300800 */
[----:B------:R-:W-:-:S03]  /*37430*/  IADD3 R8, P1, R8, UR8, RZ ;  /* 0x0000000808087c10 */ /* 0x000fc6000ff3e0ff */
[----:B------:R1:W-:Y:S01]  /*37440*/  LDGSTS.E [R6+0x10a00], [R4.64], P3 ;  /* 0x10a0000004067fae */ /* 0x0003e20009921846 */
[----:B------:R-:W-:-:S03]  /*37450*/  IADD3.X R19, R19, UR5, RZ, P0, !PT ;  /* 0x0000000513137c10 */ /* 0x000fc600087fe4ff */
[----:B------:R-:W-:Y:S04]  /*37460*/  STL [R1+0xad0], R8 ;  /* 0x000ad00801007387 */ /* 0x000fe80000100800 */
[----:B------:R1:W-:Y:S04]  /*37470*/  STL [R1+0xaac], R19 ;  /* 0x000aac1301007387 */ /* 0x0003e80000100800 */
[----:B-1----:R-:W2:Y:S04]  /*37480*/  LDL.LU R16, [R1+0xb6c] ;  /* 0x000b6c0001107983 */ /* 0x002ea80000300800 */
[----:B------:R-:W2:Y:S01]  /*37490*/  LDL.LU R13, [R1+0xb90] ;  /* 0x000b9000010d7983 */ /* 0x000ea20000300800 */
[----:B------:R-:W-:-:S02]  /*374a0*/  IMAD.MOV.U32 R4, RZ, RZ, R3 ;  /* 0x000000ffff047224 */ /* 0x000fc400078e0003 */
[----:B------:R-:W-:Y:S02]  /*374b0*/  IMAD.MOV.U32 R5, RZ, RZ, R19 ;  /* 0x000000ffff057224 */ /* 0x000fe400078e0013 */
[----:B------:R-:W2:Y:S04]  /*374c0*/  LDL.LU R19, [R1+0xb8c] ;  /* 0x000b8c0001137983 */ /* 0x000ea80000300800 */
[----:B------:R1:W-:Y:S01]  /*374d0*/  LDGSTS.E [R6+0x11200], [R4.64], P3 ;  /* 0x1120000004067fae */ /* 0x0003e20009921846 */
[----:B---3--:R-:W-:Y:S02]  /*374e0*/  IADD3 R11, P0, R11, UR8, RZ ;  /* 0x000000080b0b7c10 */ /* 0x008fe4000ff1e0ff */
[----:B------:R-:W-:-:S03]  /*374f0*/  IADD3.X R18, R18, UR5, RZ, P1, !PT ;  /* 0x0000000512127c10 */ /* 0x000fc60008ffe4ff */
[----:B------:R-:W-:Y:S01]  /*37500*/  STL [R1+0xaf0], R11 ;  /* 0x000af00b01007387 */ /* 0x000fe20000100800 */
[----:B-1----:R-:W-:-:S03]  /*37510*/  IMAD.MOV.U32 R4, RZ, RZ, R8 ;  /* 0x000000ffff047224 */ /* 0x002fc600078e0008 */
[----:B------:R1:W-:Y:S01]  /*37520*/  STL [R1+0xacc], R18 ;  /* 0x000acc1201007387 */ /* 0x0003e20000100800 */
[----:B------:R-:W-:-:S03]  /*37530*/  IMAD.MOV.U32 R5, RZ, RZ, R18 ;  /* 0x000000ffff057224 */ /* 0x000fc600078e0012 */
[----:B------:R-:W3:Y:S04]  /*37540*/  LDL.LU R3, [R1+0xbb0] ;  /* 0x000bb00001037983 */ /* 0x000ee80000300800 */
[----:B------:R1:W-:Y:S04]  /*37550*/  LDGSTS.E [R6+0x11a00], [R4.64], P3 ;  /* 0x11a0000004067fae */ /* 0x0003e80009921846 */
[----:B-1----:R-:W3:Y:S01]  /*37560*/  LDL.LU R18, [R1+0xbac] ;  /* 0x000bac0001127983 */ /* 0x002ee20000300800 */
[----:B------:R-:W-:Y:S02]  /*37570*/  IADD3 R9, P1, R9, UR8, RZ ;  /* 0x0000000809097c10 */ /* 0x000fe4000ff3e0ff */
[----:B------:R-:W-:-:S03]  /*37580*/  IADD3.X R15, R15, UR5, RZ, P0, !PT ;  /* 0x000000050f0f7c10 */ /* 0x000fc600087fe4ff */
[----:B------:R-:W-:Y:S04]  /*37590*/  STL [R1+0xb10], R9 ;  /* 0x000b100901007387 */ /* 0x000fe80000100800 */
[----:B------:R1:W-:Y:S01]  /*375a0*/  STL [R1+0xaec], R15 ;  /* 0x000aec0f01007387 */ /* 0x0003e20000100800 */
[----:B------:R-:W-:-:S03]  /*375b0*/  IMAD.MOV.U32 R4, RZ, RZ, R11 ;  /* 0x000000ffff047224 */ /* 0x000fc600078e000b */
[----:B------:R-:W3:Y:S01]  /*375c0*/  LDL.LU R8, [R1+0xbd0] ;  /* 0x000bd00001087983 */ /* 0x000ee20000300800 */
[----:B------:R-:W-:-:S03]  /*375d0*/  IMAD.MOV.U32 R5, RZ, RZ, R15 ;  /* 0x000000ffff057224 */ /* 0x000fc600078e000f */
[----:B-1----:R-:W3:Y:S04]  /*375e0*/  LDL.LU R15, [R1+0xbcc] ;  /* 0x000bcc00010f7983 */ /* 0x002ee80000300800 */
[----:B------:R1:W-:Y:S01]  /*375f0*/  LDGSTS.E [R6+0x12200], [R4.64], P3 ;  /* 0x1220000004067fae */ /* 0x0003e20009921846 */
[----:B------:R-:W-:Y:S02]  /*37600*/  IADD3 R14, P0, R14, UR8, RZ ;  /* 0x000000080e0e7c10 */ /* 0x000fe4000ff1e0ff */
[----:B------:R-:W-:-:S03]  /*37610*/  IADD3.X R17, R17, UR5, RZ, P1, !PT ;  /* 0x0000000511117c10 */ /* 0x000fc60008ffe4ff */
[----:B------:R-:W-:Y:S04]  /*37620*/  STL [R1+0xb30], R14 ;  /* 0x000b300e01007387 */ /* 0x000fe80000100800 */
[----:B------:R1:W-:Y:S02]  /*37630*/  STL [R1+0xb0c], R17 ;  /* 0x000b0c1101007387 */ /* 0x0003e40000100800 */
[----:B-1----:R-:W-:Y:S02]  /*37640*/  IMAD.MOV.U32 R5, RZ, RZ, R17 ;  /* 0x000000ffff057224 */ /* 0x002fe400078e0011 */
[----:B------:R-:W3:Y:S01]  /*37650*/  LDL.LU R11, [R1+0xbf0] ;  /* 0x000bf000010b7983 */ /* 0x000ee20000300800 */
[----:B------:R-:W-:-:S03]  /*37660*/  IMAD.MOV.U32 R4, RZ, RZ, R9 ;  /* 0x000000ffff047224 */ /* 0x000fc600078e0009 */
[----:B------:R-:W3:Y:S04]  /*37670*/  LDL.LU R17, [R1+0xbec] ;  /* 0x000bec0001117983 */ /* 0x000ee80000300800 */
[----:B------:R1:W-:Y:S02]  /*37680*/  LDGSTS.E [R6+0x12a00], [R4.64], P3 ;  /* 0x12a0000004067fae */ /* 0x0003e40009921846 */
[----:B-1----:R-:W-:Y:S01]  /*37690*/  IMAD.MOV.U32 R4, RZ, RZ, R14 ;  /* 0x000000ffff047224 */ /* 0x002fe200078e000e */
[----:B----4-:R-:W-:Y:S02]  /*376a0*/  IADD3 R12, P1, R12, UR8, RZ ;  /* 0x000000080c0c7c10 */ /* 0x010fe4000ff3e0ff */
[----:B------:R-:W-:-:S03]  /*376b0*/  IADD3.X R21, R21, UR5, RZ, P0, !PT ;  /* 0x0000000515157c10 */ /* 0x000fc600087fe4ff */
[----:B------:R-:W-:Y:S04]  /*376c0*/  STL [R1+0xb50], R12 ;  /* 0x000b500c01007387 */ /* 0x000fe80000100800 */
[----:B------:R-:W-:Y:S04]  /*376d0*/  STL [R1+0xb2c], R21 ;  /* 0x000b2c1501007387 */ /* 0x000fe80000100800 */
[----:B------:R-:W4:Y:S01]  /*376e0*/  LDL.LU R9, [R1+0xc10] ;  /* 0x000c100001097983 */ /* 0x000f220000300800 */
[----:B------:R-:W-:-:S03]  /*376f0*/  MOV R5, R21 ;  /* 0x0000001500057202 */ /* 0x000fc60000000f00 */
[----:B------:R-:W4:Y:S04]  /*37700*/  LDL.LU R14, [R1+0xc30] ;  /* 0x000c3000010e7983 */ /* 0x000f280000300800 */
[----:B------:R1:W-:Y:S01]  /*37710*/  LDGSTS.E [R6+0x13200], [R4.64], P3 ;  /* 0x1320000004067fae */ /* 0x0003e20009921846 */
[----:B------:R-:W-:Y:S02]  /*37720*/  IADD3 R10, P0, R10, UR8, RZ ;  /* 0x000000080a0a7c10 */ /* 0x000fe4000ff1e0ff */
[----:B--2---:R-:W-:Y:S01]  /*37730*/  IADD3.X R20, R20, UR5, RZ, P1, !PT ;  /* 0x0000000514147c10 */ /* 0x004fe20008ffe4ff */
[----:B-1----:R-:W-:Y:S02]  /*37740*/  IMAD.MOV.U32 R4, RZ, RZ, R12 ;  /* 0x000000ffff047224 */ /* 0x002fe400078e000c */
[----:B------:R-:W-:Y:S02]  /*37750*/  STL [R1+0xb70], R10 ;  /* 0x000b700a01007387 */ /* 0x000fe40000100800 */
[----:B------:R-:W-:-:S02]  /*37760*/  IMAD.MOV.U32 R5, RZ, RZ, R20 ;  /* 0x000000ffff057224 */ /* 0x000fc400078e0014 */
[----:B------:R1:W-:Y:S04]  /*37770*/  STL [R1+0xb4c], R20 ;  /* 0x000b4c1401007387 */ /* 0x0003e80000100800 */
[----:B------:R2:W-:Y:S01]  /*37780*/  LDGSTS.E [R6+0x13a00], [R4.64], P3 ;  /* 0x13a0000004067fae */ /* 0x0005e20009921846 */
[----:B------:R-:W-:-:S03]  /*37790*/  IADD3.X R16, R16, UR5, RZ, P0, !PT ;  /* 0x0000000510107c10 */ /* 0x000fc600087fe4ff */
[----:B-1----:R-:W4:Y:S01]  /*377a0*/  LDL.LU R20, [R1+0xc0c] ;  /* 0x000c0c0001147983 */ /* 0x002f220000300800 */
[----:B------:R-:W-:Y:S01]  /*377b0*/  IADD3 R13, P1, R13, UR8, RZ ;  /* 0x000000080d0d7c10 */ /* 0x000fe2000ff3e0ff */
[----:B--2---:R-:W-:-:S04]  /*377c0*/  IMAD.MOV.U32 R5, RZ, RZ, R16 ;  /* 0x000000ffff057224 */ /* 0x004fc800078e0010 */
[----:B------:R-:W-:Y:S04]  /*377d0*/  STL [R1+0xb90], R13 ;  /* 0x000b900d01007387 */ /* 0x000fe80000100800 */
[----:B------:R1:W-:Y:S04]  /*377e0*/  STL [R1+0xb6c], R16 ;  /* 0x000b6c1001007387 */ /* 0x0003e80000100800 */
[----:B------:R-:W2:Y:S04]  /*377f0*/  LDL.LU R12, [R1+0xcd8] ;  /* 0x000cd800010c7983 */ /* 0x000ea80000300800 */
[----:B-1----:R-:W2:Y:S01]  /*37800*/  LDL.LU R16, [R1+0xc2c] ;  /* 0x000c2c0001107983 */ /* 0x002ea20000300800 */
[----:B------:R-:W-:Y:S01]  /*37810*/  IADD3.X R19, R19, UR5, RZ, P1, !PT ;  /* 0x0000000513137c10 */ /* 0x000fe20008ffe4ff */
[----:B------:R-:W-:-:S05]  /*37820*/  IMAD.MOV.U32 R4, RZ, RZ, R10 ;  /* 0x000000ffff047224 */ /* 0x000fca00078e000a */
[----:B------:R1:W-:Y:S01]  /*37830*/  LDGSTS.E [R6+0x14200], [R4.64], P3 ;  /* 0x1420000004067fae */ /* 0x0003e20009921846 */
[----:B---3--:R-:W-:-:S05]  /*37840*/  IADD3 R3, P0, R3, UR8, RZ ;  /* 0x0000000803037c10 */ /* 0x008fca000ff1e0ff */
[----:B------:R-:W-:Y:S01]  /*37850*/  STL [R1+0xbb0], R3 ;  /* 0x000bb00301007387 */ /* 0x000fe20000100800 */
[----:B------:R-:W-:-:S03]  /*37860*/  IADD3.X R18, R18, UR5, RZ, P0, !PT ;  /* 0x0000000512127c10 */ /* 0x000fc600087fe4ff */
[----:B------:R3:W-:Y:S01]  /*37870*/  STL [R1+0xb8c], R19 ;  /* 0x000b8c1301007387 */ /* 0x0007e20000100800 */
[----:B-1----:R-:W-:Y:S02]  /*37880*/  IMAD.MOV.U32 R5, RZ, RZ, R19 ;  /* 0x000000ffff057224 */ /* 0x002fe400078e0013 */
[----:B------:R-:W-:Y:S01]  /*37890*/  IMAD.MOV.U32 R4, RZ, RZ, R13 ;  /* 0x000000ffff047224 */ /* 0x000fe200078e000d */
[----:B------:R-:W2:Y:S04]  /*378a0*/  LDL.LU R10, [R1+0xcf0] ;  /* 0x000cf000010a7983 */ /* 0x000ea80000300800 */
[----:B------:R1:W-:Y:S04]  /*378b0*/  LDGSTS.E [R6+0x14a00], [R4.64], P3 ;  /* 0x14a0000004067fae */ /* 0x0003e80009921846 */
[----:B---3--:R-:W2:Y:S01]  /*378c0*/  LDL.LU R19, [R1+0xcd4] ;  /* 0x000cd40001137983 */ /* 0x008ea20000300800 */
[----:B------:R-:W-:-:S05]  /*378d0*/  IADD3 R8, P1, R8, UR8, RZ ;  /* 0x0000000808087c10 */ /* 0x000fca000ff3e0ff */
[----:B------:R-:W-:Y:S04]  /*378e0*/  STL [R1+0xbd0], R8 ;  /* 0x000bd00801007387 */ /* 0x000fe80000100800 */
[----:B------:R-:W-:Y:S01]  /*378f0*/  STL [R1+0xbac], R18 ;  /* 0x000bac1201007387 */ /* 0x000fe20000100800 */
[----:B------:R-:W-:-:S03]  /*37900*/  IADD3.X R15, R15, UR5, RZ, P1, !PT ;  /* 0x000000050f0f7c10 */ /* 0x000fc60008ffe4ff */
[----:B------:R-:W2:Y:S01]  /*37910*/  LDL.LU R13, [R1+0xd08] ;  /* 0x000d0800010d7983 */ /* 0x000ea20000300800 */
[----:B-1----:R-:W-:-:S03]  /*37920*/  IMAD.MOV.U32 R4, RZ, RZ, R3 ;  /* 0x000000ffff047224 */ /* 0x002fc600078e0003 */
[----:B------:R-:W2:Y:S01]  /*37930*/  LDL.LU R21, [R1+0xcec] ;  /* 0x000cec0001157983 */ /* 0x000ea20000300800 */
[----:B------:R-:W-:-:S05]  /*37940*/  IMAD.MOV.U32 R5, RZ, RZ, R18 ;  /* 0x000000ffff057224 */ /* 0x000fca00078e0012 */
[----:B------:R1:W-:Y:S01]  /*37950*/  LDGSTS.E [R6+0x15200], [R4.64], P3 ;  /* 0x1520000004067fae */ /* 0x0003e20009921846 */
[----:B------:R-:W-:-:S05]  /*37960*/  IADD3 R11, P0, R11, UR8, RZ ;  /* 0x000000080b0b7c10 */ /* 0x000fca000ff1e0ff */
[----:B------:R-:W-:Y:S01]  /*37970*/  STL [R1+0xbf0], R11 ;  /* 0x000bf00b01007387 */ /* 0x000fe20000100800 */
[----:B------:R-:W-:-:S03]  /*37980*/  IADD3.X R17, R17, UR5, RZ, P0, !PT ;  /* 0x0000000511117c10 */ /* 0x000fc600087fe4ff */
[----:B------:R1:W-:Y:S02]  /*37990*/  STL [R1+0xbcc], R15 ;  /* 0x000bcc0f01007387 */ /* 0x0003e40000100800 */
[----:B-1----:R-:W-:Y:S02]  /*379a0*/  IMAD.MOV.U32 R5, RZ, RZ, R15 ;  /* 0x000000ffff057224 */ /* 0x002fe400078e000f */
[----:B------:R-:W2:Y:S01]  /*379b0*/  LDL.LU R3, [R1+0xd90] ;  /* 0x000d900001037983 */ /* 0x000ea20000300800 */
[----:B------:R-:W-:-:S03]  /*379c0*/  IMAD.MOV.U32 R4, RZ, RZ, R8 ;  /* 0x000000ffff047224 */ /* 0x000fc600078e0008 */
[----:B------:R-:W2:Y:S04]  /*379d0*/  LDL.LU R15, [R1+0xd04] ;  /* 0x000d0400010f7983 */ /* 0x000ea80000300800 */
[----:B------:R1:W-:Y:S02]  /*379e0*/  LDGSTS.E [R6+0x15a00], [R4.64], P3 ;  /* 0x15a0000004067fae */ /* 0x0003e40009921846 */
[----:B-1----:R-:W-:Y:S02]  /*379f0*/  IMAD.MOV.U32 R4, RZ, RZ, R11 ;  /* 0x000000ffff047224 */ /* 0x002fe400078e000b */
[----:B------:R-:W-:-:S05]  /*37a00*/  IMAD.MOV.U32 R5, RZ, RZ, R17 ;  /* 0x000000ffff057224 */ /* 0x000fca00078e0011 */
[----:B------:R1:W-:Y:S01]  /*37a10*/  LDGSTS.E [R6+0x16200], [R4.64], P3 ;  /* 0x1620000004067fae */ /* 0x0003e20009921846 */
[----:B----4-:R-:W-:-:S05]  /*37a20*/  IADD3 R9, P1, R9, UR8, RZ ;  /* 0x0000000809097c10 */ /* 0x010fca000ff3e0ff */
[----:B------:R-:W-:Y:S04]  /*37a30*/  STL [R1+0xc10], R9 ;  /* 0x000c100901007387 */ /* 0x000fe80000100800 */
[----:B------:R4:W-:Y:S04]  /*37a40*/  STL [R1+0xbec], R17 ;  /* 0x000bec1101007387 */ /* 0x0009e80000100800 */
[----:B------:R-:W3:Y:S04]  /*37a50*/  LDL.LU R18, [R1+0xd8c] ;  /* 0x000d8c0001127983 */ /* 0x000ee80000300800 */
[----:B------:R-:W3:Y:S01]  /*37a60*/  LDL.LU R8, [R1+0xda0] ;  /* 0x000da00001087983 */ /* 0x000ee20000300800 */
[----:B------:R-:W-:-:S03]  /*37a70*/  IADD3 R14, P0, R14, UR8, RZ ;  /* 0x000000080e0e7c10 */ /* 0x000fc6000ff1e0ff */
[----:B----4-:R-:W4:Y:S04]  /*37a80*/  LDL.LU R17, [R1+0xd9c] ;  /* 0x000d9c0001117983 */ /* 0x010f280000300800 */
[----:B------:R-:W-:Y:S01]  /*37a90*/  STL [R1+0xc30], R14 ;  /* 0x000c300e01007387 */ /* 0x000fe20000100800 */
[----:B-1----:R-:W-:Y:S02]  /*37aa0*/  MOV R4, R9 ;  /* 0x0000000900047202 */ /* 0x002fe40000000f00 */
[----:B------:R-:W-:-:S05]  /*37ab0*/  IADD3.X R20, R20, UR5, RZ, P1, !PT ;  /* 0x0000000514147c10 */ /* 0x000fca0008ffe4ff */
[----:B------:R1:W-:Y:S01]  /*37ac0*/  STL [R1+0xc0c], R20 ;  /* 0x000c0c1401007387 */ /* 0x0003e20000100800 */
[----:B------:R-:W-:-:S03]  /*37ad0*/  IMAD.MOV.U32 R5, RZ, RZ, R20 ;  /* 0x000000ffff057224 */ /* 0x000fc600078e0014 */
[----:B------:R-:W4:Y:S04]  /*37ae0*/  LDL.LU R11, [R1+0xdb0] ;  /* 0x000db000010b7983 */ /* 0x000f280000300800 */
[----:B------:R2:W-:Y:S02]  /*37af0*/  LDGSTS.E [R6+0x16a00], [R4.64], P3 ;  /* 0x16a0000004067fae */ /* 0x0005e40009921846 */
[----:B--2---:R-:W-:Y:S02]  /*37b00*/  IADD3 R12, P1, R12, UR8, RZ ;  /* 0x000000080c0c7c10 */ /* 0x004fe4000ff3e0ff */
[----:B-1----:R-:W2:Y:S01]  /*37b10*/  LDL.LU R20, [R1+0xdac] ;  /* 0x000dac0001147983 */ /* 0x002ea20000300800 */
[----:B------:R-:W-:-:S03]  /*37b20*/  IADD3.X R16, R16, UR5, RZ, P0, !PT ;  /* 0x0000000510107c10 */ /* 0x000fc600087fe4ff */
[----:B------:R-:W-:Y:S04]  /*37b30*/  STL [R1+0xcd8], R12 ;  /* 0x000cd80c01007387 */ /* 0x000fe80000100800 */
[----:B------:R1:W-:Y:S04]  /*37b40*/  STL [R1+0xc2c], R16 ;  /* 0x000c2c1001007387 */ /* 0x0003e80000100800 */
[----:B------:R-:W2:Y:S01]  /*37b50*/  LDL.LU R9, [R1+0xdc0] ;  /* 0x000dc00001097983 */ /* 0x000ea20000300800 */
[----:B------:R-:W-:Y:S02]  /*37b60*/  IMAD.MOV.U32 R4, RZ, RZ, R14 ;  /* 0x000000ffff047224 */ /* 0x000fe400078e000e */
[----:B------:R-:W-:-:S02]  /*37b70*/  IMAD.MOV.U32 R5, RZ, RZ, R16 ;  /* 0x000000ffff057224 */ /* 0x000fc400078e0010 */
[----:B-1----:R-:W2:Y:S04]  /*37b80*/  LDL.LU R16, [R1+0xdbc] ;  /* 0x000dbc0001107983 */ /* 0x002ea80000300800 */
[----:B------:R1:W-:Y:S01]  /*37b90*/  LDGSTS.E [R6+0x17200], [R4.64], P3 ;  /* 0x1720000004067fae */ /* 0x0003e20009921846 */
[----:B------:R-:W-:Y:S02]  /*37ba0*/  IADD3 R10, P0, R10, UR8, RZ ;  /* 0x000000080a0a7c10 */ /* 0x000fe4000ff1e0ff */
[----:B------:R-:W-:-:S03]  /*37bb0*/  IADD3.X R19, R19, UR5, RZ, P1, !PT ;  /* 0x0000000513137c10 */ /* 0x000fc60008ffe4ff */
[----:B------:R-:W-:Y:S01]  /*37bc0*/  STL [R1+0xcf0], R10 ;  /* 0x000cf00a01007387 */ /* 0x000fe20000100800 */
[----:B-1----:R-:W-:-:S03]  /*37bd0*/  IMAD.MOV.U32 R4, RZ, RZ, R12 ;  /* 0x000000ffff047224 */ /* 0x002fc600078e000c */
[----:B------:R1:W-:Y:S01]  /*37be0*/  STL [R1+0xcd4], R19 ;  /* 0x000cd41301007387 */ /* 0x0003e20000100800 */
[----:B------:R-:W-:-:S03]  /*37bf0*/  IMAD.MOV.U32 R5, RZ, RZ, R19 ;  /* 0x000000ffff057224 */ /* 0x000fc600078e0013 */
[----:B------:R-:W2:Y:S04]  /*37c00*/  LDL.LU R14, [R1+0x1208] ;  /* 0x00120800010e7983 */ /* 0x000ea80000300800 */
[----:B------:R1:W-:Y:S04]  /*37c10*/  LDGSTS.E [R6+0x17a00], [R4.64], P3 ;  /* 0x17a0000004067fae */ /* 0x0003e80009921846 */
[----:B-1----:R-:W2:Y:S01]  /*37c20*/  LDL.LU R19, [R1+0xdcc] ;  /* 0x000dcc0001137983 */ /* 0x002ea20000300800 */
[----:B------:R-:W-:Y:S02]  /*37c30*/  IADD3 R13, P1, R13, UR8, RZ ;  /* 0x000000080d0d7c10 */ /* 0x000fe4000ff3e0ff */
[----:B------:R-:W-:-:S03]  /*37c40*/  IADD3.X R21, R21, UR5, RZ, P0, !PT ;  /* 0x0000000515157c10 */ /* 0x000fc600087fe4ff */
[----:B------:R-:W-:Y:S04]  /*37c50*/  STL [R1+0xd08], R13 ;  /* 0x000d080d01007387 */ /* 0x000fe80000100800 */
[----:B------:R-:W-:Y:S01]  /*37c60*/  STL [R1+0xcec], R21 ;  /* 0x000cec1501007387 */ /* 0x000fe20000100800 */
[----:B------:R-:W-:-:S03]  /*37c70*/  IMAD.MOV.U32 R4, RZ, RZ, R10 ;  /* 0x000000ffff047224 */ /* 0x000fc600078e000a */
[----:B------:R-:W2:Y:S01]  /*37c80*/  LDL.LU R12, [R1+0x1204] ;  /* 0x00120400010c7983 */ /* 0x000ea20000300800 */
[----:B------:R-:W-:-:S03]  /*37c90*/  IMAD.MOV.U32 R5, RZ, RZ, R21 ;  /* 0x000000ffff057224 */ /* 0x000fc600078e0015 */
[----:B------:R-:W2:Y:S04]  /*37ca0*/  LDL.LU R10, [R1+0x1200] ;  /* 0x00120000010a7983 */ /* 0x000ea80000300800 */
[----:B------:R1:W-:Y:S01]  /*37cb0*/  LDGSTS.E [R6+0x18200], [R4.64], P3 ;  /* 0x1820000004067fae */ /* 0x0003e20009921846 */
[----:B------:R-:W-:Y:S02]  /*37cc0*/  IADD3 R3, P0, R3, UR8, RZ ;  /* 0x0000000803037c10 */ /* 0x000fe4000ff1e0ff */
[----:B------:R-:W-:Y:S01]  /*37cd0*/  IADD3.X R15, R15, UR5, RZ, P1, !PT ;  /* 0x000000050f0f7c10 */ /* 0x000fe20008ffe4ff */
[----:B-1----:R-:W-:Y:S02]  /*37ce0*/  IMAD.MOV.U32 R4, RZ, RZ, R13 ;  /* 0x000000ffff047224 */ /* 0x002fe400078e000d */
[----:B------:R-:W-:Y:S02]  /*37cf0*/  STL [R1+0xd90], R3 ;  /* 0x000d900301007387 */ /* 0x000fe40000100800 */
[----:B------:R-:W-:-:S02]  /*37d00*/  IMAD.MOV.U32 R5, RZ, RZ, R15 ;  /* 0x000000ffff057224 */ /* 0x000fc400078e000f */
[----:B------:R1:W-:Y:S04]  /*37d10*/  STL [R1+0xd04], R15 ;  /* 0x000d040f01007387 */ /* 0x0003e80000100800 */
[----:B------:R1:W-:Y:S04]  /*37d20*/  LDGSTS.E [R6+0x18a00], [R4.64], P3 ;  /* 0x18a0000004067fae */ /* 0x0003e80009921846 */
[----:B-1----:R-:W2:Y:S01]  /*37d30*/  LDL.LU R15, [R1+0xdd0] ;  /* 0x000dd000010f7983 */ /* 0x002ea20000300800 */
[----:B------:R-:W-:Y:S01]  /*37d40*/  IMAD.MOV.U32 R4, RZ, RZ, R3 ;  /* 0x000000ffff047224 */ /* 0x000fe200078e0003 */
[----:B---3--:R-:W-:-:S02]  /*37d50*/  IADD3.X R18, R18, UR5, RZ, P0, !PT ;  /* 0x0000000512127c10 */ /* 0x008fc400087fe4ff */
[----:B------:R-:W-:-:S03]  /*37d60*/  IADD3 R8, P1, R8, UR8, RZ ;  /* 0x0000000808087c10 */ /* 0x000fc6000ff3e0ff */
[----:B------:R-:W-:Y:S02]  /*37d70*/  IMAD.MOV.U32 R5, RZ, RZ, R18 ;  /* 0x000000ffff057224 */ /* 0x000fe400078e0012 */
[----:B------:R-:W-:Y:S04]  /*37d80*/  STL [R1+0xda0], R8 ;  /* 0x000da00801007387 */ /* 0x000fe80000100800 */
[----:B------:R1:W-:Y:S04]  /*37d90*/  STL [R1+0xd8c], R18 ;  /* 0x000d8c1201007387 */ /* 0x0003e80000100800 */
[----:B------:R-:W3:Y:S01]  /*37da0*/  LDL.LU R13, [R1+0x11fc] ;  /* 0x0011fc00010d7983 */ /* 0x000ee20000300800 */
[----:B----4-:R-:W-:-:S03]  /*37db0*/  IADD3.X R17, R17, UR5, RZ, P1, !PT ;  /* 0x0000000511117c10 */ /* 0x010fc60008ffe4ff */
[----:B------:R4:W-:Y:S04]  /*37dc0*/  LDGSTS.E [R6+0x19200], [R4.64], P3 ;  /* 0x1920000004067fae */ /* 0x0009e80009921846 */
[----:B-1----:R-:W3:Y:S01]  /*37dd0*/  LDL.LU R18, [R1+0xdd4] ;  /* 0x000dd40001127983 */ /* 0x002ee20000300800 */
[----:B------:R-:W-:Y:S02]  /*37de0*/  IADD3 R11, P0, R11, UR8, RZ ;  /* 0x000000080b0b7c10 */ /* 0x000fe4000ff1e0ff */
[----:B----4-:R-:W-:-:S03]  /*37df0*/  MOV R5, R17 ;  /* 0x0000001100057202 */ /* 0x010fc60000000f00 */
[----:B------:R-:W-:Y:S01]  /*37e00*/  STL [R1+0xdb0], R11 ;  /* 0x000db00b01007387 */ /* 0x000fe20000100800 */
[----:B--2---:R-:W-:-:S03]  /*37e10*/  IADD3.X R20, R20, UR5, RZ, P0, !PT ;  /* 0x0000000514147c10 */ /* 0x004fc600087fe4ff */
[----:B------:R1:W-:Y:S01]  /*37e20*/  STL [R1+0xd9c], R17 ;  /* 0x000d9c1101007387 */ /* 0x0003e20000100800 */
[----:B------:R-:W-:-:S03]  /*37e30*/  IMAD.MOV.U32 R4, RZ, RZ, R8 ;  /* 0x000000ffff047224 */ /* 0x000fc600078e0008 */
[----:B------:R-:W2:Y:S04]  /*37e40*/  LDL.LU R3, [R1+0x11f8] ;  /* 0x0011f80001037983 */ /* 0x000ea80000300800 */
[----:B------:R4:W-:Y:S04]  /*37e50*/  LDGSTS.E [R6+0x19a00], [R4.64], P3 ;  /* 0x19a0000004067fae */ /* 0x0009e80009921846 */
[----:B-1----:R-:W2:Y:S01]  /*37e60*/  LDL.LU R17, [R1+0xdd8] ;  /* 0x000dd80001117983 */ /* 0x002ea20000300800 */
[----:B------:R-:W-:-:S05]  /*37e70*/  IADD3 R9, P1, R9, UR8, RZ ;  /* 0x0000000809097c10 */ /* 0x000fca000ff3e0ff */
[----:B------:R-:W-:Y:S04]  /*37e80*/  STL [R1+0xdc0], R9 ;  /* 0x000dc00901007387 */ /* 0x000fe80000100800 */
[----:B------:R-:W-:Y:S04]  /*37e90*/  STL [R1+0xdac], R20 ;  /* 0x000dac1401007387 */ /* 0x000fe80000100800 */
[----:B------:R-:W2:Y:S04]  /*37ea0*/  LDL.LU R8, [R1+0x11f4] ;  /* 0x0011f40001087983 */ /* 0x000ea80000300800 */
[----:B------:R-:W2:Y:S01]  /*37eb0*/  LDL.LU R21, [R1+0xddc] ;  /* 0x000ddc0001157983 */ /* 0x000ea20000300800 */
[----:B------:R-:W-:Y:S01]  /*37ec0*/  IADD3.X R16, R16, UR5, RZ, P1, !PT ;  /* 0x0000000510107c10 */ /* 0x000fe20008ffe4ff */
[----:B----4-:R-:W-:-:S02]  /*37ed0*/  IMAD.MOV.U32 R4, RZ, RZ, R11 ;  /* 0x000000ffff047224 */ /* 0x010fc400078e000b */
[----:B------:R-:W-:-:S05]  /*37ee0*/  IMAD.MOV.U32 R5, RZ, RZ, R20 ;  /* 0x000000ffff057224 */ /* 0x000fca00078e0014 */
[----:B------:R1:W-:Y:S01]  /*37ef0*/  LDGSTS.E [R6+0x1a200], [R4.64], P3 ;  /* 0x1a20000004067fae */ /* 0x0003e20009921846 */
[----:B------:R-:W-:-:S05]  /*37f00*/  IADD3 R14, P0, R14, UR8, RZ ;  /* 0x000000080e0e7c10 */ /* 0x000fca000ff1e0ff */
[----:B------:R-:W-:Y:S01]  /*37f10*/  STL [R1+0x1208], R14 ;  /* 0x0012080e01007387 */ /* 0x000fe20000100800 */
[----:B------:R-:W-:-:S03]  /*37f20*/  IADD3.X R19, R19, UR5, RZ, P0, !PT ;  /* 0x0000000513137c10 */ /* 0x000fc600087fe4ff */
[----:B------:R4:W-:Y:S01]  /*37f30*/  STL [R1+0xdbc], R16 ;  /* 0x000dbc1001007387 */ /* 0x0009e20000100800 */
[----:B-1----:R-:W-:-:S03]  /*37f40*/  IMAD.MOV.U32 R5, RZ, RZ, R16 ;  /* 0x000000ffff057224 */ /* 0x002fc600078e0010 */
[----:B------:R-:W2:Y:S01]  /*37f50*/  LDL.LU R11, [R1+0x110c] ;  /* 0x00110c00010b7983 */ /* 0x000ea20000300800 */
[----:B------:R-:W-:-:S03]  /*37f60*/  IMAD.MOV.U32 R4, RZ, RZ, R9 ;  /* 0x000000ffff047224 */ /* 0x000fc600078e0009 */
[----:B----4-:R-:W4:Y:S01]  /*37f70*/  LDL.LU R16, [R1+0xde0] ;  /* 0x000de00001107983 */ /* 0x010f220000300800 */
[----:B------:R-:W-:-:S03]  /*37f80*/  IADD3 R12, P1, R12, UR8, RZ ;  /* 0x000000080c0c7c10 */ /* 0x000fc6000ff3e0ff */
[----:B------:R1:W-:Y:S04]  /*37f90*/  LDGSTS.E [R6+0x1aa00], [R4.64], P3 ;  /* 0x1aa0000004067fae */ /* 0x0003e80009921846 */
[----:B------:R-:W-:Y:S04]  /*37fa0*/  STL [R1+0x1204], R12 ;  /* 0x0012040c01007387 */ /* 0x000fe80000100800 */
[----:B------:R1:W-:Y:S01]  /*37fb0*/  STL [R1+0xdcc], R19 ;  /* 0x000dcc1301007387 */ /* 0x0003e20000100800 */
[----:B------:R-:W-:-:S03]  /*37fc0*/  IADD3 R10, P0, R10, UR8, RZ ;  /* 0x000000080a0a7c10 */ /* 0x000fc6000ff1e0ff */
[----:B------:R-:W4:Y:S01]  /*37fd0*/  LDL.LU R20, [R1+0xde4] ;  /* 0x000de40001147983 */ /* 0x000f220000300800 */
[----:B-1----:R-:W-:-:S03]  /*37fe0*/  IMAD.MOV.U32 R4, RZ, RZ, R14 ;  /* 0x000000ffff047224 */ /* 0x002fc600078e000e */
[----:B------:R-:W4:Y:S01]  /*37ff0*/  LDL.LU R9, [R1+0xe98] ;  /* 0x000e980001097983 */ /* 0x000f220000300800 */
[----:B------:R-:W-:-:S03]  /*38000*/  IMAD.MOV.U32 R5, RZ, RZ, R19 ;  /* 0x000000ffff057224 */ /* 0x000fc600078e0013 */
        /* <DEDUP_REMOVED lines=11> */
[----:B---3--:R-:W-:Y:S02]  /*380c0*/  IADD3 R13, P1, R13, UR8, RZ ;  /* 0x000000080d0d7c10 */ /* 0x008fe4000ff3e0ff */
[----:B------:R-:W-:-:S03]  /*380d0*/  IADD3.X R18, R18, UR5, RZ, P0, !PT ;  /* 0x0000000512127c10 */ /* 0x000fc600087fe4ff */
[----:B------:R-:W-:Y:S04]  /*380e0*/  STL [R1+0x11fc], R13 ;  /* 0x0011fc0d01007387 */ /* 0x000fe80000100800 */
[----:B------:R1:W-:Y:S04]  /*380f0*/  STL [R1+0xdd4], R18 ;  /* 0x000dd41201007387 */ /* 0x0003e80000100800 */
[----:B------:R-:W3:Y:S01]  /*38100*/  LDL.LU R12, [R1+0xdf4] ;  /* 0x000df400010c7983 */ /* 0x000ee20000300800 */
[----:B------:R-:W-:-:S03]  /*38110*/  IMAD.MOV.U32 R5, RZ, RZ, R18 ;  /* 0x000000ffff057224 */ /* 0x000fc600078e0012 */
[----:B-1----:R-:W3:Y:S04]  /*38120*/  LDL.LU R18, [R1+0xdf0] ;  /* 0x000df00001127983 */ /* 0x002ee80000300800 */
[----:B------:R1:W-:Y:S01]  /*38130*/  LDGSTS.E [R6+0x1c200], [R4.64], P3 ;  /* 0x1c20000004067fae */ /* 0x0003e20009921846 */
[----:B--2---:R-:W-:Y:S02]  /*38140*/  IADD3 R3, P0, R3, UR8, RZ ;  /* 0x0000000803037c10 */ /* 0x004fe4000ff1e0ff */
[----:B------:R-:W-:-:S03]  /*38150*/  IADD3.X R17, R17, UR5, RZ, P1, !PT ;  /* 0x0000000511117c10 */ /* 0x000fc60008ffe4ff */
[----:B------:R-:W-:Y:S04]  /*38160*/  STL [R1+0x11f8], R3 ;  /* 0x0011f80301007387 */ /* 0x000fe80000100800 */
[----:B------:R2:W-:Y:S01]  /*38170*/  STL [R1+0xdd8], R17 ;  /* 0x000dd81101007387 */ /* 0x0005e20000100800 */
[----:B-1----:R-:W-:-:S03]  /*38180*/  IMAD.MOV.U32 R5, RZ, RZ, R17 ;  /* 0x000000ffff057224 */ /* 0x002fc600078e0011 */
[----:B------:R-:W3:Y:S01]  /*38190*/  LDL.LU R10, [R1+0xa78] ;  /* 0x000a7800010a7983 */ /* 0x000ee20000300800 */
[----:B------:R-:W-:-:S03]  /*381a0*/  IADD3 R8, P1, R8, UR8, RZ ;  /* 0x0000000808087c10 */ /* 0x000fc6000ff3e0ff */
[----:B--2---:R-:W2:Y:S01]  /*381b0*/  LDL.LU R17, [R1+0xa74] ;  /* 0x000a740001117983 */ /* 0x004ea20000300800 */
[----:B------:R-:W-:-:S03]  /*381c0*/  IADD3.X R21, R21, UR5, RZ, P0, !PT ;  /* 0x0000000515157c10 */ /* 0x000fc600087fe4ff */
[----:B------:R-:W-:Y:S01]  /*381d0*/  STL [R1+0x11f4], R8 ;  /* 0x0011f40801007387 */ /* 0x000fe20000100800 */
[----:B------:R-:W-:-:S03]  /*381e0*/  IMAD.MOV.U32 R4, RZ, RZ, R13 ;  /* 0x000000ffff047224 */ /* 0x000fc600078e000d */
[----:B------:R-:W-:Y:S04]  /*381f0*/  STL [R1+0xddc], R21 ;  /* 0x000ddc1501007387 */ /* 0x000fe80000100800 */
[----:B------:R-:W2:Y:S04]  /*38200*/  LDL.LU R13, [R1+0xa98] ;  /* 0x000a9800010d7983 */ /* 0x000ea80000300800 */
[----:B------:R1:W-:Y:S02]  /*38210*/  LDGSTS.E [R6+0x1ca00], [R4.64], P3 ;  /* 0x1ca0000004067fae */ /* 0x0003e40009921846 */
[----:B-1----:R-:W-:Y:S01]  /*38220*/  MOV R4, R3 ;  /* 0x0000000300047202 */ /* 0x002fe20000000f00 */
[----:B------:R-:W-:Y:S01]  /*38230*/  IMAD.MOV.U32 R5, RZ, RZ, R21 ;  /* 0x000000ffff057224 */ /* 0x000fe200078e0015 */
[----:B------:R-:W-:Y:S01]  /*38240*/  IADD3 R11, P0, R11, UR8, RZ ;  /* 0x000000080b0b7c10 */ /* 0x000fe2000ff1e0ff */
[----:B------:R-:W2:Y:S01]  /*38250*/  LDL.LU R3, [R1+0xab8] ;  /* 0x000ab80001037983 */ /* 0x000ea20000300800 */
[----:B----4-:R-:W-:-:S03]  /*38260*/  IADD3.X R16, R16, UR5, RZ, P1, !PT ;  /* 0x0000000510107c10 */ /* 0x010fc60008ffe4ff */
[----:B------:R1:W-:Y:S04]  /*38270*/  LDGSTS.E [R6+0x1d200], [R4.64], P3 ;  /* 0x1d20000004067fae */ /* 0x0003e80009921846 */
[----:B------:R-:W-:Y:S04]  /*38280*/  STL [R1+0x110c], R11 ;  /* 0x00110c0b01007387 */ /* 0x000fe80000100800 */
[----:B------:R4:W-:Y:S01]  /*38290*/  STL [R1+0xde0], R16 ;  /* 0x000de01001007387 */ /* 0x0009e20000100800 */
[----:B-1----:R-:W-:Y:S02]  /*382a0*/  IMAD.MOV.U32 R4, RZ, RZ, R8 ;  /* 0x000000ffff047224 */ /* 0x002fe400078e0008 */
[----:B------:R-:W-:Y:S01]  /*382b0*/  IMAD.MOV.U32 R5, RZ, RZ, R16 ;  /* 0x000000ffff057224 */ /* 0x000fe200078e0010 */
[----:B------:R-:W-:Y:S01]  /*382c0*/  IADD3.X R20, R20, UR5, RZ, P0, !PT ;  /* 0x0000000514147c10 */ /* 0x000fe200087fe4ff */
[----:B----4-:R-:W2:Y:S01]  /*382d0*/  LDL.LU R16, [R1+0xa94] ;  /* 0x000a940001107983 */ /* 0x010ea20000300800 */
[----:B------:R-:W-:-:S03]  /*382e0*/  IADD3 R9, P1, R9, UR8, RZ ;  /* 0x0000000809097c10 */ /* 0x000fc6000ff3e0ff */
[----:B------:R1:W-:Y:S04]  /*382f0*/  LDGSTS.E [R6+0x1da00], [R4.64], P3 ;  /* 0x1da0000004067fae */ /* 0x0003e80009921846 */
[----:B------:R-:W-:Y:S01]  /*38300*/  STL [R1+0xe98], R9 ;  /* 0x000e980901007387 */ /* 0x000fe20000100800 */
[----:B------:R-:W-:-:S03]  /*38310*/  IADD3.X R19, R19, UR5, RZ, P1, !PT ;  /* 0x0000000513137c10 */ /* 0x000fc60008ffe4ff */
[----:B------:R1:W-:Y:S04]  /*38320*/  STL [R1+0xde4], R20 ;  /* 0x000de41401007387 */ /* 0x0003e80000100800 */
[----:B------:R-:W2:Y:S01]  /*38330*/  LDL.LU R8, [R1+0xad8] ;  /* 0x000ad80001087983 */ /* 0x000ea20000300800 */
[----:B-1----:R-:W-:Y:S02]  /*38340*/  IMAD.MOV.U32 R5, RZ, RZ, R20 ;  /* 0x000000ffff057224 */ /* 0x002fe400078e0014 */
[----:B------:R-:W-:Y:S01]  /*38350*/  IMAD.MOV.U32 R4, RZ, RZ, R11 ;  /* 0x000000ffff047224 */ /* 0x000fe200078e000b */
[----:B------:R-:W2:Y:S04]  /*38360*/  LDL.LU R20, [R1+0xab4] ;  /* 0x000ab40001147983 */ /* 0x000ea80000300800 */
[----:B------:R1:W-:Y:S01]  /*38370*/  LDGSTS.E [R6+0x1e200], [R4.64], P3 ;  /* 0x1e20000004067fae */ /* 0x0003e20009921846 */
[----:B------:R-:W-:-:S05]  /*38380*/  IADD3 R14, P0, R14, UR8, RZ ;  /* 0x000000080e0e7c10 */ /* 0x000fca000ff1e0ff */
[----:B------:R-:W-:Y:S01]  /*38390*/  STL [R1+0xdf8], R14 ;  /* 0x000df80e01007387 */ /* 0x000fe20000100800 */
[----:B------:R-:W-:-:S03]  /*383a0*/  IADD3.X R15, R15, UR5, RZ, P0, !PT ;  /* 0x000000050f0f7c10 */ /* 0x000fc600087fe4ff */
[----:B------:R1:W-:Y:S02]  /*383b0*/  STL [R1+0xde8], R19 ;  /* 0x000de81301007387 */ /* 0x0003e40000100800 */
[----:B-1----:R-:W-:Y:S02]  /*383c0*/  IMAD.MOV.U32 R4, RZ, RZ, R9 ;  /* 0x000000ffff047224 */ /* 0x002fe400078e0009 */
[----:B------:R-:W-:Y:S01]  /*383d0*/  IMAD.MOV.U32 R5, RZ, RZ, R19 ;  /* 0x000000ffff057224 */ /* 0x000fe200078e0013 */
[----:B------:R-:W2:Y:S04]  /*383e0*/  LDL.LU R11, [R1+0xaf8] ;  /* 0x000af800010b7983 */ /* 0x000ea80000300800 */
[----:B------:R1:W-:Y:S04]  /*383f0*/  LDGSTS.E [R6+0x1ea00], [R4.64], P3 ;  /* 0x1ea0000004067fae */ /* 0x0003e80009921846 */
[----:B------:R-:W2:Y:S01]  /*38400*/  LDL.LU R19, [R1+0xad4] ;  /* 0x000ad40001137983 */ /* 0x000ea20000300800 */
[----:B-1----:R-:W-:-:S02]  /*38410*/  IMAD.MOV.U32 R4, RZ, RZ, R14 ;  /* 0x000000ffff047224 */ /* 0x002fc400078e000e */
[----:B------:R-:W-:-:S05]  /*38420*/  IMAD.MOV.U32 R5, RZ, RZ, R15 ;  /* 0x000000ffff057224 */ /* 0x000fca00078e000f */
[----:B------:R1:W-:Y:S01]  /*38430*/  LDGSTS.E [R6+0x1f200], [R4.64], P3 ;  /* 0x1f20000004067fae */ /* 0x0003e20009921846 */
[----:B---3--:R-:W-:-:S05]  /*38440*/  IADD3 R12, P1, R12, UR8, RZ ;  /* 0x000000080c0c7c10 */ /* 0x008fca000ff3e0ff */
[----:B------:R-:W-:Y:S04]  /*38450*/  STL [R1+0xdf4], R12 ;  /* 0x000df40c01007387 */ /* 0x000fe80000100800 */
[----:B------:R3:W-:Y:S04]  /*38460*/  STL [R1+0xdec], R15 ;  /* 0x000dec0f01007387 */ /* 0x0007e80000100800 */
[----:B------:R-:W4:Y:S04]  /*38470*/  LDL.LU R9, [R1+0xb18] ;  /* 0x000b180001097983 */ /* 0x000f280000300800 */
[----:B------:R-:W4:Y:S01]  /*38480*/  LDL.LU R14, [R1+0xaf4] ;  /* 0x000af400010e7983 */ /* 0x000f220000300800 */
[----:B------:R-:W-:-:S05]  /*38490*/  IADD3.X R18, R18, UR5, RZ, P1, !PT ;  /* 0x0000000512127c10 */ /* 0x000fca0008ffe4ff */
[----:B-1----:R-:W-:Y:S01]  /*384a0*/  IMAD.MOV.U32 R5, RZ, RZ, R18 ;  /* 0x000000ffff057224 */ /* 0x002fe200078e0012 */
[----:B------:R-:W-:-:S05]  /*384b0*/  IADD3 R10, P0, R10, UR8, RZ ;  /* 0x000000080a0a7c10 */ /* 0x000fca000ff1e0ff */
[----:B------:R-:W-:Y:S01]  /*384c0*/  STL [R1+0xa78], R10 ;  /* 0x000a780a01007387 */ /* 0x000fe20000100800 */
[----:B--2---:R-:W-:-:S03]  /*384d0*/  IADD3.X R17, R17, UR5, RZ, P0, !PT ;  /* 0x0000000511117c10 */ /* 0x004fc600087fe4ff */
[----:B------:R1:W-:Y:S04]  /*384e0*/  STL [R1+0xdf0], R18 ;  /* 0x000df01201007387 */ /* 0x0003e80000100800 */
[----:B---3--:R-:W2:Y:S01]  /*384f0*/  LDL.LU R15, [R1+0xb38] ;  /* 0x000b3800010f7983 */ /* 0x008ea20000300800 */
[----:B------:R-:W-:-:S05]  /*38500*/  IADD3 R13, P1, R13, UR8, RZ ;  /* 0x000000080d0d7c10 */ /* 0x000fca000ff3e0ff */
[----:B------:R-:W-:Y:S04]  /*38510*/  STL [R1+0xa98], R13 ;  /* 0x000a980d01007387 */ /* 0x000fe80000100800 */
[----:B------:R3:W-:Y:S04]  /*38520*/  STL [R1+0xa74], R17 ;  /* 0x000a741101007387 */ /* 0x0007e80000100800 */
[----:B-1----:R-:W2:Y:S01]  /*38530*/  LDL.LU R18, [R1+0xb14] ;  /* 0x000b140001127983 */ /* 0x002ea20000300800 */
[----:B------:R-:W-:-:S03]  /*38540*/  IMAD.MOV.U32 R4, RZ, RZ, R12 ;  /* 0x000000ffff047224 */ /* 0x000fc600078e000c */
[----:B------:R-:W2:Y:S04]  /*38550*/  LDL.LU R12, [R1+0xb58] ;  /* 0x000b5800010c7983 */ /* 0x000ea80000300800 */
[----:B------:R-:W2:Y:S01]  /*38560*/  LDL.LU R21, [R1+0xb34] ;  /* 0x000b340001157983 */ /* 0x000ea20000300800 */
[----:B------:R-:W-:-:S03]  /*38570*/  IADD3 R3, P0, R3, UR8, RZ ;  /* 0x0000000803037c10 */ /* 0x000fc6000ff1e0ff */
[----:B------:R1:W-:Y:S04]  /*38580*/  LDGSTS.E [R6+0x1fa00], [R4.64], P3 ;  /* 0x1fa0000004067fae */ /* 0x0003e80009921846 */
[----:B------:R-:W-:Y:S01]  /*38590*/  STL [R1+0xab8], R3 ;  /* 0x000ab80301007387 */ /* 0x000fe20000100800 */
[----:B-1----:R-:W-:Y:S01]  /*385a0*/  LOP3.LUT R6, R252, 0x40, RZ, 0x3c, !PT ;  /* 0x00000040fc067812 */ /* 0x002fe200078e3cff */
[----:B------:R-:W-:Y:S01]  /*385b0*/  IMAD.MOV.U32 R4, RZ, RZ, R10 ;  /* 0x000000ffff047224 */ /* 0x000fe200078e000a */
[----:B------:R-:W-:Y:S02]  /*385c0*/  MOV R5, R17 ;  /* 0x0000001100057202 */ /* 0x000fe40000000f00 */
[----:B------:R-:W-:-:S03]  /*385d0*/  IADD3.X R16, R16, UR5, RZ, P1, !PT ;  /* 0x0000000510107c10 */ /* 0x000fc60008ffe4ff */
[----:B------:R1:W-:Y:S04]  /*385e0*/  LDGSTS.E [R6+0x10400], [R4.64], P3 ;  /* 0x1040000004067fae */ /* 0x0003e80009921846 */
[----:B------:R1:W-:Y:S04]  /*385f0*/  STL [R1+0xa94], R16 ;  /* 0x000a941001007387 */ /* 0x0003e80000100800 */
[----:B------:R-:W2:Y:S01]  /*38600*/  LDL.LU R10, [R1+0xb78] ;  /* 0x000b7800010a7983 */ /* 0x000ea20000300800 */
[----:B------:R-:W-:Y:S01]  /*38610*/  IADD3 R8, P1, R8, UR8, RZ ;  /* 0x0000000808087c10 */ /* 0x000fe2000ff3e0ff */
[----:B-1----:R-:W-:-:S02]  /*38620*/  IMAD.MOV.U32 R4, RZ, RZ, R13 ;  /* 0x000000ffff047224 */ /* 0x002fc400078e000d */
[----:B---3--:R-:W3:Y:S01]  /*38630*/  LDL.LU R17, [R1+0xb54] ;  /* 0x000b540001117983 */ /* 0x008ee20000300800 */
[----:B------:R-:W-:Y:S01]  /*38640*/  IMAD.MOV.U32 R5, RZ, RZ, R16 ;  /* 0x000000ffff057224 */ /* 0x000fe200078e0010 */
[----:B------:R-:W-:Y:S02]  /*38650*/  IADD3.X R20, R20, UR5, RZ, P0, !PT ;  /* 0x0000000514147c10 */ /* 0x000fe400087fe4ff */
[----:B------:R-:W-:Y:S04]  /*38660*/  STL [R1+0xad8], R8 ;  /* 0x000ad80801007387 */ /* 0x000fe80000100800 */
[----:B------:R1:W-:Y:S04]  /*38670*/  STL [R1+0xab4], R20 ;  /* 0x000ab41401007387 */ /* 0x0003e80000100800 */
[----:B------:R-:W3:Y:S04]  /*38680*/  LDL.LU R16, [R1+0xb74] ;  /* 0x000b740001107983 */ /* 0x000ee80000300800 */
[----:B------:R-:W3:Y:S04]  /*38690*/  LDL.LU R13, [R1+0xb98] ;  /* 0x000b9800010d7983 */ /* 0x000ee80000300800 */
[----:B------:R1:W-:Y:S01]  /*386a0*/  LDGSTS.E [R6+0x10c00], [R4.64], P3 ;  /* 0x10c0000004067fae */ /* 0x0003e20009921846 */
[----:B------:R-:W-:-:S02]  /*386b0*/  IADD3 R11, P0, R11, UR8, RZ ;  /* 0x000000080b0b7c10 */ /* 0x000fc4000ff1e0ff */
[----:B------:R-:W-:Y:S01]  /*386c0*/  IADD3.X R19, R19, UR5, RZ, P1, !PT ;  /* 0x0000000513137c10 */ /* 0x000fe20008ffe4ff */
[----:B-1----:R-:W-:Y:S02]  /*386d0*/  IMAD.MOV.U32 R4, RZ, RZ, R3 ;  /* 0x000000ffff047224 */ /* 0x002fe400078e0003 */
[----:B------:R-:W-:Y:S02]  /*386e0*/  IMAD.MOV.U32 R5, RZ, RZ, R20 ;  /* 0x000000ffff057224 */ /* 0x000fe400078e0014 */
[----:B------:R-:W3:Y:S04]  /*386f0*/  LDL.LU R20, [R1+0xb94] ;  /* 0x000b940001147983 */ /* 0x000ee80000300800 */
[----:B------:R-:W-:Y:S04]  /*38700*/  STL [R1+0xaf8], R11 ;  /* 0x000af80b01007387 */ /* 0x000fe80000100800 */
[----:B------:R1:W-:Y:S04]  /*38710*/  STL [R1+0xad4], R19 ;  /* 0x000ad41301007387 */ /* 0x0003e80000100800 */
[----:B------:R1:W-:Y:S04]  /*38720*/  LDGSTS.E [R6+0x11400], [R4.64], P3 ;  /* 0x1140000004067fae */ /* 0x0003e80009921846 */
[----:B------:R-:W3:Y:S01]  /*38730*/  LDL.LU R3, [R1+0xbb8] ;  /* 0x000bb80001037983 */ /* 0x000ee20000300800 */
[----:B-1----:R-:W-:-:S03]  /*38740*/  IMAD.MOV.U32 R5, RZ, RZ, R19 ;  /* 0x000000ffff057224 */ /* 0x002fc600078e0013 */
[----:B------:R-:W3:Y:S01]  /*38750*/  LDL.LU R19, [R1+0xbb4] ;  /* 0x000bb40001137983 */ /* 0x000ee20000300800 */
[----:B------:R-:W-:-:S05]  /*38760*/  IMAD.MOV.U32 R4, RZ, RZ, R8 ;  /* 0x000000ffff047224 */ /* 0x000fca00078e0008 */
[----:B------:R1:W-:Y:S02]  /*38770*/  LDGSTS.E [R6+0x11c00], [R4.64], P3 ;  /* 0x11c0000004067fae */ /* 0x0003e40009921846 */
[----:B-1----:R-:W-:Y:S01]  /*38780*/  IMAD.MOV.U32 R4, RZ, RZ, R11 ;  /* 0x000000ffff047224 */ /* 0x002fe200078e000b */
[----:B----4-:R-:W-:Y:S02]  /*38790*/  IADD3 R9, P1, R9, UR8, RZ ;  /* 0x0000000809097c10 */ /* 0x010fe4000ff3e0ff */
[----:B------:R-:W-:-:S03]  /*387a0*/  IADD3.X R14, R14, UR5, RZ, P0, !PT ;  /* 0x000000050e0e7c10 */ /* 0x000fc600087fe4ff */
[----:B------:R-:W-:Y:S04]  /*387b0*/  STL [R1+0xb18], R9 ;  /* 0x000b180901007387 */ /* 0x000fe80000100800 */
[----:B------:R1:W-:Y:S04]  /*387c0*/  STL [R1+0xaf4], R14 ;  /* 0x000af40e01007387 */ /* 0x0003e80000100800 */
[----:B------:R-:W4:Y:S01]  /*387d0*/  LDL.LU R8, [R1+0xbd8] ;  /* 0x000bd80001087983 */ /* 0x000f220000300800 */
[----:B------:R-:W-:-:S03]  /*387e0*/  IMAD.MOV.U32 R5, RZ, RZ, R14 ;  /* 0x000000ffff057224 */ /* 0x000fc600078e000e */
[----:B-1----:R-:W4:Y:S04]  /*387f0*/  LDL.LU R14, [R1+0xbd4] ;  /* 0x000bd400010e7983 */ /* 0x002f280000300800 */
[----:B------:R1:W-:Y:S01]  /*38800*/  LDGSTS.E [R6+0x12400], [R4.64], P3 ;  /* 0x1240000004067fae */ /* 0x0003e20009921846 */
[----:B--2---:R-:W-:-:S05]  /*38810*/  IADD3 R15, P0, R15, UR8, RZ ;  /* 0x000000080f0f7c10 */ /* 0x004fca000ff1e0ff */
[----:B------:R-:W-:Y:S01]  /*38820*/  STL [R1+0xb38], R15 ;  /* 0x000b380f01007387 */ /* 0x000fe20000100800 */
[----:B------:R-:W-:-:S05]  /*38830*/  IADD3.X R18, R18, UR5, RZ, P1, !PT ;  /* 0x0000000512127c10 */ /* 0x000fca0008ffe4ff */
[----:B------:R2:W-:Y:S04]  /*38840*/  STL [R1+0xb14], R18 ;  /* 0x000b141201007387 */ /* 0x0005e80000100800 */
[----:B------:R-:W4:Y:S01]  /*38850*/  LDL.LU R11, [R1+0xbf8] ;  /* 0x000bf800010b7983 */ /* 0x000f220000300800 */
[----:B------:R-:W-:Y:S02]  /*38860*/  IADD3 R12, P1, R12, UR8, RZ ;  /* 0x000000080c0c7c10 */ /* 0x000fe4000ff3e0ff */
[----:B------:R-:W-:Y:S01]  /*38870*/  IADD3.X R21, R21, UR5, RZ, P0, !PT ;  /* 0x0000000515157c10 */ /* 0x000fe200087fe4ff */
[----:B-1----:R-:W-:Y:S02]  /*38880*/  IMAD.MOV.U32 R5, RZ, RZ, R18 ;  /* 0x000000ffff057224 */ /* 0x002fe400078e0012 */
[----:B--2---:R-:W2:Y:S01]  /*38890*/  LDL.LU R18, [R1+0xbf4] ;  /* 0x000bf40001127983 */ /* 0x004ea20000300800 */
[----:B------:R-:W-:-:S03]  /*388a0*/  IMAD.MOV.U32 R4, RZ, RZ, R9 ;  /* 0x000000ffff047224 */ /* 0x000fc600078e0009 */
[----:B------:R-:W-:Y:S04]  /*388b0*/  STL [R1+0xb58], R12 ;  /* 0x000b580c01007387 */ /* 0x000fe80000100800 */
[----:B------:R-:W-:Y:S04]  /*388c0*/  STL [R1+0xb34], R21 ;  /* 0x000b341501007387 */ /* 0x000fe80000100800 */
[----:B------:R-:W2:Y:S04]  /*388d0*/  LDL.LU R9, [R1+0xc18] ;  /* 0x000c180001097983 */ /* 0x000ea80000300800 */
[----:B------:R1:W-:Y:S01]  /*388e0*/  LDGSTS.E [R6+0x12c00], [R4.64], P3 ;  /* 0x12c0000004067fae */ /* 0x0003e20009921846 */
[----:B------:R-:W-:Y:S01]  /*388f0*/  IADD3 R10, P0, R10, UR8, RZ ;  /* 0x000000080a0a7c10 */ /* 0x000fe2000ff1e0ff */
[----:B-1----:R-:W-:-:S02]  /*38900*/  IMAD.MOV.U32 R4, RZ, RZ, R15 ;  /* 0x000000ffff047224 */ /* 0x002fc400078e000f */
[----:B------:R-:W-:Y:S01]  /*38910*/  IMAD.MOV.U32 R5, RZ, RZ, R21 ;  /* 0x000000ffff057224 */ /* 0x000fe200078e0015 */
[----:B------:R-:W2:Y:S01]  /*38920*/  LDL.LU R15, [R1+0xc38] ;  /* 0x000c3800010f7983 */ /* 0x000ea20000300800 */
[----:B---3--:R-:W-:-:S03]  /*38930*/  IADD3.X R17, R17, UR5, RZ, P1, !PT ;  /* 0x0000000511117c10 */ /* 0x008fc60008ffe4ff */
[----:B------:R-:W-:Y:S04]  /*38940*/  STL [R1+0xb78], R10 ;  /* 0x000b780a01007387 */ /* 0x000fe80000100800 */
[----:B------:R1:W-:Y:S04]  /*38950*/  LDGSTS.E [R6+0x13400], [R4.64], P3 ;  /* 0x1340000004067fae */ /* 0x0003e80009921846 */
[----:B------:R3:W-:Y:S01]  /*38960*/  STL [R1+0xb54], R17 ;  /* 0x000b541101007387 */ /* 0x0007e20000100800 */
[----:B------:R-:W-:Y:S02]  /*38970*/  IADD3.X R16, R16, UR5, RZ, P0, !PT ;  /* 0x0000000510107c10 */ /* 0x000fe400087fe4ff */
[----:B------:R-:W-:-:S02]  /*38980*/  IADD3 R13, P1, R13, UR8, RZ ;  /* 0x000000080d0d7c10 */ /* 0x000fc4000ff3e0ff */
[----:B-1----:R-:W-:Y:S01]  /*38990*/  MOV R4, R12 ;  /* 0x0000000c00047202 */ /* 0x002fe20000000f00 */
[----:B------:R-:W-:Y:S02]  /*389a0*/  IMAD.MOV.U32 R5, RZ, RZ, R17 ;  /* 0x000000ffff057224 */ /* 0x000fe400078e0011 */
[----:B---3--:R-:W2:Y:S04]  /*389b0*/  LDL.LU R17, [R1+0xc14] ;  /* 0x000c140001117983 */ /* 0x008ea80000300800 */
[----:B------:R-:W-:Y:S04]  /*389c0*/  STL [R1+0xb98], R13 ;  /* 0x000b980d01007387 */ /* 0x000fe80000100800 */
[----:B------:R1:W-:Y:S04]  /*389d0*/  STL [R1+0xb74], R16 ;  /* 0x000b741001007387 */ /* 0x0003e80000100800 */
[----:B------:R1:W-:Y:S04]  /*389e0*/  LDGSTS.E [R6+0x13c00], [R4.64], P3 ;  /* 0x13c0000004067fae */ /* 0x0003e80009921846 */
[----:B------:R-:W2:Y:S01]  /*389f0*/  LDL.LU R12, [R1+0xce0] ;  /* 0x000ce000010c7983 */ /* 0x000ea20000300800 */
[----:B------:R-:W-:Y:S01]  /*38a00*/  IADD3.X R20, R20, UR5, RZ, P1, !PT ;  /* 0x0000000514147c10 */ /* 0x000fe20008ffe4ff */
[----:B-1----:R-:W-:-:S02]  /*38a10*/  IMAD.MOV.U32 R5, RZ, RZ, R16 ;  /* 0x000000ffff057224 */ /* 0x002fc400078e0010 */
[----:B------:R-:W2:Y:S01]  /*38a20*/  LDL.LU R16, [R1+0xc34] ;  /* 0x000c340001107983 */ /* 0x000ea20000300800 */
[----:B------:R-:W-:Y:S01]  /*38a30*/  IMAD.MOV.U32 R4, RZ, RZ, R10 ;  /* 0x000000ffff047224 */ /* 0x000fe200078e000a */
[----:B------:R-:W-:-:S04]  /*38a40*/  IADD3 R3, P0, R3, UR8, RZ ;  /* 0x0000000803037c10 */ /* 0x000fc8000ff1e0ff */
[----:B------:R1:W-:Y:S04]  /*38a50*/  LDGSTS.E [R6+0x14400], [R4.64], P3 ;  /* 0x1440000004067fae */ /* 0x0003e80009921846 */
[----:B------:R-:W-:Y:S04]  /*38a60*/  STL [R1+0xbb8], R3 ;  /* 0x000bb80301007387 */ /* 0x000fe80000100800 */
[----:B------:R1:W-:Y:S01]  /*38a70*/  STL [R1+0xb94], R20 ;  /* 0x000b941401007387 */ /* 0x0003e20000100800 */
[----:B------:R-:W-:-:S03]  /*38a80*/  IADD3.X R19, R19, UR5, RZ, P0, !PT ;  /* 0x0000000513137c10 */ /* 0x000fc600087fe4ff */
[----:B------:R-:W2:Y:S01]  /*38a90*/  LDL.LU R10, [R1+0xcf8] ;  /* 0x000cf800010a7983 */ /* 0x000ea20000300800 */
[----:B-1----:R-:W-:Y:S02]  /*38aa0*/  IMAD.MOV.U32 R5, RZ, RZ, R20 ;  /* 0x000000ffff057224 */ /* 0x002fe400078e0014 */
[----:B------:R-:W-:Y:S01]  /*38ab0*/  IMAD.MOV.U32 R4, RZ, RZ, R13 ;  /* 0x000000ffff047224 */ /* 0x000fe200078e000d */
[----:B------:R-:W2:Y:S04]  /*38ac0*/  LDL.LU R20, [R1+0xcdc] ;  /* 0x000cdc0001147983 */ /* 0x000ea80000300800 */
[----:B------:R1:W-:Y:S02]  /*38ad0*/  LDGSTS.E [R6+0x14c00], [R4.64], P3 ;  /* 0x14c0000004067fae */ /* 0x0003e40009921846 */
[----:B-1----:R-:W-:-:S02]  /*38ae0*/  IMAD.MOV.U32 R4, RZ, RZ, R3 ;  /* 0x000000ffff047224 */ /* 0x002fc400078e0003 */
[----:B------:R-:W-:-:S05]  /*38af0*/  IMAD.MOV.U32 R5, RZ, RZ, R19 ;  /* 0x000000ffff057224 */ /* 0x000fca00078e0013 */
[----:B------:R1:W-:Y:S01]  /*38b00*/  LDGSTS.E [R6+0x15400], [R4.64], P3 ;  /* 0x1540000004067fae */ /* 0x0003e20009921846 */
[----:B----4-:R-:W-:-:S05]  /*38b10*/  IADD3 R8, P1, R8, UR8, RZ ;  /* 0x0000000808087c10 */ /* 0x010fca000ff3e0ff */
[----:B------:R-:W-:Y:S04]  /*38b20*/  STL [R1+0xbd8], R8 ;  /* 0x000bd80801007387 */ /* 0x000fe80000100800 */
[----:B------:R4:W-:Y:S04]  /*38b30*/  STL [R1+0xbb4], R19 ;  /* 0x000bb41301007387 */ /* 0x0009e80000100800 */
[----:B------:R-:W3:Y:S04]  /*38b40*/  LDL.LU R13, [R1+0xd10] ;  /* 0x000d1000010d7983 */ /* 0x000ee80000300800 */
[----:B------:R-:W3:Y:S01]  /*38b50*/  LDL.LU R21, [R1+0xcf4] ;  /* 0x000cf40001157983 */ /* 0x000ee20000300800 */
[----:B------:R-:W-:Y:S01]  /*38b60*/  IADD3.X R14, R14, UR5, RZ, P1, !PT ;  /* 0x000000050e0e7c10 */ /* 0x000fe20008ffe4ff */
[----:B-1----:R-:W-:-:S04]  /*38b70*/  IMAD.MOV.U32 R4, RZ, RZ, R8 ;  /* 0x000000ffff047224 */ /* 0x002fc800078e0008 */
[----:B------:R-:W-:-:S05]  /*38b80*/  IMAD.MOV.U32 R5, RZ, RZ, R14 ;  /* 0x000000ffff057224 */ /* 0x000fca00078e000e */
[----:B------:R1:W-:Y:S01]  /*38b90*/  LDGSTS.E [R6+0x15c00], [R4.64], P3 ;  /* 0x15c0000004067fae */ /* 0x0003e20009921846 */
[----:B------:R-:W-:-:S05]  /*38ba0*/  IADD3 R11, P0, R11, UR8, RZ ;  /* 0x000000080b0b7c10 */ /* 0x000fca000ff1e0ff */
[----:B------:R-:W-:Y:S04]  /*38bb0*/  STL [R1+0xbf8], R11 ;  /* 0x000bf80b01007387 */ /* 0x000fe80000100800 */
[----:B------:R1:W-:Y:S04]  /*38bc0*/  STL [R1+0xbd4], R14 ;  /* 0x000bd40e01007387 */ /* 0x0003e80000100800 */
[----:B------:R-:W3:Y:S04]  /*38bd0*/  LDL.LU R3, [R1+0xd88] ;  /* 0x000d880001037983 */ /* 0x000ee80000300800 */
[----:B----4-:R-:W4:Y:S01]  /*38be0*/  LDL.LU R19, [R1+0xd0c] ;  /* 0x000d0c0001137983 */ /* 0x010f220000300800 */
[----:B--2---:R-:W-:-:S02]  /*38bf0*/  IADD3 R9, P1, R9, UR8, RZ ;  /* 0x0000000809097c10 */ /* 0x004fc4000ff3e0ff */
[----:B------:R-:W-:-:S03]  /*38c00*/  IADD3.X R18, R18, UR5, RZ, P0, !PT ;  /* 0x0000000512127c10 */ /* 0x000fc600087fe4ff */
[----:B------:R-:W-:Y:S04]  /*38c10*/  STL [R1+0xc18], R9 ;  /* 0x000c180901007387 */ /* 0x000fe80000100800 */
[----:B------:R2:W-:Y:S04]  /*38c20*/  STL [R1+0xbf4], R18 ;  /* 0x000bf41201007387 */ /* 0x0005e80000100800 */
[----:B-1----:R-:W4:Y:S04]  /*38c30*/  LDL.LU R14, [R1+0xd7c] ;  /* 0x000d7c00010e7983 */ /* 0x002f280000300800 */
[----:B------:R-:W4:Y:S01]  /*38c40*/  LDL.LU R8, [R1+0xd80] ;  /* 0x000d800001087983 */ /* 0x000f220000300800 */
[----:B------:R-:W-:Y:S01]  /*38c50*/  IADD3 R15, P0, R15, UR8, RZ ;  /* 0x000000080f0f7c10 */ /* 0x000fe2000ff1e0ff */
[----:B------:R-:W-:-:S02]  /*38c60*/  IMAD.MOV.U32 R4, RZ, RZ, R11 ;  /* 0x000000ffff047224 */ /* 0x000fc400078e000b */
[----:B------:R-:W-:Y:S02]  /*38c70*/  IMAD.MOV.U32 R5, RZ, RZ, R18 ;  /* 0x000000ffff057224 */ /* 0x000fe400078e0012 */
[----:B--2---:R-:W2:Y:S04]  /*38c80*/  LDL.LU R18, [R1+0xd74] ;  /* 0x000d740001127983 */ /* 0x004ea80000300800 */
[----:B------:R-:W-:Y:S04]  /*38c90*/  STL [R1+0xc38], R15 ;  /* 0x000c380f01007387 */ /* 0x000fe80000100800 */
[----:B------:R1:W-:Y:S01]  /*38ca0*/  LDGSTS.E [R6+0x16400], [R4.64], P3 ;  /* 0x1640000004067fae */ /* 0x0003e20009921846 */
[----:B------:R-:W-:Y:S01]  /*38cb0*/  IADD3.X R17, R17, UR5, RZ, P1, !PT ;  /* 0x0000000511117c10 */ /* 0x000fe20008ffe4ff */
[----:B-1----:R-:W-:-:S04]  /*38cc0*/  IMAD.MOV.U32 R4, RZ, RZ, R9 ;  /* 0x000000ffff047224 */ /* 0x002fc800078e0009 */
[----:B------:R1:W-:Y:S01]  /*38cd0*/  STL [R1+0xc14], R17 ;  /* 0x000c141101007387 */ /* 0x0003e20000100800 */
[----:B------:R-:W-:-:S03]  /*38ce0*/  MOV R5, R17 ;  /* 0x0000001100057202 */ /* 0x000fc60000000f00 */
[----:B------:R-:W2:Y:S04]  /*38cf0*/  LDL.LU R11, [R1+0xd78] ;  /* 0x000d7800010b7983 */ /* 0x000ea80000300800 */
[----:B------:R1:W-:Y:S01]  /*38d00*/  LDGSTS.E [R6+0x16c00], [R4.64], P3 ;  /* 0x16c0000004067fae */ /* 0x0003e20009921846 */
[----:B------:R-:W-:-:S03]  /*38d10*/  IADD3 R12, P1, R12, UR8, RZ ;  /* 0x000000080c0c7c10 */ /* 0x000fc6000ff3e0ff */
[----:B-1----:R-:W2:Y:S04]  /*38d20*/  LDL.LU R17, [R1+0xd18] ;  /* 0x000d180001117983 */ /* 0x002ea80000300800 */
[----:B------:R-:W-:Y:S01]  /*38d30*/  STL [R1+0xce0], R12 ;  /* 0x000ce00c01007387 */ /* 0x000fe20000100800 */
[----:B------:R-:W-:Y:S01]  /*38d40*/  IADD3.X R16, R16, UR5, RZ, P0, !PT ;  /* 0x0000000510107c10 */ /* 0x000fe200087fe4ff */
[----:B------:R-:W-:-:S04]  /*38d50*/  IMAD.MOV.U32 R4, RZ, RZ, R15 ;  /* 0x000000ffff047224 */ /* 0x000fc800078e000f */
[----:B------:R1:W-:Y:S01]  /*38d60*/  STL [R1+0xc34], R16 ;  /* 0x000c341001007387 */ /* 0x0003e20000100800 */
[----:B------:R-:W-:-:S03]  /*38d70*/  IMAD.MOV.U32 R5, RZ, RZ, R16 ;  /* 0x000000ffff057224 */ /* 0x000fc600078e0010 */
[----:B------:R-:W2:Y:S04]  /*38d80*/  LDL.LU R9, [R1+0xd20] ;  /* 0x000d200001097983 */ /* 0x000ea80000300800 */
[----:B------:R-:W2:Y:S04]  /*38d90*/  LDL.LU R15, [R1+0xd1c] ;  /* 0x000d1c00010f7983 */ /* 0x000ea80000300800 */
[----:B------:R1:W-:Y:S01]  /*38da0*/  LDGSTS.E [R6+0x17400], [R4.64], P3 ;  /* 0x1740000004067fae */ /* 0x0003e20009921846 */
[----:B------:R-:W-:Y:S02]  /*38db0*/  IADD3 R10, P0, R10, UR8, RZ ;  /* 0x000000080a0a7c10 */ /* 0x000fe4000ff1e0ff */
[----:B------:R-:W-:-:S03]  /*38dc0*/  IADD3.X R20, R20, UR5, RZ, P1, !PT ;  /* 0x0000000514147c10 */ /* 0x000fc60008ffe4ff */
[----:B------:R-:W-:Y:S04]  /*38dd0*/  STL [R1+0xcf8], R10 ;  /* 0x000cf80a01007387 */ /* 0x000fe80000100800 */
[----:B------:R1:W-:Y:S02]  /*38de0*/  STL [R1+0xcdc], R20 ;  /* 0x000cdc1401007387 */ /* 0x0003e40000100800 */
[----:B-1----:R-:W-:Y:S02]  /*38df0*/  IMAD.MOV.U32 R5, RZ, RZ, R20 ;  /* 0x000000ffff057224 */ /* 0x002fe400078e0014 */
[----:B------:R-:W2:Y:S01]  /*38e00*/  LDL.LU R16, [R1+0xd70] ;  /* 0x000d700001107983 */ /* 0x000ea20000300800 */
[----:B------:R-:W-:-:S03]  /*38e10*/  IMAD.MOV.U32 R4, RZ, RZ, R12 ;  /* 0x000000ffff047224 */ /* 0x000fc600078e000c */
[----:B------:R-:W2:Y:S04]  /*38e20*/  LDL.LU R20, [R1+0xd24] ;  /* 0x000d240001147983 */ /* 0x000ea80000300800 */
[----:B------:R1:W-:Y:S02]  /*38e30*/  LDGSTS.E [R6+0x17c00], [R4.64], P3 ;  /* 0x17c0000004067fae */ /* 0x0003e40009921846 */
[----:B-1----:R-:W-:Y:S01]  /*38e40*/  IMAD.MOV.U32 R4, RZ, RZ, R10 ;  /* 0x000000ffff047224 */ /* 0x002fe200078e000a */
[----:B---3--:R-:W-:Y:S02]  /*38e50*/  IADD3 R13, P1, R13, UR8, RZ ;  /* 0x000000080d0d7c10 */ /* 0x008fe4000ff3e0ff */
[----:B------:R-:W-:-:S03]  /*38e60*/  IADD3.X R21, R21, UR5, RZ, P0, !PT ;  /* 0x0000000515157c10 */ /* 0x000fc600087fe4ff */
[----:B------:R-:W-:Y:S04]  /*38e70*/  STL [R1+0xd10], R13 ;  /* 0x000d100d01007387 */ /* 0x000fe80000100800 */
[----:B------:R-:W-:Y:S04]  /*38e80*/  STL [R1+0xcf4], R21 ;  /* 0x000cf41501007387 */ /* 0x000fe80000100800 */
[----:B------:R-:W3:Y:S01]  /*38e90*/  LDL.LU R12, [R1+0xd2c] ;  /* 0x000d2c00010c7983 */ /* 0x000ee20000300800 */
[----:B------:R-:W-:-:S03]  /*38ea0*/  IMAD.MOV.U32 R5, RZ, RZ, R21 ;  /* 0x000000ffff057224 */ /* 0x000fc600078e0015 */
[----:B------:R-:W3:Y:S04]  /*38eb0*/  LDL.LU R10, [R1+0xd6c] ;  /* 0x000d6c00010a7983 */ /* 0x000ee80000300800 */
[----:B------:R1:W-:Y:S01]  /*38ec0*/  LDGSTS.E [R6+0x18400], [R4.64], P3 ;  /* 0x1840000004067fae */ /* 0x0003e20009921846 */
[----:B------:R-:W-:Y:S02]  /*38ed0*/  IADD3 R3, P0, R3, UR8, RZ ;  /* 0x0000000803037c10 */ /* 0x000fe4000ff1e0ff */
[----:B----4-:R-:W-:-:S03]  /*38ee0*/  IADD3.X R19, R19, UR5, RZ, P1, !PT ;  /* 0x0000000513137c10 */ /* 0x010fc60008ffe4ff */
[----:B------:R-:W-:Y:S04]  /*38ef0*/  STL [R1+0xd88], R3 ;  /* 0x000d880301007387 */ /* 0x000fe80000100800 */
[----:B------:R4:W-:Y:S01]  /*38f00*/  STL [R1+0xd0c], R19 ;  /* 0x000d0c1301007387 */ /* 0x0009e20000100800 */
[----:B-1----:R-:W-:-:S03]  /*38f10*/  IMAD.MOV.U32 R5, RZ, RZ, R19 ;  /* 0x000000ffff057224 */ /* 0x002fc600078e0013 */
[----:B----4-:R-:W4:Y:S01]  /*38f20*/  LDL.LU R19, [R1+0xd28] ;  /* 0x000d280001137983 */ /* 0x010f220000300800 */
[----:B------:R-:W-:Y:S01]  /*38f30*/  IADD3.X R14, R14, UR5, RZ, P0, !PT ;  /* 0x000000050e0e7c10 */ /* 0x000fe200087fe4ff */
[----:B------:R-:W-:Y:S01]  /*38f40*/  IMAD.MOV.U32 R4, RZ, RZ, R13 ;  /* 0x000000ffff047224 */ /* 0x000fe200078e000d */
[----:B------:R-:W-:-:S04]  /*38f50*/  IADD3 R8, P1, R8, UR8, RZ ;  /* 0x0000000808087c10 */ /* 0x000fc8000ff3e0ff */
[----:B------:R1:W-:Y:S04]  /*38f60*/  LDGSTS.E [R6+0x18c00], [R4.64], P3 ;  /* 0x18c0000004067fae */ /* 0x0003e80009921846 */
[----:B------:R-:W-:Y:S04]  /*38f70*/  STL [R1+0xd80], R8 ;  /* 0x000d800801007387 */ /* 0x000fe80000100800 */
[----:B------:R2:W-:Y:S04]  /*38f80*/  STL [R1+0xd7c], R14 ;  /* 0x000d7c0e01007387 */ /* 0x0005e80000100800 */
[----:B------:R-:W4:Y:S01]  /*38f90*/  LDL.LU R13, [R1+0xd68] ;  /* 0x000d6800010d7983 */ /* 0x000f220000300800 */
[----:B-1----:R-:W-:-:S03]  /*38fa0*/  IMAD.MOV.U32 R5, RZ, RZ, R14 ;  /* 0x000000ffff057224 */ /* 0x002fc600078e000e */
[----:B--2---:R-:W4:Y:S01]  /*38fb0*/  LDL.LU R14, [R1+0xd64] ;  /* 0x000d6400010e7983 */ /* 0x004f220000300800 */
[----:B------:R-:W-:Y:S01]  /*38fc0*/  IADD3.X R18, R18, UR5, RZ, P1, !PT ;  /* 0x0000000512127c10 */ /* 0x000fe20008ffe4ff */
[----:B------:R-:W-:-:S05]  /*38fd0*/  IMAD.MOV.U32 R4, RZ, RZ, R3 ;  /* 0x000000ffff047224 */ /* 0x000fca00078e0003 */
[----:B------:R1:W-:Y:S01]  /*38fe0*/  LDGSTS.E [R6+0x19400], [R4.64], P3 ;  /* 0x1940000004067fae */ /* 0x0003e20009921846 */
[----:B------:R-:W-:-:S05]  /*38ff0*/  IADD3 R11, P0, R11, UR8, RZ ;  /* 0x000000080b0b7c10 */ /* 0x000fca000ff1e0ff */
[----:B------:R-:W-:Y:S01]  /*39000*/  STL [R1+0xd78], R11 ;  /* 0x000d780b01007387 */ /* 0x000fe20000100800 */
[----:B-1----:R-:W-:Y:S01]  /*39010*/  IMAD.MOV.U32 R5, RZ, RZ, R18 ;  /* 0x000000ffff057224 */ /* 0x002fe200078e0012 */
[----:B------:R-:W-:Y:S02]  /*39020*/  IADD3.X R17, R17, UR5, RZ, P0, !PT ;  /* 0x0000000511117c10 */ /* 0x000fe400087fe4ff */
[----:B------:R1:W-:Y:S01]  /*39030*/  STL [R1+0xd74], R18 ;  /* 0x000d741201007387 */ /* 0x0003e20000100800 */
[----:B------:R-:W-:-:S03]  /*39040*/  IMAD.MOV.U32 R4, RZ, RZ, R8 ;  /* 0x000000ffff047224 */ /* 0x000fc600078e0008 */
[----:B------:R-:W4:Y:S04]  /*39050*/  LDL.LU R3, [R1+0xd60] ;  /* 0x000d600001037983 */ /* 0x000f280000300800 */
[----:B------:R1:W-:Y:S04]  /*39060*/  LDGSTS.E [R6+0x19c00], [R4.64], P3 ;  /* 0x19c0000004067fae */ /* 0x0003e80009921846 */
[----:B-1----:R-:W4:Y:S01]  /*39070*/  LDL.LU R18, [R1+0xd5c] ;  /* 0x000d5c0001127983 */ /* 0x002f220000300800 */
[----:B------:R-:W-:-:S05]  /*39080*/  IADD3 R9, P1, R9, UR8, RZ ;  /* 0x0000000809097c10 */ /* 0x000fca000ff3e0ff */
[----:B------:R-:W-:Y:S01]  /*39090*/  STL [R1+0xd20], R9 ;  /* 0x000d200901007387 */ /* 0x000fe20000100800 */
[----:B------:R-:W-:-:S03]  /*390a0*/  IADD3.X R15, R15, UR5, RZ, P1, !PT ;  /* 0x000000050f0f7c10 */ /* 0x000fc60008ffe4ff */
[----:B------:R-:W-:Y:S01]  /*390b0*/  STL [R1+0xd18], R17 ;  /* 0x000d181101007387 */ /* 0x000fe20000100800 */
[----:B------:R-:W-:Y:S01]  /*390c0*/  MOV R4, R11 ;  /* 0x0000000b00047202 */ /* 0x000fe20000000f00 */
[----:B------:R-:W-:Y:S02]  /*390d0*/  IMAD.MOV.U32 R5, RZ, RZ, R17 ;  /* 0x000000ffff057224 */ /* 0x000fe400078e0011 */
[----:B------:R-:W4:Y:S04]  /*390e0*/  LDL.LU R8, [R1+0xd58] ;  /* 0x000d580001087983 */ /* 0x000f280000300800 */
[----:B------:R-:W4:Y:S04]  /*390f0*/  LDL.LU R21, [R1+0xd54] ;  /* 0x000d540001157983 */ /* 0x000f280000300800 */
[----:B------:R1:W-:Y:S01]  /*39100*/  LDGSTS.E [R6+0x1a400], [R4.64], P3 ;  /* 0x1a40000004067fae */ /* 0x0003e20009921846 */
[----:B------:R-:W-:-:S05]  /*39110*/  IADD3 R16, P0, R16, UR8, RZ ;  /* 0x0000000810107c10 */ /* 0x000fca000ff1e0ff */
[----:B------:R-:W-:Y:S01]  /*39120*/  STL [R1+0xd70], R16 ;  /* 0x000d701001007387 */ /* 0x000fe20000100800 */
[----:B------:R-:W-:-:S03]  /*39130*/  IADD3.X R20, R20, UR5, RZ, P0, !PT ;  /* 0x0000000514147c10 */ /* 0x000fc600087fe4ff */
[----:B------:R1:W-:Y:S02]  /*39140*/  STL [R1+0xd1c], R15 ;  /* 0x000d1c0f01007387 */ /* 0x0003e40000100800 */
[----:B-1----:R-:W-:Y:S02]  /*39150*/  IMAD.MOV.U32 R5, RZ, RZ, R15 ;  /* 0x000000ffff057224 */ /* 0x002fe400078e000f */
[----:B------:R-:W4:Y:S01]  /*39160*/  LDL.LU R11, [R1+0xd50] ;  /* 0x000d5000010b7983 */ /* 0x000f220000300800 */
[----:B------:R-:W-:-:S03]  /*39170*/  IMAD.MOV.U32 R4, RZ, RZ, R9 ;  /* 0x000000ffff047224 */ /* 0x000fc600078e0009 */
[----:B------:R-:W4:Y:S04]  /*39180*/  LDL.LU R15, [R1+0xd4c] ;  /* 0x000d4c00010f7983 */ /* 0x000f280000300800 */
[----:B------:R1:W-:Y:S02]  /*39190*/  LDGSTS.E [R6+0x1ac00], [R4.64], P3 ;  /* 0x1ac0000004067fae */ /* 0x0003e40009921846 */
[----:B-1----:R-:W-:Y:S02]  /*391a0*/  IMAD.MOV.U32 R5, RZ, RZ, R20 ;  /* 0x000000ffff057224 */ /* 0x002fe400078e0014 */
[----:B------:R-:W-:-:S05]  /*391b0*/  IMAD.MOV.U32 R4, RZ, RZ, R16 ;  /* 0x000000ffff047224 */ /* 0x000fca00078e0010 */
[----:B------:R1:W-:Y:S01]  /*391c0*/  LDGSTS.E [R6+0x1b400], [R4.64], P3 ;  /* 0x1b40000004067fae */ /* 0x0003e20009921846 */
[----:B---3--:R-:W-:-:S05]  /*391d0*/  IADD3 R12, P1, R12, UR8, RZ ;  /* 0x000000080c0c7c10 */ /* 0x008fca000ff3e0ff */
[----:B------:R-:W-:Y:S04]  /*391e0*/  STL [R1+0xd2c], R12 ;  /* 0x000d2c0c01007387 */ /* 0x000fe80000100800 */
[----:B------:R3:W-:Y:S04]  /*391f0*/  STL [R1+0xd24], R20 ;  /* 0x000d241401007387 */ /* 0x0007e80000100800 */
[----:B------:R-:W2:Y:S04]  /*39200*/  LDL.LU R17, [R1+0xd44] ;  /* 0x000d440001117983 */ /* 0x000ea80000300800 */
[----:B------:R-:W2:Y:S01]  /*39210*/  LDL.LU R9, [R1+0xd48] ;  /* 0x000d480001097983 */ /* 0x000ea20000300800 */
[----:B------:R-:W-:-:S03]  /*39220*/  IADD3 R10, P0, R10, UR8, RZ ;  /* 0x000000080a0a7c10 */ /* 0x000fc6000ff1e0ff */
[----:B---3--:R-:W3:Y:S04]  /*39230*/  LDL.LU R20, [R1+0xd3c] ;  /* 0x000d3c0001147983 */ /* 0x008ee80000300800 */
[----:B------:R-:W-:Y:S01]  /*39240*/  STL [R1+0xd6c], R10 ;  /* 0x000d6c0a01007387 */ /* 0x000fe20000100800 */
[----:B-1----:R-:W-:Y:S01]  /*39250*/  IMAD.MOV.U32 R4, RZ, RZ, R12 ;  /* 0x000000ffff047224 */ /* 0x002fe200078e000c */
[----:B----4-:R-:W-:-:S05]  /*39260*/  IADD3.X R19, R19, UR5, RZ, P1, !PT ;  /* 0x0000000513137c10 */ /* 0x010fca0008ffe4ff */
[----:B------:R1:W-:Y:S04]  /*39270*/  STL [R1+0xd28], R19 ;  /* 0x000d281301007387 */ /* 0x0003e80000100800 */
[----:B------:R-:W4:Y:S01]  /*39280*/  LDL.LU R16, [R1+0xd40] ;  /* 0x000d400001107983 */ /* 0x000f220000300800 */
[----:B------:R-:W-:-:S03]  /*39290*/  IMAD.MOV.U32 R5, RZ, RZ, R19 ;  /* 0x000000ffff057224 */ /* 0x000fc600078e0013 */
[----:B-1----:R-:W4:Y:S01]  /*392a0*/  LDL.LU R19, [R1+0xd34] ;  /* 0x000d340001137983 */ /* 0x002f220000300800 */
[----:B------:R-:W-:-:S03]  /*392b0*/  IADD3 R13, P1, R13, UR8, RZ ;  /* 0x000000080d0d7c10 */ /* 0x000fc6000ff3e0ff */
[----:B------:R1:W-:Y:S01]  /*392c0*/  LDGSTS.E [R6+0x1bc00], [R4.64], P3 ;  /* 0x1bc0000004067fae */ /* 0x0003e20009921846 */
[----:B------:R-:W-:-:S03]  /*392d0*/  IADD3.X R14, R14, UR5, RZ, P0, !PT ;  /* 0x000000050e0e7c10 */ /* 0x000fc600087fe4ff */
[----:B------:R-:W-:Y:S04]  /*392e0*/  STL [R1+0xd68], R13 ;  /* 0x000d680d01007387 */ /* 0x000fe80000100800 */
[----:B------:R1:W-:Y:S04]  /*392f0*/  STL [R1+0xd64], R14 ;  /* 0x000d640e01007387 */ /* 0x0003e80000100800 */
[----:B------:R-:W4:Y:S01]  /*39300*/  LDL.LU R12, [R1+0xd38] ;  /* 0x000d3800010c7983 */ /* 0x000f220000300800 */
[----:B-1----:R-:W-:Y:S02]  /*39310*/  IMAD.MOV.U32 R4, RZ, RZ, R10 ;  /* 0x000000ffff047224 */ /* 0x002fe400078e000a */
[----:B------:R-:W-:-:S02]  /*39320*/  IMAD.MOV.U32 R5, RZ, RZ, R14 ;  /* 0x000000ffff057224 */ /* 0x000fc400078e000e */
[----:B------:R-:W4:Y:S04]  /*39330*/  LDL.LU R14, [R1+0xd30] ;  /* 0x000d3000010e7983 */ /* 0x000f280000300800 */
[----:B------:R1:W-:Y:S01]  /*39340*/  LDGSTS.E [R6+0x1c400], [R4.64], P3 ;  /* 0x1c40000004067fae */ /* 0x0003e20009921846 */
[----:B------:R-:W-:Y:S02]  /*39350*/  IADD3 R3, P0, R3, UR8, RZ ;  /* 0x0000000803037c10 */ /* 0x000fe4000ff1e0ff */
[----:B------:R-:W-:-:S03]  /*39360*/  IADD3.X R18, R18, UR5, RZ, P1, !PT ;  /* 0x0000000512127c10 */ /* 0x000fc60008ffe4ff */
[----:B------:R-:W-:Y:S01]  /*39370*/  STL [R1+0xd60], R3 ;  /* 0x000d600301007387 */ /* 0x000fe20000100800 */
[----:B-1----:R-:W-:-:S03]  /*39380*/  IMAD.MOV.U32 R4, RZ, RZ, R13 ;  /* 0x000000ffff047224 */ /* 0x002fc600078e000d */
[----:B------:R1:W-:Y:S01]  /*39390*/  STL [R1+0xd5c], R18 ;  /* 0x000d5c1201007387 */ /* 0x0003e20000100800 */
[----:B------:R-:W-:-:S03]  /*393a0*/  IMAD.MOV.U32 R5, RZ, RZ, R18 ;  /* 0x000000ffff057224 */ /* 0x000fc600078e0012 */
[----:B------:R-:W4:Y:S04]  /*393b0*/  LDL.LU R10, [R1+0xa80] ;  /* 0x000a8000010a7983 */ /* 0x000f280000300800 */
[----:B------:R1:W-:Y:S04]  /*393c0*/  LDGSTS.E [R6+0x1cc00], [R4.64], P3 ;  /* 0x1cc0000004067fae */ /* 0x0003e80009921846 */
[----:B-1----:R-:W4:Y:S01]  /*393d0*/  LDL.LU R18, [R1+0xa7c] ;  /* 0x000a7c0001127983 */ /* 0x002f220000300800 */
[----:B------:R-:W-:Y:S02]  /*393e0*/  IADD3 R8, P1, R8, UR8, RZ ;  /* 0x0000000808087c10 */ /* 0x000fe4000ff3e0ff */
[----:B------:R-:W-:-:S03]  /*393f0*/  IADD3.X R21, R21, UR5, RZ, P0, !PT ;  /* 0x0000000515157c10 */ /* 0x000fc600087fe4ff */
[----:B------:R-:W-:Y:S01]  /*39400*/  STL [R1+0xd58], R8 ;  /* 0x000d580801007387 */ /* 0x000fe20000100800 */
[----:B------:R-:W-:-:S03]  /*39410*/  IMAD.MOV.U32 R4, RZ, RZ, R3 ;  /* 0x000000ffff047224 */ /* 0x000fc600078e0003 */
[----:B------:R-:W-:Y:S01]  /*39420*/  STL [R1+0xd54], R21 ;  /* 0x000d541501007387 */ /* 0x000fe20000100800 */
[----:B------:R-:W-:-:S03]  /*39430*/  MOV R5, R21 ;  /* 0x0000001500057202 */ /* 0x000fc60000000f00 */
[----:B------:R-:W4:Y:S04]  /*39440*/  LDL.LU R13, [R1+0xaa0] ;  /* 0x000aa000010d7983 */ /* 0x000f280000300800 */
[----:B------:R1:W-:Y:S04]  /*39450*/  LDGSTS.E [R6+0x1d400], [R4.64], P3 ;  /* 0x1d40000004067fae */ /* 0x0003e80009921846 */
[----:B------:R-:W4:Y:S01]  /*39460*/  LDL.LU R3, [R1+0xac0] ;  /* 0x000ac00001037983 */ /* 0x000f220000300800 */
[----:B------:R-:W-:Y:S02]  /*39470*/  IADD3 R11, P0, R11, UR8, RZ ;  /* 0x000000080b0b7c10 */ /* 0x000fe4000ff1e0ff */
[----:B------:R-:W-:Y:S01]  /*39480*/  IADD3.X R15, R15, UR5, RZ, P1, !PT ;  /* 0x000000050f0f7c10 */ /* 0x000fe20008ffe4ff */
[----:B-1----:R-:W-:-:S02]  /*39490*/  IMAD.MOV.U32 R4, RZ, RZ, R8 ;  /* 0x000000ffff047224 */ /* 0x002fc400078e0008 */
[----:B------:R-:W-:Y:S02]  /*394a0*/  STL [R1+0xd50], R11 ;  /* 0x000d500b01007387 */ /* 0x000fe40000100800 */
[----:B------:R-:W-:Y:S02]  /*394b0*/  IMAD.MOV.U32 R5, RZ, RZ, R15 ;  /* 0x000000ffff057224 */ /* 0x000fe400078e000f */
[----:B------:R1:W-:Y:S04]  /*394c0*/  STL [R1+0xd4c], R15 ;  /* 0x000d4c0f01007387 */ /* 0x0003e80000100800 */
[----:B------:R1:W-:Y:S04]  /*394d0*/  LDGSTS.E [R6+0x1dc00], [R4.64], P3 ;  /* 0x1dc0000004067fae */ /* 0x0003e80009921846 */
[----:B-1----:R-:W4:Y:S01]  /*394e0*/  LDL.LU R15, [R1+0xa9c] ;  /* 0x000a9c00010f7983 */ /* 0x002f220000300800 */
[----:B------:R-:W-:Y:S01]  /*394f0*/  IMAD.MOV.U32 R4, RZ, RZ, R11 ;  /* 0x000000ffff047224 */ /* 0x000fe200078e000b */
[----:B--2---:R-:W-:-:S02]  /*39500*/  IADD3.X R17, R17, UR5, RZ, P0, !PT ;  /* 0x0000000511117c10 */ /* 0x004fc400087fe4ff */
[----:B------:R-:W-:-:S03]  /*39510*/  IADD3 R9, P1, R9, UR8, RZ ;  /* 0x0000000809097c10 */ /* 0x000fc6000ff3e0ff */
[----:B------:R-:W-:Y:S02]  /*39520*/  IMAD.MOV.U32 R5, RZ, RZ, R17 ;  /* 0x000000ffff057224 */ /* 0x000fe400078e0011 */
[----:B------:R-:W-:Y:S04]  /*39530*/  STL [R1+0xd48], R9 ;  /* 0x000d480901007387 */ /* 0x000fe80000100800 */
[----:B------:R1:W-:Y:S04]  /*39540*/  STL [R1+0xd44], R17 ;  /* 0x000d441101007387 */ /* 0x0003e80000100800 */
[----:B------:R-:W2:Y:S01]  /*39550*/  LDL.LU R8, [R1+0xae0] ;  /* 0x000ae00001087983 */ /* 0x000ea20000300800 */
[----:B---3--:R-:W-:-:S03]  /*39560*/  IADD3.X R20, R20, UR5, RZ, P1, !PT ;  /* 0x0000000514147c10 */ /* 0x008fc60008ffe4ff */
[----:B------:R3:W-:Y:S04]  /*39570*/  LDGSTS.E [R6+0x1e400], [R4.64], P3 ;  /* 0x1e40000004067fae */ /* 0x0007e80009921846 */
[----:B-1----:R-:W2:Y:S01]  /*39580*/  LDL.LU R17, [R1+0xabc] ;  /* 0x000abc0001117983 */ /* 0x002ea20000300800 */
[----:B----4-:R-:W-:-:S05]  /*39590*/  IADD3 R16, P0, R16, UR8, RZ ;  /* 0x0000000810107c10 */ /* 0x010fca000ff1e0ff */
[----:B------:R1:W-:Y:S04]  /*395a0*/  STL [R1+0xd40], R16 ;  /* 0x000d401001007387 */ /* 0x0003e80000100800 */
[----:B------:R-:W-:Y:S04]  /*395b0*/  STL [R1+0xd3c], R20 ;  /* 0x000d3c1401007387 */ /* 0x000fe80000100800 */
[----:B------:R-:W4:Y:S04]  /*395c0*/  LDL.LU R11, [R1+0xb00] ;  /* 0x000b0000010b7983 */ /* 0x000f280000300800 */
[----:B------:R-:W4:Y:S01]  /*395d0*/  LDL.LU R21, [R1+0xadc] ;  /* 0x000adc0001157983 */ /* 0x000f220000300800 */
[----:B------:R-:W-:Y:S01]  /*395e0*/  IADD3.X R19, R19, UR5, RZ, P0, !PT ;  /* 0x0000000513137c10 */ /* 0x000fe200087fe4ff */
[----:B---3--:R-:W-:-:S02]  /*395f0*/  IMAD.MOV.U32 R4, RZ, RZ, R9 ;  /* 0x000000ffff047224 */ /* 0x008fc400078e0009 */
[----:B------:R-:W-:Y:S01]  /*39600*/  IMAD.MOV.U32 R5, RZ, RZ, R20 ;  /* 0x000000ffff057224 */ /* 0x000fe200078e0014 */
[----:B------:R-:W-:-:S04]  /*39610*/  IADD3 R12, P1, R12, UR8, RZ ;  /* 0x000000080c0c7c10 */ /* 0x000fc8000ff3e0ff */
[----:B------:R3:W-:Y:S04]  /*39620*/  LDGSTS.E [R6+0x1ec00], [R4.64], P3 ;  /* 0x1ec0000004067fae */ /* 0x0007e80009921846 */
[----:B------:R-:W-:Y:S04]  /*39630*/  STL [R1+0xd38], R12 ;  /* 0x000d380c01007387 */ /* 0x000fe80000100800 */
[----:B------:R1:W-:Y:S04]  /*39640*/  STL [R1+0xd34], R19 ;  /* 0x000d341301007387 */ /* 0x0003e80000100800 */
[----:B------:R-:W4:Y:S01]  /*39650*/  LDL.LU R9, [R1+0xb20] ;  /* 0x000b200001097983 */ /* 0x000f220000300800 */
[----:B---3--:R-:W-:-:S03]  /*39660*/  IMAD.MOV.U32 R4, RZ, RZ, R16 ;  /* 0x000000ffff047224 */ /* 0x008fc600078e0010 */
[----:B-1----:R-:W3:Y:S01]  /*39670*/  LDL.LU R16, [R1+0xafc] ;  /* 0x000afc0001107983 */ /* 0x002ee20000300800 */
[----:B------:R-:W-:Y:S01]  /*39680*/  IADD3.X R14, R14, UR5, RZ, P1, !PT ;  /* 0x000000050e0e7c10 */ /* 0x000fe20008ffe4ff */
[----:B------:R-:W-:-:S05]  /*39690*/  IMAD.MOV.U32 R5, RZ, RZ, R19 ;  /* 0x000000ffff057224 */ /* 0x000fca00078e0013 */
[----:B------:R1:W-:Y:S01]  /*396a0*/  LDGSTS.E [R6+0x1f400], [R4.64], P3 ;  /* 0x1f40000004067fae */ /* 0x0003e20009921846 */
[----:B------:R-:W-:Y:S01]  /*396b0*/  IADD3 R10, P0, R10, UR8, RZ ;  /* 0x000000080a0a7c10 */ /* 0x000fe2000ff1e0ff */
[----:B-1----:R-:W-:-:S04]  /*396c0*/  IMAD.MOV.U32 R5, RZ, RZ, R14 ;  /* 0x000000ffff057224 */ /* 0x002fc800078e000e */
[----:B------:R-:W-:Y:S01]  /*396d0*/  STL [R1+0xa80], R10 ;  /* 0x000a800a01007387 */ /* 0x000fe20000100800 */
[----:B------:R-:W-:-:S03]  /*396e0*/  IADD3.X R18, R18, UR5, RZ, P0, !PT ;  /* 0x0000000512127c10 */ /* 0x000fc600087fe4ff */
[----:B------:R1:W-:Y:S01]  /*396f0*/  STL [R1+0xd30], R14 ;  /* 0x000d300e01007387 */ /* 0x0003e20000100800 */
[----:B------:R-:W-:-:S03]  /*39700*/  IMAD.MOV.U32 R4, RZ, RZ, R12 ;  /* 0x000000ffff047224 */ /* 0x000fc600078e000c */
[----:B------:R-:W3:Y:S04]  /*39710*/  LDL.LU R19, [R1+0xb40] ;  /* 0x000b400001137983 */ /* 0x000ee80000300800 */
[----:B------:R1:W-:Y:S04]  /*39720*/  LDGSTS.E [R6+0x1fc00], [R4.64], P3 ;  /* 0x1fc0000004067fae */ /* 0x0003e80009921846 */
[----:B-1----:R-:W3:Y:S01]  /*39730*/  LDL.LU R14, [R1+0xb1c] ;  /* 0x000b1c00010e7983 */ /* 0x002ee20000300800 */
[----:B------:R-:W-:-:S05]  /*39740*/  IADD3 R13, P1, R13, UR8, RZ ;  /* 0x000000080d0d7c10 */ /* 0x000fca000ff3e0ff */
[----:B------:R-:W-:Y:S04]  /*39750*/  STL [R1+0xaa0], R13 ;  /* 0x000aa00d01007387 */ /* 0x000fe80000100800 */
[----:B------:R1:W-:Y:S01]  /*39760*/  STL [R1+0xa7c], R18 ;  /* 0x000a7c1201007387 */ /* 0x0003e20000100800 */
[----:B------:R-:W-:-:S03]  /*39770*/  IADD3 R3, P0, R3, UR8, RZ ;  /* 0x0000000803037c10 */ /* 0x000fc6000ff1e0ff */
[----:B------:R-:W3:Y:S01]  /*39780*/  LDL.LU R20, [R1+0xb3c] ;  /* 0x000b3c0001147983 */ /* 0x000ee20000300800 */
[----:B------:R-:W-:Y:S01]  /*39790*/  LOP3.LUT R6, R252, 0x60, RZ, 0x3c, !PT ;  /* 0x00000060fc067812 */ /* 0x000fe200078e3cff */
[----:B------:R-:W-:Y:S02]  /*397a0*/  IMAD.MOV.U32 R4, RZ, RZ, R10 ;  /* 0x000000ffff047224 */ /* 0x000fe400078e000a */
[----:B------:R-:W3:Y:S01]  /*397b0*/  LDL.LU R12, [R1+0xb60] ;  /* 0x000b6000010c7983 */ /* 0x000ee20000300800 */
[----:B------:R-:W-:-:S03]  /*397c0*/  IMAD.MOV.U32 R5, RZ, RZ, R18 ;  /* 0x000000ffff057224 */ /* 0x000fc600078e0012 */
[----:B-1----:R-:W3:Y:S04]  /*397d0*/  LDL.LU R18, [R1+0xb5c] ;  /* 0x000b5c0001127983 */ /* 0x002ee80000300800 */
[----:B------:R-:W-:Y:S04]  /*397e0*/  STL [R1+0xac0], R3 ;  /* 0x000ac00301007387 */ /* 0x000fe80000100800 */
[----:B------:R1:W-:Y:S01]  /*397f0*/  LDGSTS.E [R6+0x10600], [R4.64], P3 ;  /* 0x1060000004067fae */ /* 0x0003e20009921846 */
[----:B------:R-:W-:-:S05]  /*39800*/  IADD3.X R15, R15, UR5, RZ, P1, !PT ;  /* 0x000000050f0f7c10 */ /* 0x000fca0008ffe4ff */
[----:B------:R1:W-:Y:S02]  /*39810*/  STL [R1+0xa9c], R15 ;  /* 0x000a9c0f01007387 */ /* 0x0003e40000100800 */
[----:B-1----:R-:W-:Y:S02]  /*39820*/  IMAD.MOV.U32 R5, RZ, RZ, R15 ;  /* 0x000000ffff057224 */ /* 0x002fe400078e000f */
[----:B------:R-:W3:Y:S01]  /*39830*/  LDL.LU R10, [R1+0xb80] ;  /* 0x000b8000010a7983 */ /* 0x000ee20000300800 */
[----:B------:R-:W-:-:S03]  /*39840*/  MOV R4, R13 ;  /* 0x0000000d00047202 */ /* 0x000fc60000000f00 */
[----:B------:R-:W3:Y:S04]  /*39850*/  LDL.LU R15, [R1+0xb7c] ;  /* 0x000b7c00010f7983 */ /* 0x000ee80000300800 */
        /* <DEDUP_REMOVED lines=10> */
[----:B----4-:R-:W-:Y:S02]  /*39900*/  IADD3 R11, P0, R11, UR8, RZ ;  /* 0x000000080b0b7c10 */ /* 0x010fe4000ff1e0ff */
[----:B------:R-:W-:-:S03]  /*39910*/  IADD3.X R21, R21, UR5, RZ, P1, !PT ;  /* 0x0000000515157c10 */ /* 0x000fc60008ffe4ff */
[----:B------:R-:W-:Y:S04]  /*39920*/  STL [R1+0xb00], R11 ;  /* 0x000b000b01007387 */ /* 0x000fe80000100800 */
[----:B------:R-:W-:Y:S04]  /*39930*/  STL [R1+0xadc], R21 ;  /* 0x000adc1501007387 */ /* 0x000fe80000100800 */
[----:B------:R-:W4:Y:S01]  /*39940*/  LDL.LU R3, [R1+0xbc0] ;  /* 0x000bc00001037983 */ /* 0x000f220000300800 */
[----:B-1----:R-:W-:Y:S02]  /*39950*/  IMAD.MOV.U32 R4, RZ, RZ, R8 ;  /* 0x000000ffff047224 */ /* 0x002fe400078e0008 */
[----:B------:R-:W-:Y:S01]  /*39960*/  IMAD.MOV.U32 R5, RZ, RZ, R21 ;  /* 0x000000ffff057224 */ /* 0x000fe200078e0015 */
[----:B------:R-:W4:Y:S04]  /*39970*/  LDL.LU R8, [R1+0xbe0] ;  /* 0x000be00001087983 */ /* 0x000f280000300800 */
[----:B------:R1:W-:Y:S01]  /*39980*/  LDGSTS.E [R6+0x11e00], [R4.64], P3 ;  /* 0x11e0000004067fae */ /* 0x0003e20009921846 */
[----:B------:R-:W-:-:S02]  /*39990*/  IADD3 R9, P1, R9, UR8, RZ ;  /* 0x0000000809097c10 */ /* 0x000fc4000ff3e0ff */
[----:B---3--:R-:W-:-:S03]  /*399a0*/  IADD3.X R16, R16, UR5, RZ, P0, !PT ;  /* 0x0000000510107c10 */ /* 0x008fc600087fe4ff */
[----:B------:R-:W-:Y:S04]  /*399b0*/  STL [R1+0xb20], R9 ;  /* 0x000b200901007387 */ /* 0x000fe80000100800 */
[----:B------:R3:W-:Y:S01]  /*399c0*/  STL [R1+0xafc], R16 ;  /* 0x000afc1001007387 */ /* 0x0007e20000100800 */
[----:B-1----:R-:W-:-:S03]  /*399d0*/  IMAD.MOV.U32 R5, RZ, RZ, R16 ;  /* 0x000000ffff057224 */ /* 0x002fc600078e0010 */
[----:B---3--:R-:W2:Y:S01]  /*399e0*/  LDL.LU R16, [R1+0xbbc] ;  /* 0x000bbc0001107983 */ /* 0x008ea20000300800 */
[----:B------:R-:W-:-:S05]  /*399f0*/  IMAD.MOV.U32 R4, RZ, RZ, R11 ;  /* 0x000000ffff047224 */ /* 0x000fca00078e000b */
[----:B------:R1:W-:Y:S01]  /*39a00*/  LDGSTS.E [R6+0x12600], [R4.64], P3 ;  /* 0x1260000004067fae */ /* 0x0003e20009921846 */
[----:B------:R-:W-:Y:S02]  /*39a10*/  IADD3 R19, P0, R19, UR8, RZ ;  /* 0x0000000813137c10 */ /* 0x000fe4000ff1e0ff */
[----:B------:R-:W-:-:S03]  /*39a20*/  IADD3.X R14, R14, UR5, RZ, P1, !PT ;  /* 0x000000050e0e7c10 */ /* 0x000fc60008ffe4ff */
[----:B------:R-:W-:Y:S04]  /*39a30*/  STL [R1+0xb40], R19 ;  /* 0x000b401301007387 */ /* 0x000fe80000100800 */
[----:B------:R1:W-:Y:S02]  /*39a40*/  STL [R1+0xb1c], R14 ;  /* 0x000b1c0e01007387 */ /* 0x0003e40000100800 */
[----:B-1----:R-:W-:Y:S02]  /*39a50*/  IMAD.MOV.U32 R5, RZ, RZ, R14 ;  /* 0x000000ffff057224 */ /* 0x002fe400078e000e */
[----:B------:R-:W2:Y:S01]  /*39a60*/  LDL.LU R11, [R1+0xc00] ;  /* 0x000c0000010b7983 */ /* 0x000ea20000300800 */
[----:B------:R-:W-:Y:S01]  /*39a70*/  IMAD.MOV.U32 R4, RZ, RZ, R9 ;  /* 0x000000ffff047224 */ /* 0x000fe200078e0009 */
[----:B------:R-:W-:-:S02]  /*39a80*/  IADD3.X R20, R20, UR5, RZ, P0, !PT ;  /* 0x0000000514147c10 */ /* 0x000fc400087fe4ff */
[----:B------:R-:W2:Y:S01]  /*39a90*/  LDL.LU R14, [R1+0xbdc] ;  /* 0x000bdc00010e7983 */ /* 0x000ea20000300800 */
        /* <DEDUP_REMOVED lines=12> */
[----:B------:R-:W-:Y:S01]  /*39b60*/  IADD3.X R15, R15, UR5, RZ, P0, !PT ;  /* 0x000000050f0f7c10 */ /* 0x000fe200087fe4ff */
[----:B-1----:R-:W-:Y:S02]  /*39b70*/  IMAD.MOV.U32 R4, RZ, RZ, R12 ;  /* 0x000000ffff047224 */ /* 0x002fe400078e000c */
[----:B------:R1:W-:Y:S01]  /*39b80*/  STL [R1+0xb5c], R18 ;  /* 0x000b5c1201007387 */ /* 0x0003e20000100800 */
[----:B------:R-:W-:-:S03]  /*39b90*/  MOV R5, R18 ;  /* 0x0000001200057202 */ /* 0x000fc60000000f00 */
[----:B------:R-:W2:Y:S04]  /*39ba0*/  LDL.LU R20, [R1+0xc40] ;  /* 0x000c400001147983 */ /* 0x000ea80000300800 */
[----:B------:R-:W2:Y:S04]  /*39bb0*/  LDL.LU R12, [R1+0xc1c] ;  /* 0x000c1c00010c7983 */ /* 0x000ea80000300800 */
[----:B------:R1:W-:Y:S02]  /*39bc0*/  LDGSTS.E [R6+0x13e00], [R4.64], P3 ;  /* 0x13e0000004067fae */ /* 0x0003e40009921846 */
[----:B-1----:R-:W-:-:S02]  /*39bd0*/  IMAD.MOV.U32 R4, RZ, RZ, R10 ;  /* 0x000000ffff047224 */ /* 0x002fc400078e000a */
[----:B------:R-:W-:-:S05]  /*39be0*/  IMAD.MOV.U32 R5, RZ, RZ, R15 ;  /* 0x000000ffff057224 */ /* 0x000fca00078e000f */
[----:B------:R1:W-:Y:S01]  /*39bf0*/  LDGSTS.E [R6+0x14600], [R4.64], P3 ;  /* 0x1460000004067fae */ /* 0x0003e20009921846 */
[----:B--2---:R-:W-:-:S05]  /*39c00*/  IADD3 R13, P1, R13, UR8, RZ ;  /* 0x000000080d0d7c10 */ /* 0x004fca000ff3e0ff */
[----:B------:R-:W-:Y:S04]  /*39c10*/  STL [R1+0xba0], R13 ;  /* 0x000ba00d01007387 */ /* 0x000fe80000100800 */
[----:B------:R2:W-:Y:S04]  /*39c20*/  STL [R1+0xb7c], R15 ;  /* 0x000b7c0f01007387 */ /* 0x0005e80000100800 */
[----:B------:R-:W3:Y:S04]  /*39c30*/  LDL.LU R18, [R1+0xc4c] ;  /* 0x000c4c0001127983 */ /* 0x000ee80000300800 */
[----:B------:R-:W3:Y:S01]  /*39c40*/  LDL.LU R21, [R1+0xc3c] ;  /* 0x000c3c0001157983 */ /* 0x000ee20000300800 */
[----:B------:R-:W-:-:S05]  /*39c50*/  IADD3.X R17, R17, UR5, RZ, P1, !PT ;  /* 0x0000000511117c10 */ /* 0x000fca0008ffe4ff */
[----:B-1----:R-:W-:Y:S02]  /*39c60*/  IMAD.MOV.U32 R5, RZ, RZ, R17 ;  /* 0x000000ffff057224 */ /* 0x002fe400078e0011 */
[----:B------:R-:W-:-:S05]  /*39c70*/  IMAD.MOV.U32 R4, RZ, RZ, R13 ;  /* 0x000000ffff047224 */ /* 0x000fca00078e000d */
[----:B------:R1:W-:Y:S01]  /*39c80*/  LDGSTS.E [R6+0x14e00], [R4.64], P3 ;  /* 0x14e0000004067fae */ /* 0x0003e20009921846 */
[----:B----4-:R-:W-:-:S05]  /*39c90*/  IADD3 R3, P0, R3, UR8, RZ ;  /* 0x0000000803037c10 */ /* 0x010fca000ff1e0ff */
[----:B------:R-:W-:Y:S04]  /*39ca0*/  STL [R1+0xbc0], R3 ;  /* 0x000bc00301007387 */ /* 0x000fe80000100800 */
[----:B------:R4:W-:Y:S04]  /*39cb0*/  STL [R1+0xb9c], R17 ;  /* 0x000b9c1101007387 */ /* 0x0009e80000100800 */
[----:B------:R-:W3:Y:S04]  /*39cc0*/  LDL.LU R19, [R1+0xc48] ;  /* 0x000c480001137983 */ /* 0x000ee80000300800 */
[----:B------:R-:W3:Y:S04]  /*39cd0*/  LDL.LU R10, [R1+0xc54] ;  /* 0x000c5400010a7983 */ /* 0x000ee80000300800 */
[----:B--2---:R-:W2:Y:S04]  /*39ce0*/  LDL.LU R15, [R1+0xc5c] ;  /* 0x000c5c00010f7983 */ /* 0x004ea80000300800 */
[----:B----4-:R-:W4:Y:S01]  /*39cf0*/  LDL.LU R17, [R1+0xc50] ;  /* 0x000c500001117983 */ /* 0x010f220000300800 */
[----:B------:R-:W-:-:S02]  /*39d00*/  IADD3 R8, P1, R8, UR8, RZ ;  /* 0x0000000808087c10 */ /* 0x000fc4000ff3e0ff */
[----:B------:R-:W-:-:S03]  /*39d10*/  IADD3.X R16, R16, UR5, RZ, P0, !PT ;  /* 0x0000000510107c10 */ /* 0x000fc600087fe4ff */
[----:B------:R-:W-:Y:S04]  /*39d20*/  STL [R1+0xbe0], R8 ;  /* 0x000be00801007387 */ /* 0x000fe80000100800 */
[----:B------:R1:W-:Y:S02]  /*39d30*/  STL [R1+0xbbc], R16 ;  /* 0x000bbc1001007387 */ /* 0x0003e40000100800 */
[----:B-1----:R-:W-:Y:S02]  /*39d40*/  IMAD.MOV.U32 R5, RZ, RZ, R16 ;  /* 0x000000ffff057224 */ /* 0x002fe400078e0010 */
[----:B------:R-:W4:Y:S04]  /*39d50*/  LDL.LU R13, [R1+0xc64] ;  /* 0x000c6400010d7983 */ /* 0x000f280000300800 */
[----:B------:R-:W4:Y:S01]  /*39d60*/  LDL.LU R16, [R1+0xc58] ;  /* 0x000c580001107983 */ /* 0x000f220000300800 */
[----:B------:R-:W-:-:S05]  /*39d70*/  IMAD.MOV.U32 R4, RZ, RZ, R3 ;  /* 0x000000ffff047224 */ /* 0x000fca00078e0003 */
        /* <DEDUP_REMOVED lines=8> */
[----:B------:R1:W-:Y:S01]  /*39e00*/  LDGSTS.E [R6+0x15e00], [R4.64], P3 ;  /* 0x15e0000004067fae */ /* 0x0003e20009921846 */
[----:B------:R-:W-:-:S03]  /*39e10*/  IADD3 R9, P1, R9, UR8, RZ ;  /* 0x0000000809097c10 */ /* 0x000fc6000ff3e0ff */
[----:B-1----:R-:W4:Y:S01]  /*39e20*/  LDL.LU R14, [R1+0xc60] ;  /* 0x000c6000010e7983 */ /* 0x002f220000300800 */
[----:B------:R-:W-:-:S03]  /*39e30*/  IADD3.X R22, R22, UR5, RZ, P0, !PT ;  /* 0x0000000516167c10 */ /* 0x000fc600087fe4ff */
[----:B------:R-:W-:Y:S04]  /*39e40*/  STL [R1+0xc20], R9 ;  /* 0x000c200901007387 */ /* 0x000fe80000100800 */
[----:B------:R-:W-:Y:S01]  /*39e50*/  STL [R1+0xbfc], R22 ;  /* 0x000bfc1601007387 */ /* 0x000fe20000100800 */
[----:B------:R-:W-:-:S03]  /*39e60*/  IMAD.MOV.U32 R4, RZ, RZ, R11 ;  /* 0x000000ffff047224 */ /* 0x000fc600078e000b */
[----:B------:R-:W4:Y:S01]  /*39e70*/  LDL.LU R8, [R1+0xc74] ;  /* 0x000c740001087983 */ /* 0x000f220000300800 */
[----:B------:R-:W-:-:S03]  /*39e80*/  IMAD.MOV.U32 R5, RZ, RZ, R22 ;  /* 0x000000ffff057224 */ /* 0x000fc600078e0016 */
[----:B------:R-:W4:Y:S04]  /*39e90*/  LDL.LU R11, [R1+0xc68] ;  /* 0x000c6800010b7983 */ /* 0x000f280000300800 */
[----:B------:R1:W-:Y:S01]  /*39ea0*/  LDGSTS.E [R6+0x16600], [R4.64], P3 ;  /* 0x1660000004067fae */ /* 0x0003e20009921846 */
[----:B------:R-:W-:Y:S02]  /*39eb0*/  IADD3 R20, P0, R20, UR8, RZ ;  /* 0x0000000814147c10 */ /* 0x000fe4000ff1e0ff */
[----:B------:R-:W-:-:S03]  /*39ec0*/  IADD3.X R12, R12, UR5, RZ, P1, !PT ;  /* 0x000000050c0c7c10 */ /* 0x000fc60008ffe4ff */
[----:B------:R-:W-:Y:S04]  /*39ed0*/  STL [R1+0xc40], R20 ;  /* 0x000c401401007387 */ /* 0x000fe80000100800 */
[----:B------:R1:W-:Y:S02]  /*39ee0*/  STL [R1+0xc1c], R12 ;  /* 0x000c1c0c01007387 */ /* 0x0003e40000100800 */
[----:B-1----:R-:W-:Y:S02]  /*39ef0*/  IMAD.MOV.U32 R5, RZ, RZ, R12 ;  /* 0x000000ffff057224 */ /* 0x002fe400078e000c */
[----:B------:R-:W-:-:S05]  /*39f00*/  IMAD.MOV.U32 R4, RZ, RZ, R9 ;  /* 0x000000ffff047224 */ /* 0x000fca00078e0009 */
[----:B------:R1:W-:Y:S04]  /*39f10*/  LDGSTS.E [R6+0x16e00], [R4.64], P3 ;  /* 0x16e0000004067fae */ /* 0x0003e80009921846 */
[----:B------:R-:W4:Y:S01]  /*39f20*/  LDL.LU R12, [R1+0xc70] ;  /* 0x000c7000010c7983 */ /* 0x000f220000300800 */
[----:B-1----:R-:W-:Y:S02]  /*39f30*/  MOV R4, R20 ;  /* 0x0000001400047202 */ /* 0x002fe40000000f00 */
[----:B---3--:R-:W-:Y:S02]  /*39f40*/  IADD3 R18, P1, R18, UR8, RZ ;  /* 0x0000000812127c10 */ /* 0x008fe4000ff3e0ff */
[----:B------:R-:W-:-:S03]  /*39f50*/  IADD3.X R21, R21, UR5, RZ, P0, !PT ;  /* 0x0000000515157c10 */ /* 0x000fc600087fe4ff */
[----:B------:R-:W-:Y:S04]  /*39f60*/  STL [R1+0xc4c], R18 ;  /* 0x000c4c1201007387 */ /* 0x000fe80000100800 */
[----:B------:R-:W-:Y:S04]  /*39f70*/  STL [R1+0xc3c], R21 ;  /* 0x000c3c1501007387 */ /* 0x000fe80000100800 */
[----:B------:R-:W3:Y:S01]  /*39f80*/  LDL.LU R9, [R1+0xc7c] ;  /* 0x000c7c0001097983 */ /* 0x000ee20000300800 */
[----:B------:R-:W-:-:S05]  /*39f90*/  IMAD.MOV.U32 R5, RZ, RZ, R21 ;  /* 0x000000ffff057224 */ /* 0x000fca00078e0015 */
[----:B------:R1:W-:Y:S02]  /*39fa0*/  LDGSTS.E [R6+0x17600], [R4.64], P3 ;  /* 0x1760000004067fae */ /* 0x0003e40009921846 */
[----:B-1----:R-:W-:Y:S01]  /*39fb0*/  IMAD.MOV.U32 R4, RZ, RZ, R18 ;  /* 0x000000ffff047224 */ /* 0x002fe200078e0012 */
[----:B------:R-:W-:Y:S02]  /*39fc0*/  IADD3.X R19, R19, UR5, RZ, P1, !PT ;  /* 0x0000000513137c10 */ /* 0x000fe40008ffe4ff */
[----:B------:R-:W-:-:S03]  /*39fd0*/  IADD3 R10, P0, R10, UR8, RZ ;  /* 0x000000080a0a7c10 */ /* 0x000fc6000ff1e0ff */
[----:B------:R-:W-:Y:S01]  /*39fe0*/  IMAD.MOV.U32 R5, RZ, RZ, R19 ;  /* 0x000000ffff057224 */ /* 0x000fe200078e0013 */
[----:B--2---:R-:W-:Y:S01]  /*39ff0*/  IADD3 R15, P1, R15, UR8, RZ ;  /* 0x000000080f0f7c10 */ /* 0x004fe2000ff3e0ff */
[----:B------:R1:W-:Y:S01]  /*3a000*/  STL [R1+0xc54], R10 ;  /* 0x000c540a01007387 */ /* 0x0003e20000100800 */
[----:B----4-:R-:W-:-:S03]  /*3a010*/  IADD3.X R17, R17, UR5, RZ, P0, !PT ;  /* 0x0000000511117c10 */ /* 0x010fc600087fe4ff */
[----:B------:R2:W-:Y:S04]  /*3a020*/  STL [R1+0xc48], R19 ;  /* 0x000c481301007387 */ /* 0x0005e80000100800 */
[----:B------:R-:W4:Y:S04]  /*3a030*/  LDL.LU R25, [R1+0xc84] ;  /* 0x000c840001197983 */ /* 0x000f280000300800 */
[----:B------:R-:W-:Y:S04]  /*3a040*/  STL [R1+0xc5c], R15 ;  /* 0x000c5c0f01007387 */ /* 0x000fe80000100800 */
[----:B------:R1:W-:Y:S04]  /*3a050*/  LDGSTS.E [R6+0x17e00], [R4.64], P3 ;  /* 0x17e0000004067fae */ /* 0x0003e80009921846 */
[----:B------:R2:W-:Y:S01]  /*3a060*/  STL [R1+0xc50], R17 ;  /* 0x000c501101007387 */ /* 0x0005e20000100800 */
[----:B------:R-:W-:Y:S01]  /*3a070*/  IADD3 R13, P0, R13, UR8, RZ ;  /* 0x000000080d0d7c10 */ /* 0x000fe2000ff1e0ff */
[----:B-1----:R-:W-:-:S02]  /*3a080*/  IMAD.MOV.U32 R4, RZ, RZ, R10 ;  /* 0x000000ffff047224 */ /* 0x002fc400078e000a */
[----:B------:R-:W4:Y:S01]  /*3a090*/  LDL.LU R10, [R1+0xc78] ;  /* 0x000c7800010a7983 */ /* 0x000f220000300800 */
[----:B------:R-:W-:-:S03]  /*3a0a0*/  IADD3.X R16, R16, UR5, RZ, P1, !PT ;  /* 0x0000000510107c10 */ /* 0x000fc60008ffe4ff */
[----:B------:R-:W-:Y:S04]  /*3a0b0*/  STL [R1+0xc64], R13 ;  /* 0x000c640d01007387 */ /* 0x000fe80000100800 */
[----:B------:R1:W-:Y:S04]  /*3a0c0*/  STL [R1+0xc58], R16 ;  /* 0x000c581001007387 */ /* 0x0003e80000100800 */
[----:B------:R-:W4:Y:S04]  /*3a0d0*/  LDL.LU R23, [R1+0xc8c] ;  /* 0x000c8c0001177983 */ /* 0x000f280000300800 */
[----:B------:R-:W4:Y:S01]  /*3a0e0*/  LDL.LU R26, [R1+0xc80] ;  /* 0x000c8000011a7983 */ /* 0x000f220000300800 */
[----:B------:R-:W-:-:S02]  /*3a0f0*/  IADD3 R3, P1, R3, UR8, RZ ;  /* 0x0000000803037c10 */ /* 0x000fc4000ff3e0ff */
[----:B------:R-:W-:-:S03]  /*3a100*/  IADD3.X R14, R14, UR5, RZ, P0, !PT ;  /* 0x000000050e0e7c10 */ /* 0x000fc600087fe4ff */
[----:B------:R-:W-:Y:S04]  /*3a110*/  STL [R1+0xc6c], R3 ;  /* 0x000c6c0301007387 */ /* 0x000fe80000100800 */
[----:B------:R-:W-:Y:S04]  /*3a120*/  STL [R1+0xc60], R14 ;  /* 0x000c600e01007387 */ /* 0x000fe80000100800 */
[----:B------:R-:W4:Y:S01]  /*3a130*/  LDL.LU R21, [R1+0xc94] ;  /* 0x000c940001157983 */ /* 0x000f220000300800 */
[----:B------:R-:W-:-:S03]  /*3a140*/  IADD3 R8, P0, R8, UR8, RZ ;  /* 0x0000000808087c10 */ /* 0x000fc6000ff1e0ff */
[----:B------:R-:W4:Y:S01]  /*3a150*/  LDL.LU R24, [R1+0xc88] ;  /* 0x000c880001187983 */ /* 0x000f220000300800 */
[----:B------:R-:W-:-:S03]  /*3a160*/  IADD3.X R11, R11, UR5, RZ, P1, !PT ;  /* 0x000000050b0b7c10 */ /* 0x000fc60008ffe4ff */
[----:B------:R-:W-:Y:S04]  /*3a170*/  STL [R1+0xc74], R8 ;  /* 0x000c740801007387 */ /* 0x000fe80000100800 */
[----:B------:R1:W-:Y:S01]  /*3a180*/  STL [R1+0xc68], R11 ;  /* 0x000c680b01007387 */ /* 0x0003e20000100800 */
[----:B------:R-:W-:-:S03]  /*3a190*/  IMAD.MOV.U32 R5, RZ, RZ, R17 ;  /* 0x000000ffff057224 */ /* 0x000fc600078e0011 */
[----:B------:R-:W4:Y:S04]  /*3a1a0*/  LDL.LU R22, [R1+0xc90] ;  /* 0x000c900001167983 */ /* 0x000f280000300800 */
[----:B--2---:R-:W4:Y:S04]  /*3a1b0*/  LDL.LU R19, [R1+0xc9c] ;  /* 0x000c9c0001137983 */ /* 0x004f280000300800 */
[----:B------:R-:W4:Y:S04]  /*3a1c0*/  LDL.LU R17, [R1+0xca4] ;  /* 0x000ca40001117983 */ /* 0x000f280000300800 */
[----:B------:R-:W4:Y:S04]  /*3a1d0*/  LDL.LU R20, [R1+0xc98] ;  /* 0x000c980001147983 */ /* 0x000f280000300800 */
[----:B------:R1:W-:Y:S01]  /*3a1e0*/  LDGSTS.E [R6+0x18600], [R4.64], P3 ;  /* 0x1860000004067fae */ /* 0x0003e20009921846 */
[----:B------:R-:W-:Y:S01]  /*3a1f0*/  IADD3.X R12, R12, UR5, RZ, P0, !PT ;  /* 0x000000050c0c7c10 */ /* 0x000fe200087fe4ff */
[----:B-1----:R-:W-:-:S02]  /*3a200*/  IMAD.MOV.U32 R4, RZ, RZ, R15 ;  /* 0x000000ffff047224 */ /* 0x002fc400078e000f */
        /* <DEDUP_REMOVED lines=8> */
[----:B-1----:R-:W-:Y:S01]  /*3a290*/  IMAD.MOV.U32 R4, RZ, RZ, R8 ;  /* 0x000000ffff047224 */ /* 0x002fe200078e0008 */
[----:B------:R-:W-:-:S05]  /*3a2a0*/  MOV R5, R12 ;  /* 0x0000000c00057202 */ /* 0x000fca0000000f00 */
[----:B------:R1:W-:Y:S01]  /*3a2b0*/  LDGSTS.E [R6+0x1a600], [R4.64], P3 ;  /* 0x1a60000004067fae */ /* 0x0003e20009921846 */
[----:B---3--:R-:W-:-:S05]  /*3a2c0*/  IADD3 R9, P1, R9, UR8, RZ ;  /* 0x0000000809097c10 */ /* 0x008fca000ff3e0ff */
[----:B------:R-:W-:Y:S04]  /*3a2d0*/  STL [R1+0xc7c], R9 ;  /* 0x000c7c0901007387 */ /* 0x000fe80000100800 */
[----:B------:R3:W-:Y:S04]  /*3a2e0*/  STL [R1+0xc70], R12 ;  /* 0x000c700c01007387 */ /* 0x0007e80000100800 */
[----:B------:R-:W2:Y:S04]  /*3a2f0*/  LDL.LU R18, [R1+0xca0] ;  /* 0x000ca00001127983 */ /* 0x000ea80000300800 */
[----:B------:R-:W2:Y:S04]  /*3a300*/  LDL.LU R16, [R1+0xca8] ;  /* 0x000ca80001107983 */ /* 0x000ea80000300800 */
[----:B------:R-:W2:Y:S04]  /*3a310*/  LDL.LU R15, [R1+0xcac] ;  /* 0x000cac00010f7983 */ /* 0x000ea80000300800 */
[----:B------:R-:W2:Y:S04]  /*3a320*/  LDL.LU R13, [R1+0xcb4] ;  /* 0x000cb400010d7983 */ /* 0x000ea80000300800 */
[----:B------:R-:W2:Y:S04]  /*3a330*/  LDL.LU R11, [R1+0xcbc] ;  /* 0x000cbc00010b7983 */ /* 0x000ea80000300800 */
[----:B------:R-:W2:Y:S04]  /*3a340*/  LDL.LU R3, [R1+0xcc4] ;  /* 0x000cc40001037983 */ /* 0x000ea80000300800 */
[----:B------:R-:W2:Y:S01]  /*3a350*/  LDL.LU R14, [R1+0xcb0] ;  /* 0x000cb000010e7983 */ /* 0x000ea20000300800 */
[----:B----4-:R-:W-:-:S05]  /*3a360*/  IADD3 R25, P0, R25, UR8, RZ ;  /* 0x0000000819197c10 */ /* 0x010fca000ff1e0ff */
[----:B------:R-:W-:Y:S01]  /*3a370*/  STL [R1+0xc84], R25 ;  /* 0x000c841901007387 */ /* 0x000fe20000100800 */
[----:B------:R-:W-:-:S05]  /*3a380*/  IADD3.X R10, R10, UR5, RZ, P1, !PT ;  /* 0x000000050a0a7c10 */ /* 0x000fca0008ffe4ff */
[----:B------:R4:W-:Y:S04]  /*3a390*/  STL [R1+0xc78], R10 ;  /* 0x000c780a01007387 */ /* 0x0009e80000100800 */
[----:B------:R-:W2:Y:S04]  /*3a3a0*/  LDL.LU R8, [R1+0xccc] ;  /* 0x000ccc0001087983 */ /* 0x000ea80000300800 */
[----:B---3--:R-:W3:Y:S01]  /*3a3b0*/  LDL.LU R12, [R1+0xcb8] ;  /* 0x000cb800010c7983 */ /* 0x008ee20000300800 */
[----:B------:R-:W-:Y:S02]  /*3a3c0*/  IADD3 R23, P1, R23, UR8, RZ ;  /* 0x0000000817177c10 */ /* 0x000fe4000ff3e0ff */
[----:B------:R-:W-:Y:S01]  /*3a3d0*/  IADD3.X R26, R26, UR5, RZ, P0, !PT ;  /* 0x000000051a1a7c10 */ /* 0x000fe200087fe4ff */
[----:B-1----:R-:W-:-:S02]  /*3a3e0*/  IMAD.MOV.U32 R5, RZ, RZ, R10 ;  /* 0x000000ffff057224 */ /* 0x002fc400078e000a */
[----:B------:R-:W-:Y:S01]  /*3a3f0*/  STL [R1+0xc8c], R23 ;  /* 0x000c8c1701007387 */ /* 0x000fe20000100800 */
[----:B------:R-:W-:-:S03]  /*3a400*/  IMAD.MOV.U32 R4, RZ, RZ, R9 ;  /* 0x000000ffff047224 */ /* 0x000fc600078e0009 */
[----:B------:R-:W-:Y:S04]  /*3a410*/  STL [R1+0xc80], R26 ;  /* 0x000c801a01007387 */ /* 0x000fe80000100800 */
[----:B----4-:R-:W4:Y:S04]  /*3a420*/  LDL.LU R10, [R1+0xcc0] ;  /* 0x000cc000010a7983 */ /* 0x010f280000300800 */
[----:B------:R-:W4:Y:S04]  /*3a430*/  LDL.LU R9, [R1+0xcc8] ;  /* 0x000cc80001097983 */ /* 0x000f280000300800 */
[----:B------:R1:W-:Y:S01]  /*3a440*/  LDGSTS.E [R6+0x1ae00], [R4.64], P3 ;  /* 0x1ae0000004067fae */ /* 0x0003e20009921846 */
[----:B------:R-:W-:-:S02]  /*3a450*/  IADD3 R21, P0, R21, UR8, RZ ;  /* 0x0000000815157c10 */ /* 0x000fc4000ff1e0ff */
[----:B------:R-:W-:Y:S01]  /*3a460*/  IADD3.X R24, R24, UR5, RZ, P1, !PT ;  /* 0x0000000518187c10 */ /* 0x000fe20008ffe4ff */
[----:B-1----:R-:W-:Y:S02]  /*3a470*/  IMAD.MOV.U32 R4, RZ, RZ, R25 ;  /* 0x000000ffff047224 */ /* 0x002fe400078e0019 */
[----:B------:R-:W-:-:S05]  /*3a480*/  IMAD.MOV.U32 R5, RZ, RZ, R26 ;  /* 0x000000ffff057224 */ /* 0x000fca00078e001a */
[----:B------:R1:W-:Y:S01]  /*3a490*/  LDGSTS.E [R6+0x1b600], [R4.64], P3 ;  /* 0x1b60000004067fae */ /* 0x0003e20009921846 */
[----:B------:R-:W-:Y:S02]  /*3a4a0*/  IADD3.X R22, R22, UR5, RZ, P0, !PT ;  /* 0x0000000516167c10 */ /* 0x000fe400087fe4ff */
[----:B------:R-:W-:Y:S01]  /*3a4b0*/  IADD3 R19, P1, R19, UR8, RZ ;  /* 0x0000000813137c10 */ /* 0x000fe2000ff3e0ff */
[----:B-1----:R-:W-:Y:S02]  /*3a4c0*/  IMAD.MOV.U32 R4, RZ, RZ, R23 ;  /* 0x000000ffff047224 */ /* 0x002fe400078e0017 */
[----:B------:R-:W-:Y:S01]  /*3a4d0*/  IMAD.MOV.U32 R5, RZ, RZ, R24 ;  /* 0x000000ffff057224 */ /* 0x000fe200078e0018 */
[----:B------:R-:W-:-:S04]  /*3a4e0*/  IADD3.X R20, R20, UR5, RZ, P1, !PT ;  /* 0x0000000514147c10 */ /* 0x000fc80008ffe4ff */
[----:B------:R1:W-:Y:S01]  /*3a4f0*/  LDGSTS.E [R6+0x1be00], [R4.64], P3 ;  /* 0x1be0000004067fae */ /* 0x0003e20009921846 */
[----:B------:R-:W-:Y:S01]  /*3a500*/  IADD3 R17, P0, R17, UR8, RZ ;  /* 0x0000000811117c10 */ /* 0x000fe2000ff1e0ff */
[----:B-1----:R-:W-:Y:S02]  /*3a510*/  IMAD.MOV.U32 R4, RZ, RZ, R21 ;  /* 0x000000ffff047224 */ /* 0x002fe400078e0015 */
[----:B------:R-:W-:-:S05]  /*3a520*/  IMAD.MOV.U32 R5, RZ, RZ, R22 ;  /* 0x000000ffff057224 */ /* 0x000fca00078e0016 */
[----:B------:R1:W-:Y:S02]  /*3a530*/  LDGSTS.E [R6+0x1c600], [R4.64], P3 ;  /* 0x1c60000004067fae */ /* 0x0003e40009921846 */
[----:B-1----:R-:W-:Y:S02]  /*3a540*/  IMAD.MOV.U32 R4, RZ, RZ, R19 ;  /* 0x000000ffff047224 */ /* 0x002fe400078e0013 */
[----:B------:R-:W-:-:S05]  /*3a550*/  IMAD.MOV.U32 R5, RZ, RZ, R20 ;  /* 0x000000ffff057224 */ /* 0x000fca00078e0014 */
[----:B------:R1:W-:Y:S04]  /*3a560*/  LDGSTS.E [R6+0x1ce00], [R4.64], P3 ;  /* 0x1ce0000004067fae */ /* 0x0003e80009921846 */
[----:B------:R-:W-:Y:S01]  /*3a570*/  STL [R1+0xc94], R21 ;  /* 0x000c941501007387 */ /* 0x000fe20000100800 */
[----:B-1----:R-:W-:-:S03]  /*3a580*/  IMAD.MOV.U32 R4, RZ, RZ, R17 ;  /* 0x000000ffff047224 */ /* 0x002fc600078e0011 */
[----:B------:R-:W-:Y:S04]  /*3a590*/  STL [R1+0xc88], R24 ;  /* 0x000c881801007387 */ /* 0x000fe80000100800 */
[----:B------:R-:W-:Y:S04]  /*3a5a0*/  STL [R1+0xc9c], R19 ;  /* 0x000c9c1301007387 */ /* 0x000fe80000100800 */
[----:B------:R-:W-:Y:S04]  /*3a5b0*/  STL [R1+0xc90], R22 ;  /* 0x000c901601007387 */ /* 0x000fe80000100800 */
[----:B------:R-:W-:Y:S04]  /*3a5c0*/  STL [R1+0xca4], R17 ;  /* 0x000ca41101007387 */ /* 0x000fe80000100800 */
[----:B------:R-:W-:Y:S01]  /*3a5d0*/  STL [R1+0xc98], R20 ;  /* 0x000c981401007387 */ /* 0x000fe20000100800 */
[----:B------:R-:W-:-:S02]  /*3a5e0*/  IMAD.MOV.U32 R232, RZ, RZ, R64 ;  /* 0x000000ffffe87224 */ /* 0x000fc400078e0040 */
[----:B------:R-:W-:Y:S02]  /*3a5f0*/  IMAD.MOV.U32 R233, RZ, RZ, R61 ;  /* 0x000000ffffe97224 */ /* 0x000fe400078e003d */
[----:B------:R-:W-:Y:S02]  /*3a600*/  IMAD.MOV.U32 R234, RZ, RZ, R60 ;  /* 0x000000ffffea7224 */ /* 0x000fe400078e003c */
[----:B------:R-:W-:-:S07]  /*3a610*/  IMAD.MOV.U32 R235, RZ, RZ, R57 ;  /* 0x000000ffffeb7224 */ /* 0x000fce00078e0039 */
[----:B------:R-:W-:Y:S01]  /*3a620*/  HMMA.1688.F32.TF32 R240, R240, R66, R232 ;  /* 0x00000042f0f0723c */ /* 0x000fe200000810e8 */
[----:B--2---:R-:W-:-:S05]  /*3a630*/  IADD3.X R18, R18, UR5, RZ, P0, !PT ;  /* 0x0000000512127c10 */ /* 0x004fca00087fe4ff */
[----:B------:R-:W-:Y:S01]  /*3a640*/  IMAD.MOV.U32 R5, RZ, RZ, R18 ;  /* 0x000000ffff057224 */ /* 0x000fe200078e0012 */
[----:B------:R-:W-:-:S04]  /*3a650*/  IADD3 R15, P1, R15, UR8, RZ ;  /* 0x000000080f0f7c10 */ /* 0x000fc8000ff3e0ff */
[----:B------:R1:W-:Y:S01]  /*3a660*/  LDGSTS.E [R6+0x1d600], [R4.64], P3 ;  /* 0x1d60000004067fae */ /* 0x0003e20009921846 */
[----:B------:R-:W-:Y:S02]  /*3a670*/  IADD3.X R16, R16, UR5, RZ, P1, !PT ;  /* 0x0000000510107c10 */ /* 0x000fe40008ffe4ff */
[----:B------:R-:W-:Y:S02]  /*3a680*/  IADD3 R13, P0, R13, UR8, RZ ;  /* 0x000000080d0d7c10 */ /* 0x000fe4000ff1e0ff */
[----:B------:R-:W-:Y:S02]  /*3a690*/  IADD3 R11, P1, R11, UR8, RZ ;  /* 0x000000080b0b7c10 */ /* 0x000fe4000ff3e0ff */
[----:B-1----:R-:W-:Y:S01]  /*3a6a0*/  MOV R4, R15 ;  /* 0x0000000f00047202 */ /* 0x002fe20000000f00 */
[----:B------:R-:W-:Y:S01]  /*3a6b0*/  IMAD.MOV.U32 R5, RZ, RZ, R16 ;  /* 0x000000ffff057224 */ /* 0x000fe200078e0010 */
[----:B------:R-:W-:Y:S01]  /*3a6c0*/  IADD3.X R14, R14, UR5, RZ, P0, !PT ;  /* 0x000000050e0e7c10 */ /* 0x000fe200087fe4ff */
[----:B------:R-:W-:Y:S04]  /*3a6d0*/  STL [R1+0xcac], R15 ;  /* 0x000cac0f01007387 */ /* 0x000fe80000100800 */
[----:B------:R1:W-:Y:S04]  /*3a6e0*/  LDGSTS.E [R6+0x1de00], [R4.64], P3 ;  /* 0x1de0000004067fae */ /* 0x0003e80009921846 */
[----:B------:R-:W-:Y:S04]  /*3a6f0*/  STL [R1+0xca0], R18 ;  /* 0x000ca01201007387 */ /* 0x000fe80000100800 */
[----:B------:R2:W-:Y:S01]  /*3a700*/  STL [R1+0xcb4], R13 ;  /* 0x000cb40d01007387 */ /* 0x0005e20000100800 */
[----:B-1----:R-:W-:-:S02]  /*3a710*/  IMAD.MOV.U32 R4, RZ, RZ, R13 ;  /* 0x000000ffff047224 */ /* 0x002fc400078e000d */
[----:B------:R-:W-:Y:S01]  /*3a720*/  IMAD.MOV.U32 R5, RZ, RZ, R14 ;  /* 0x000000ffff057224 */ /* 0x000fe200078e000e */
[----:B------:R-:W-:Y:S01]  /*3a730*/  IADD3 R3, P2, R3, UR8, RZ ;  /* 0x0000000803037c10 */ /* 0x000fe2000ff5e0ff */
[----:B--2---:R-:W-:-:S03]  /*3a740*/  IMAD.MOV.U32 R13, RZ, RZ, 0x3f ;  /* 0x0000003fff0d7424 */ /* 0x004fc600078e00ff */
[----:B------:R1:W-:Y:S04]  /*3a750*/  LDGSTS.E [R6+0x1e600], [R4.64], P3 ;  /* 0x1e60000004067fae */ /* 0x0003e80009921846 */
[----:B------:R-:W-:Y:S01]  /*3a760*/  STL [R1+0xca8], R16 ;  /* 0x000ca81001007387 */ /* 0x000fe20000100800 */
[----:B------:R-:W-:-:S03]  /*3a770*/  IADD3 R13, R13, c[0x0][0x180], RZ ;  /* 0x000060000d0d7a10 */ /* 0x000fc60007ffe0ff */
[----:B------:R-:W-:Y:S01]  /*3a780*/  STL [R1+0xcbc], R11 ;  /* 0x000cbc0b01007387 */ /* 0x000fe20000100800 */
[----:B-1----:R-:W-:Y:S01]  /*3a790*/  IMAD.MOV.U32 R4, RZ, RZ, R11 ;  /* 0x000000ffff047224 */ /* 0x002fe200078e000b */
[----:B---3--:R-:W-:-:S05]  /*3a7a0*/  IADD3.X R12, R12, UR5, RZ, P1, !PT ;  /* 0x000000050c0c7c10 */ /* 0x008fca0008ffe4ff */
[----:B------:R-:W-:Y:S01]  /*3a7b0*/  IMAD.MOV.U32 R5, RZ, RZ, R12 ;  /* 0x000000ffff057224 */ /* 0x000fe200078e000c */
[----:B------:R-:W-:Y:S01]  /*3a7c0*/  IADD3 R8, P0, R8, UR8, RZ ;  /* 0x0000000808087c10 */ /* 0x000fe2000ff1e0ff */
[----:B------:R-:W-:Y:S04]  /*3a7d0*/  STL [R1+0xcb0], R14 ;  /* 0x000cb00e01007387 */ /* 0x000fe80000100800 */
[----:B------:R1:W-:Y:S01]  /*3a7e0*/  LDGSTS.E [R6+0x1ee00], [R4.64], P3 ;  /* 0x1ee0000004067fae */ /* 0x0003e20009921846 */
[----:B----4-:R-:W-:-:S03]  /*3a7f0*/  IADD3.X R10, R10, UR5, RZ, P2, !PT ;  /* 0x000000050a0a7c10 */ /* 0x010fc600097fe4ff */
[----:B------:R2:W-:Y:S01]  /*3a800*/  STL [R1+0xcc4], R3 ;  /* 0x000cc40301007387 */ /* 0x0005e20000100800 */
[----:B------:R-:W-:-:S03]  /*3a810*/  IADD3.X R9, R9, UR5, RZ, P0, !PT ;  /* 0x0000000509097c10 */ /* 0x000fc600087fe4ff */
[----:B------:R3:W-:Y:S01]  /*3a820*/  STL [R1+0xccc], R8 ;  /* 0x000ccc0801007387 */ /* 0x0007e20000100800 */
[----:B-1----:R-:W-:Y:S01]  /*3a830*/  IMAD.MOV.U32 R4, RZ, RZ, R3 ;  /* 0x000000ffff047224 */ /* 0x002fe200078e0003 */
[----:B--2---:R-:W-:Y:S02]  /*3a840*/  SHF.R.S32.HI R3, RZ, 0x1f, R13 ;  /* 0x0000001fff037819 */ /* 0x004fe4000001140d */
[----:B------:R3:W-:Y:S02]  /*3a850*/  STL [R1+0xcb8], R12 ;  /* 0x000cb80c01007387 */ /* 0x0007e40000100800 */
[----:B------:R-:W-:Y:S02]  /*3a860*/  LEA.HI R3, R3, R13, RZ, 0x6 ;  /* 0x0000000d03037211 */ /* 0x000fe400078f30ff */
[----:B------:R3:W-:Y:S04]  /*3a870*/  STL [R1+0xcc0], R10 ;  /* 0x000cc00a01007387 */ /* 0x0007e80000100800 */
[----:B------:R3:W-:Y:S01]  /*3a880*/  STL [R1+0xcc8], R9 ;  /* 0x000cc80901007387 */ /* 0x0007e20000100800 */
[----:B------:R-:W-:-:S03]  /*3a890*/  SHF.R.S32.HI R3, RZ, 0x6, R3 ;  /* 0x00000006ff037819 */ /* 0x000fc60000011403 */
[----:B------:R3:W-:Y:S01]  /*3a8a0*/  STL [R1+0xa50], R7 ;  /* 0x000a500701007387 */ /* 0x0007e20000100800 */
[----:B------:R-:W-:Y:S01]  /*3a8b0*/  IMAD.MOV.U32 R5, RZ, RZ, R10 ;  /* 0x000000ffff057224 */ /* 0x000fe200078e000a */
[----:B------:R-:W-:-:S04]  /*3a8c0*/  ISETP.NE.U32.AND P0, PT, R7, R3, PT ;  /* 0x000000030700720c */ /* 0x000fc80003f05070 */
[----:B------:R1:W-:Y:S02]  /*3a8d0*/  LDGSTS.E [R6+0x1f600], [R4.64], P3 ;  /* 0x1f60000004067fae */ /* 0x0003e40009921846 */
[----:B-1----:R-:W-:Y:S02]  /*3a8e0*/  IMAD.MOV.U32 R4, RZ, RZ, R8 ;  /* 0x000000ffff047224 */ /* 0x002fe400078e0008 */
[----:B------:R-:W-:-:S05]  /*3a8f0*/  IMAD.MOV.U32 R5, RZ, RZ, R9 ;  /* 0x000000ffff057224 */ /* 0x000fca00078e0009 */
[----:B------:R3:W-:Y:S04]  /*3a900*/  LDGSTS.E [R6+0x1fe00], [R4.64], P3 ;  /* 0x1fe0000004067fae */ /* 0x0007e80009921846 */
[----:B------:R-:W0:Y:S01]  /*3a910*/  LDGDEPBAR ;  /* 0x00000000000079af */ /* 0x000e220000000000 */
[----:B------:R-:W-:Y:S01]  /*3a920*/  @!P0 CALL.REL.NOINC `(.L_x_1) ;  /* 0x0000001000008944 */ /* 0x000fe20003c00000 */
[----:B------:R-:W-:Y:S05]  /*3a930*/  BRA `(.L_x_2) ;  /* 0xfffd801000007947 */ /* 0x000fea000383ffff */
.L_x_1:
[----:B------:R-:W2:Y:S01]  /*3a940*/  LDL.LU R3, [R1+0x1270] ;  /* 0x0012700001037983 */ /* 0x000ea20000300800 */
[----:B------:R-:W-:-:S04]  /*3a950*/  DEPBAR.LE SB0, 0x0 ;  /* 0x000080000000791a */ /* 0x000fc80000000000 */
[----:B---3--:R-:W3:Y:S04]  /*3a960*/  LDL.LU R4, [R1+0x1c0] ;  /* 0x0001c00001047983 */ /* 0x008ee80000300800 */
[----:B------:R-:W3:Y:S04]  /*3a970*/  LDL.LU R5, [R1+0x1c4] ;  /* 0x0001c40001057983 */ /* 0x000ee80000300800 */
[----:B------:R-:W3:Y:S04]  /*3a980*/  LDL.LU R6, [R1+0x1b0] ;  /* 0x0001b00001067983 */ /* 0x000ee80000300800 */
[----:B------:R-:W3:Y:S04]  /*3a990*/  LDL.LU R7, [R1+0x1b4] ;  /* 0x0001b40001077983 */ /* 0x000ee80000300800 */
[----:B------:R-:W1:Y:S02]  /*3a9a0*/  S2R R12, SR_TID.X ;  /* 0x00000000000c7919 */ /* 0x000e640000002100 */
[----:B-1----:R-:W-:-:S02]  /*3a9b0*/  IMAD.SHL.U32 R0, R12, 0x200, RZ ;  /* 0x000002000c007824 */ /* 0x002fc400078e00ff */
[----:B------:R-:W-:-:S03]  /*3a9c0*/  IMAD.SHL.U32 R2, R12, 0x20, RZ ;  /* 0x000000200c027824 */ /* 0x000fc600078e00ff */
[----:B------:R-:W-:-:S04]  /*3a9d0*/  LOP3.LUT R0, R0, 0x3000, RZ, 0xc0, !PT ;  /* 0x0000300000007812 */ /* 0x000fc800078ec0ff */
[----:B------:R-:W-:Y:S02]  /*3a9e0*/  LOP3.LUT R0, R0, 0x60, R2, 0xf8, !PT ;  /* 0x0000006000007812 */ /* 0x000fe400078ef802 */
[----:B------:R-:W-:-:S04]  /*3a9f0*/  SHF.L.U32 R2, R12, 0x2, RZ ;  /* 0x000000020c027819 */ /* 0x000fc800000006ff */
[----:B------:R-:W-:Y:S01]  /*3aa00*/  LOP3.LUT R0, R0, 0x170, R2, 0x78, !PT ;  /* 0x0000017000007812 */ /* 0x000fe200078e7802 */
[----:B------:R-:W-:Y:S04]  /*3aa10*/  BAR.SYNC.DEFER_BLOCKING 0x0 ;  /* 0x0000000000007b1d */ /* 0x000fe80000010000 */
[----:B--2---:R-:W-:-:S05]  /*3aa20*/  IMAD.IADD R0, R0, 0x1, R3 ;  /* 0x0000000100007824 */ /* 0x004fca00078e0203 */
[----:B---3--:R1:W-:Y:S04]  /*3aa30*/  STS.128 [R0], R4 ;  /* 0x0000000400007388 */ /* 0x0083e80000000c00 */
        /* <DEDUP_REMOVED lines=8> */
[----:B--2---:R1:W-:Y:S04]  /*3aac0*/  STS.128 [R0+0x80], R4 ;  /* 0x0000800400007388 */ /* 0x0043e80000000c00 */
[----:B-1----:R-:W2:Y:S04]  /*3aad0*/  LDL.LU R4, [R1+0x58] ;  /* 0x0000580001047983 */ /* 0x002ea80000300800 */
[----:B------:R-:W2:Y:S04]  /*3aae0*/  LDL.LU R5, [R1+0x5c] ;  /* 0x00005c0001057983 */ /* 0x000ea80000300800 */
[----:B------:R-:W2:Y:S04]  /*3aaf0*/  LDL.LU R6, [R1+0x48] ;  /* 0x0000480001067983 */ /* 0x000ea80000300800 */
[----:B------:R-:W2:Y:S04]  /*3ab00*/  LDL.LU R7, [R1+0x4c] ;  /* 0x00004c0001077983 */ /* 0x000ea80000300800 */
[----:B---3--:R1:W-:Y:S01]  /*3ab10*/  STS.128 [R0+0x200], R8 ;  /* 0x0002000800007388 */ /* 0x0083e20000000c00 */
[C---:B------:R-:W-:Y:S01]  /*3ab20*/  IMAD.SHL.U32 R2, R12.reuse, 0x800, RZ ;  /* 0x000008000c027824 */ /* 0x040fe200078e00ff */
[----:B------:R-:W-:-:S04]  /*3ab30*/  LOP3.LUT R3, R12, 0x7f, RZ, 0xc0, !PT ;  /* 0x0000007f0c037812 */ /* 0x000fc800078ec0ff */
[----:B------:R-:W-:-:S05]  /*3ab40*/  LOP3.LUT R2, R2, 0x3000, RZ, 0xc0, !PT ;  /* 0x0000300002027812 */ /* 0x000fca00078ec0ff */
[----:B------:R-:W-:-:S05]  /*3ab50*/  IMAD R2, R3, 0x10, R2 ;  /* 0x0000001003027824 */ /* 0x000fca00078e0202 */
[C---:B------:R-:W-:Y:S01]  /*3ab60*/  LOP3.LUT R12, R2.reuse, 0x20, RZ, 0x3c, !PT ;  /* 0x00000020020c7812 */ /* 0x040fe200078e3cff */
[----:B-1----:R-:W3:Y:S01]  /*3ab70*/  LDL.LU R10, [R1+0x70] ;  /* 0x00007000010a7983 */ /* 0x002ee20000300800 */
[----:B------:R-:W-:-:S03]  /*3ab80*/  LOP3.LUT R3, R2, 0x40, RZ, 0x3c, !PT ;  /* 0x0000004002037812 */ /* 0x000fc600078e3cff */
[----:B------:R-:W3:Y:S01]  /*3ab90*/  LDL.LU R11, [R1+0x74] ;  /* 0x00007400010b7983 */ /* 0x000ee20000300800 */
[----:B------:R-:W-:-:S03]  /*3aba0*/  LOP3.LUT R252, R2, 0x60, RZ, 0x3c, !PT ;  /* 0x0000006002fc7812 */ /* 0x000fc600078e3cff */
[----:B--2---:R1:W-:Y:S02]  /*3abb0*/  STS.128 [R0+0x280], R4 ;  /* 0x0002800400007388 */ /* 0x0043e40000000c00 */
[----:B-1---5:R-:W-:Y:S02]  /*3abc0*/  IMAD.MOV.U32 R4, RZ, RZ, R196 ;  /* 0x000000ffff047224 */ /* 0x022fe400078e00c4 */
[----:B------:R-:W-:Y:S02]  /*3abd0*/  IMAD.MOV.U32 R5, RZ, RZ, R197 ;  /* 0x000000ffff057224 */ /* 0x000fe400078e00c5 */
[----:B------:R-:W-:Y:S02]  /*3abe0*/  IMAD.MOV.U32 R6, RZ, RZ, R192 ;  /* 0x000000ffff067224 */ /* 0x000fe400078e00c0 */
[----:B------:R-:W-:Y:S02]  /*3abf0*/  IMAD.MOV.U32 R7, RZ, RZ, R193 ;  /* 0x000000ffff077224 */ /* 0x000fe400078e00c1 */
[----:B------:R-:W-:-:S03]  /*3ac00*/  IMAD.MOV.U32 R192, RZ, RZ, R198 ;  /* 0x000000ffffc07224 */ /* 0x000fc600078e00c6 */
[----:B------:R1:W-:Y:S01]  /*3ac10*/  STS.128 [R0+0x400], R4 ;  /* 0x0004000400007388 */ /* 0x0003e20000000c00 */
[----:B------:R-:W-:-:S05]  /*3ac20*/  IMAD.MOV.U32 R193, RZ, RZ, R199 ;  /* 0x000000ffffc17224 */ /* 0x000fca00078e00c7 */
[----:B------:R-:W-:Y:S01]  /*3ac30*/  STS.128 [R0+0x480], R192 ;  /* 0x000480c000007388 */ /* 0x000fe20000000c00 */
[----:B-1----:R-:W-:Y:S02]  /*3ac40*/  IMAD.MOV.U32 R6, RZ, RZ, R128 ;  /* 0x000000ffff067224 */ /* 0x002fe400078e0080 */
[----:B------:R-:W-:Y:S01]  /*3ac50*/  IMAD.MOV.U32 R7, RZ, RZ, R129 ;  /* 0x000000ffff077224 */ /* 0x000fe200078e0081 */
[----:B------:R-:W-:Y:S01]  /*3ac60*/  MOV R129, R135 ;  /* 0x0000008700817202 */ /* 0x000fe20000000f00 */
[----:B------:R-:W-:Y:S02]  /*3ac70*/  IMAD.MOV.U32 R4, RZ, RZ, R132 ;  /* 0x000000ffff047224 */ /* 0x000fe400078e0084 */
[----:B------:R-:W-:Y:S02]  /*3ac80*/  IMAD.MOV.U32 R5, RZ, RZ, R133 ;  /* 0x000000ffff057224 */ /* 0x000fe400078e0085 */
[----:B------:R-:W-:-:S03]  /*3ac90*/  IMAD.MOV.U32 R128, RZ, RZ, R134 ;  /* 0x000000ffff807224 */ /* 0x000fc600078e0086 */
[----:B------:R-:W-:Y:S04]  /*3aca0*/  STS.128 [R0+0x600], R4 ;  /* 0x0006000400007388 */ /* 0x000fe80000000c00 */
[----:B------:R-:W-:Y:S04]  /*3acb0*/  STS.128 [R0+0x680], R128 ;  /* 0x0006808000007388 */ /* 0x000fe80000000c00 */
[----:B------:R-:W-:Y:S06]  /*3acc0*/  BAR.SYNC.DEFER_BLOCKING 0x0 ;  /* 0x0000000000007b1d */ /* 0x000fec0000010000 */
[----:B------:R-:W1:Y:S04]  /*3acd0*/  LDS.128 R16, [R2] ;  /* 0x0000000002107984 */ /* 0x000e680000000c00 */
[----:B------:R-:W2:Y:S04]  /*3ace0*/  LDS.128 R4, [R2+0x800] ;  /* 0x0008000002047984 */ /* 0x000ea80000000c00 */
[----:B------:R-:W4:Y:S04]  /*3acf0*/  LDS.128 R20, [R12] ;  /* 0x000000000c147984 */ /* 0x000f280000000c00 */
[----:B-1----:R-:W-:Y:S04]  /*3ad00*/  STL.64 [R1+0x120], R16 ;  /* 0x0001201001007387 */ /* 0x002fe80000100a00 */
[----:B------:R-:W-:Y:S04]  /*3ad10*/  STL.64 [R1+0x128], R18 ;  /* 0x0001281201007387 */ /* 0x000fe80000100a00 */
[----:B------:R-:W1:Y:S04]  /*3ad20*/  LDS.128 R16, [R12+0x800] ;  /* 0x000800000c107984 */ /* 0x000e680000000c00 */
[----:B--2---:R-:W-:Y:S04]  /*3ad30*/  STL.64 [R1+0x1d0], R4 ;  /* 0x0001d00401007387 */ /* 0x004fe80000100a00 */
[----:B------:R-:W-:Y:S04]  /*3ad40*/  STL.64 [R1+0x1d8], R6 ;  /* 0x0001d80601007387 */ /* 0x000fe80000100a00 */
[----:B------:R-:W2:Y:S04]  /*3ad50*/  LDS.128 R4, [R3] ;  /* 0x0000000003047984 */ /* 0x000ea80000000c00 */
[----:B----4-:R-:W-:Y:S04]  /*3ad60*/  STL.64 [R1+0x160], R20 ;  /* 0x0001601401007387 */ /* 0x010fe80000100a00 */
[----:B------:R-:W-:Y:S04]  /*3ad70*/  STL.64 [R1+0x168], R22 ;  /* 0x0001681601007387 */ /* 0x000fe80000100a00 */
[----:B------:R-:W4:Y:S04]  /*3ad80*/  LDS.128 R20, [R3+0x800] ;  /* 0x0008000003147984 */ /* 0x000f280000000c00 */
[----:B-1----:R-:W-:Y:S04]  /*3ad90*/  STL.64 [R1+0x1f0], R16 ;  /* 0x0001f01001007387 */ /* 0x002fe80000100a00 */
[----:B------:R-:W-:Y:S04]  /*3ada0*/  STL.64 [R1+0x1f8], R18 ;  /* 0x0001f81201007387 */ /* 0x000fe80000100a00 */
[----:B------:R-:W1:Y:S04]  /*3adb0*/  LDS.128 R16, [R252] ;  /* 0x00000000fc107984 */ /* 0x000e680000000c00 */
[----:B--2---:R-:W-:Y:S04]  /*3adc0*/  STL.64 [R1+0x1a0], R4 ;  /* 0x0001a00401007387 */ /* 0x004fe80000100a00 */
[----:B------:R-:W-:Y:S04]  /*3add0*/  STL.64 [R1+0x1a8], R6 ;  /* 0x0001a80601007387 */ /* 0x000fe80000100a00 */
[----:B------:R-:W2:Y:S04]  /*3ade0*/  LDS.128 R4, [R252+0x800] ;  /* 0x00080000fc047984 */ /* 0x000ea80000000c00 */
[----:B----4-:R-:W-:Y:S04]  /*3adf0*/  STL.64 [R1+0x200], R20 ;  /* 0x0002001401007387 */ /* 0x010fe80000100a00 */
[----:B------:R-:W-:Y:S04]  /*3ae00*/  STL.64 [R1+0x208], R22 ;  /* 0x0002081601007387 */ /* 0x000fe80000100a00 */
[----:B------:R-:W-:Y:S06]  /*3ae10*/  BAR.SYNC.DEFER_BLOCKING 0x0 ;  /* 0x0000000000007b1d */ /* 0x000fec0000010000 */
[----:B-1----:R-:W-:Y:S04]  /*3ae20*/  STL.64 [R1+0x1c0], R16 ;  /* 0x0001c01001007387 */ /* 0x002fe80000100a00 */
[----:B------:R-:W-:Y:S04]  /*3ae30*/  STL.64 [R1+0x1c8], R18 ;  /* 0x0001c81201007387 */ /* 0x000fe80000100a00 */
[----:B--2---:R-:W-:Y:S04]  /*3ae40*/  STL.64 [R1+0x210], R4 ;  /* 0x0002100401007387 */ /* 0x004fe80000100a00 */
[----:B------:R1:W-:Y:S04]  /*3ae50*/  STL.64 [R1+0x218], R6 ;  /* 0x0002180601007387 */ /* 0x0003e80000100a00 */
[----:B-1----:R-:W2:Y:S04]  /*3ae60*/  LDL.LU R6, [R1+0x78] ;  /* 0x0000780001067983 */ /* 0x002ea80000300800 */
[----:B------:R-:W2:Y:S01]  /*3ae70*/  LDL.LU R7, [R1+0x7c] ;  /* 0x00007c0001077983 */ /* 0x000ea20000300800 */
[----:B------:R-:W-:-:S02]  /*3ae80*/  IMAD.MOV.U32 R4, RZ, RZ, R70 ;  /* 0x000000ffff047224 */ /* 0x000fc400078e0046 */
[----:B------:R-:W-:Y:S02]  /*3ae90*/  IMAD.MOV.U32 R5, RZ, RZ, R71 ;  /* 0x000000ffff057224 */ /* 0x000fe400078e0047 */
[----:B------:R-:W-:-:S03]  /*3aea0*/  IMAD.MOV.U32 R8, RZ, RZ, R68 ;  /* 0x000000ffff087224 */ /* 0x000fc600078e0044 */
[----:B--2---:R1:W-:Y:S04]  /*3aeb0*/  STS.128 [R0+0x80], R4 ;  /* 0x0000800400007388 */ /* 0x0043e80000000c00 */
[----:B-1----:R-:W2:Y:S04]  /*3aec0*/  LDL.LU R4, [R1+0x430] ;  /* 0x0004300001047983 */ /* 0x002ea80000300800 */
[----:B------:R-:W2:Y:S04]  /*3aed0*/  LDL.LU R5, [R1+0x434] ;  /* 0x0004340001057983 */ /* 0x000ea80000300800 */
[----:B------:R-:W2:Y:S04]  /*3aee0*/  LDL.LU R6, [R1+0x470] ;  /* 0x0004700001067983 */ /* 0x000ea80000300800 */
[----:B------:R-:W2:Y:S01]  /*3aef0*/  LDL.LU R7, [R1+0x474] ;  /* 0x0004740001077983 */ /* 0x000ea20000300800 */
[----:B------:R-:W-:-:S05]  /*3af00*/  IMAD.MOV.U32 R9, RZ, RZ, R69 ;  /* 0x000000ffff097224 */ /* 0x000fca00078e0045 */
[----:B---3--:R1:W-:Y:S04]  /*3af10*/  STS.128 [R0], R8 ;  /* 0x0000000800007388 */ /* 0x0083e80000000c00 */
[----:B-1----:R-:W3:Y:S04]  /*3af20*/  LDL.LU R8, [R1+0x438] ;  /* 0x0004380001087983 */ /* 0x002ee80000300800 */
        /* <DEDUP_REMOVED lines=8> */
[----:B--2---:R1:W-:Y:S04]  /*3afb0*/  STS.128 [R0+0x400], R4 ;  /* 0x0004000400007388 */ /* 0x0043e80000000c00 */
[----:B-1----:R-:W2:Y:S04]  /*3afc0*/  LDL.LU R4, [R1+0x868] ;  /* 0x0008680001047983 */ /* 0x002ea80000300800 */
[----:B------:R-:W2:Y:S04]  /*3afd0*/  LDL.LU R5, [R1+0x86c] ;  /* 0x00086c0001057983 */ /* 0x000ea80000300800 */
[----:B------:R-:W2:Y:S04]  /*3afe0*/  LDL.LU R6, [R1+0x858] ;  /* 0x0008580001067983 */ /* 0x000ea80000300800 */
[----:B------:R-:W2:Y:S04]  /*3aff0*/  LDL.LU R7, [R1+0x85c] ;  /* 0x00085c0001077983 */ /* 0x000ea80000300800 */
[----:B---3--:R1:W-:Y:S04]  /*3b000*/  STS.128 [R0+0x280], R8 ;  /* 0x0002800800007388 */ /* 0x0083e80000000c00 */
        /* <DEDUP_REMOVED lines=9> */
[----:B---3--:R-:W-:Y:S04]  /*3b0a0*/  STS.128 [R0+0x600], R8 ;  /* 0x0006000800007388 */ /* 0x008fe80000000c00 */
[----:B--2---:R1:W-:Y:S04]  /*3b0b0*/  STS.128 [R0+0x680], R4 ;  /* 0x0006800400007388 */ /* 0x0043e80000000c00 */
[----:B------:R-:W-:Y:S06]  /*3b0c0*/  BAR.SYNC.DEFER_BLOCKING 0x0 ;  /* 0x0000000000007b1d */ /* 0x000fec0000010000 */
[----:B-1----:R-:W2:Y:S04]  /*3b0d0*/  LDL.LU R4, [R1+0x180] ;  /* 0x0001800001047983 */ /* 0x002ea80000300800 */
[----:B------:R-:W2:Y:S04]  /*3b0e0*/  LDL.LU R5, [R1+0x184] ;  /* 0x0001840001057983 */ /* 0x000ea80000300800 */
[----:B------:R-:W2:Y:S04]  /*3b0f0*/  LDL.LU R6, [R1+0x170] ;  /* 0x0001700001067983 */ /* 0x000ea80000300800 */
[----:B------:R-:W2:Y:S04]  /*3b100*/  LDL.LU R7, [R1+0x174] ;  /* 0x0001740001077983 */ /* 0x000ea80000300800 */
[----:B------:R-:W1:Y:S04]  /*3b110*/  LDS.128 R16, [R2] ;  /* 0x0000000002107984 */ /* 0x000e680000000c00 */
[----:B------:R-:W3:Y:S04]  /*3b120*/  LDS.128 R8, [R2+0x800] ;  /* 0x0008000002087984 */ /* 0x000ee80000000c00 */
[----:B------:R-:W4:Y:S04]  /*3b130*/  LDS.128 R20, [R12] ;  /* 0x000000000c147984 */ /* 0x000f280000000c00 */
[----:B-1----:R-:W-:Y:S04]  /*3b140*/  STL.64 [R1+0x40], R16 ;  /* 0x0000401001007387 */ /* 0x002fe80000100a00 */
[----:B------:R-:W-:Y:S04]  /*3b150*/  STL.64 [R1+0x48], R18 ;  /* 0x0000481201007387 */ /* 0x000fe80000100a00 */
[----:B------:R-:W1:Y:S04]  /*3b160*/  LDS.128 R16, [R12+0x800] ;  /* 0x000800000c107984 */ /* 0x000e680000000c00 */
[----:B---3--:R-:W-:Y:S04]  /*3b170*/  STL.64 [R1+0x150], R8 ;  /* 0x0001500801007387 */ /* 0x008fe80000100a00 */
[----:B------:R-:W-:Y:S04]  /*3b180*/  STL.64 [R1+0x158], R10 ;  /* 0x0001580a01007387 */ /* 0x000fe80000100a00 */
[----:B------:R-:W3:Y:S04]  /*3b190*/  LDS.128 R8, [R3] ;  /* 0x0000000003087984 */ /* 0x000ee80000000c00 */
[----:B----4-:R-:W-:Y:S04]  /*3b1a0*/  STL.64 [R1+0x50], R20 ;  /* 0x0000501401007387 */ /* 0x010fe80000100a00 */
[----:B------:R-:W-:Y:S04]  /*3b1b0*/  STL.64 [R1+0x58], R22 ;  /* 0x0000581601007387 */ /* 0x000fe80000100a00 */
[----:B------:R-:W4:Y:S04]  /*3b1c0*/  LDS.128 R20, [R3+0x800] ;  /* 0x0008000003147984 */ /* 0x000f280000000c00 */
[----:B-1----:R-:W-:Y:S04]  /*3b1d0*/  STL.64 [R1+0x190], R16 ;  /* 0x0001901001007387 */ /* 0x002fe80000100a00 */
[----:B------:R-:W-:Y:S04]  /*3b1e0*/  STL.64 [R1+0x198], R18 ;  /* 0x0001981201007387 */ /* 0x000fe80000100a00 */
[----:B------:R-:W1:Y:S04]  /*3b1f0*/  LDS.128 R16, [R252] ;  /* 0x00000000fc107984 */ /* 0x000e680000000c00 */
[----:B---3--:R-:W-:Y:S04]  /*3b200*/  STL.64 [R1+0x70], R8 ;  /* 0x0000700801007387 */ /* 0x008fe80000100a00 */
[----:B------:R-:W-:Y:S04]  /*3b210*/  STL.64 [R1+0x78], R10 ;  /* 0x0000780a01007387 */ /* 0x000fe80000100a00 */
[----:B------:R-:W3:Y:S04]  /*3b220*/  LDS.128 R8, [R252+0x800] ;  /* 0x00080000fc087984 */ /* 0x000ee80000000c00 */
[----:B------:R-:W-:Y:S06]  /*3b230*/  BAR.SYNC.DEFER_BLOCKING 0x0 ;  /* 0x0000000000007b1d */ /* 0x000fec0000010000 */
[----:B----4-:R-:W-:Y:S04]  /*3b240*/  STL.64 [R1+0x1b0], R20 ;  /* 0x0001b01401007387 */ /* 0x010fe80000100a00 */
[----:B------:R-:W-:Y:S04]  /*3b250*/  STL.64 [R1+0x1b8], R22 ;  /* 0x0001b81601007387 */ /* 0x000fe80000100a00 */
[----:B-1----:R-:W-:Y:S04]  /*3b260*/  STL.64 [R1+0xf0], R16 ;  /* 0x0000f01001007387 */ /* 0x002fe80000100a00 */
[----:B------:R-:W-:Y:S04]  /*3b270*/  STL.64 [R1+0xf8], R18 ;  /* 0x0000f81201007387 */ /* 0x000fe80000100a00 */
[----:B---3--:R-:W-:Y:S04]  /*3b280*/  STL.64 [R1+0x1e0], R8 ;  /* 0x0001e00801007387 */ /* 0x008fe80000100a00 */
[----:B------:R-:W-:Y:S04]  /*3b290*/  STL.64 [R1+0x1e8], R10 ;  /* 0x0001e80a01007387 */ /* 0x000fe80000100a00 */
[----:B--2---:R1:W-:Y:S04]  /*3b2a0*/  STS.128 [R0], R4 ;  /* 0x0000000400007388 */ /* 0x0043e80000000c00 */
        /* <DEDUP_REMOVED lines=18> */
[----:B--2---:R1:W-:Y:S02]  /*3b3d0*/  STS.128 [R0+0x280], R4 ;  /* 0x0002800400007388 */ /* 0x0043e40000000c00 */
[----:B-1----:R-:W-:-:S02]  /*3b3e0*/  IMAD.MOV.U32 R4, RZ, RZ, R188 ;  /* 0x000000ffff047224 */ /* 0x002fc400078e00bc */
[----:B------:R-:W-:Y:S02]  /*3b3f0*/  IMAD.MOV.U32 R5, RZ, RZ, R189 ;  /* 0x000000ffff057224 */ /* 0x000fe400078e00bd */
[----:B------:R-:W-:Y:S02]  /*3b400*/  IMAD.MOV.U32 R6, RZ, RZ, R184 ;  /* 0x000000ffff067224 */ /* 0x000fe400078e00b8 */
[----:B------:R-:W-:Y:S02]  /*3b410*/  IMAD.MOV.U32 R7, RZ, RZ, R185 ;  /* 0x000000ffff077224 */ /* 0x000fe400078e00b9 */
[----:B------:R-:W-:-:S03]  /*3b420*/  IMAD.MOV.U32 R184, RZ, RZ, R190 ;  /* 0x000000ffffb87224 */ /* 0x000fc600078e00be */
[----:B------:R1:W-:Y:S01]  /*3b430*/  STS.128 [R0+0x400], R4 ;  /* 0x0004000400007388 */ /* 0x0003e20000000c00 */
[----:B------:R-:W-:-:S05]  /*3b440*/  IMAD.MOV.U32 R185, RZ, RZ, R191 ;  /* 0x000000ffffb97224 */ /* 0x000fca00078e00bf */
[----:B------:R-:W-:Y:S01]  /*3b450*/  STS.128 [R0+0x480], R184 ;  /* 0x000480b800007388 */ /* 0x000fe20000000c00 */
[----:B-1----:R-:W-:Y:S01]  /*3b460*/  IMAD.MOV.U32 R6, RZ, RZ, R120 ;  /* 0x000000ffff067224 */ /* 0x002fe200078e0078 */
[----:B------:R-:W-:Y:S01]  /*3b470*/  MOV R4, R124 ;  /* 0x0000007c00047202 */ /* 0x000fe20000000f00 */
[----:B------:R-:W-:Y:S02]  /*3b480*/  IMAD.MOV.U32 R7, RZ, RZ, R121 ;  /* 0x000000ffff077224 */ /* 0x000fe400078e0079 */
[----:B------:R-:W-:Y:S02]  /*3b490*/  IMAD.MOV.U32 R5, RZ, RZ, R125 ;  /* 0x000000ffff057224 */ /* 0x000fe400078e007d */
[----:B------:R-:W-:Y:S02]  /*3b4a0*/  IMAD.MOV.U32 R120, RZ, RZ, R126 ;  /* 0x000000ffff787224 */ /* 0x000fe400078e007e */
[----:B------:R-:W-:Y:S01]  /*3b4b0*/  IMAD.MOV.U32 R121, RZ, RZ, R127 ;  /* 0x000000ffff797224 */ /* 0x000fe200078e007f */
        /* <DEDUP_REMOVED lines=26> */
[----:B--2---:R1:W-:Y:S04]  /*3b660*/  STL.64 [R1+0x350], R4 ;  /* 0x0003500401007387 */ /* 0x0043e80000100a00 */
[----:B------:R2:W-:Y:S04]  /*3b670*/  STL.64 [R1+0x358], R6 ;  /* 0x0003580601007387 */ /* 0x0005e80000100a00 */
[----:B-1----:R-:W4:Y:S04]  /*3b680*/  LDL.LU R4, [R1+0x248] ;  /* 0x0002480001047983 */ /* 0x002f280000300800 */
[----:B------:R-:W4:Y:S04]  /*3b690*/  LDL.LU R5, [R1+0x24c] ;  /* 0x00024c0001057983 */ /* 0x000f280000300800 */
[----:B--2---:R-:W4:Y:S04]  /*3b6a0*/  LDL.LU R6, [R1+0x2d8] ;  /* 0x0002d80001067983 */ /* 0x004f280000300800 */
[----:B------:R-:W4:Y:S04]  /*3b6b0*/  LDL.LU R7, [R1+0x2dc] ;  /* 0x0002dc0001077983 */ /* 0x000f280000300800 */
[----:B----4-:R1:W-:Y:S04]  /*3b6c0*/  STS.128 [R0+0x80], R4 ;  /* 0x0000800400007388 */ /* 0x0103e80000000c00 */
[----:B-1----:R-:W2:Y:S04]  /*3b6d0*/  LDL.LU R4, [R1+0x480] ;  /* 0x0004800001047983 */ /* 0x002ea80000300800 */
[----:B------:R-:W2:Y:S04]  /*3b6e0*/  LDL.LU R5, [R1+0x484] ;  /* 0x0004840001057983 */ /* 0x000ea80000300800 */
[----:B------:R-:W2:Y:S04]  /*3b6f0*/  LDL.LU R6, [R1+0x4c0] ;  /* 0x0004c00001067983 */ /* 0x000ea80000300800 */
[----:B------:R-:W2:Y:S04]  /*3b700*/  LDL.LU R7, [R1+0x4c4] ;  /* 0x0004c40001077983 */ /* 0x000ea80000300800 */
        /* <DEDUP_REMOVED lines=64> */
[----:B------:R-:W3:Y:S04]  /*3bb10*/  LDL.LU R10, [R1] ;  /* 0x00000000010a7983 */ /* 0x000ee80000300800 */
[----:B------:R-:W3:Y:S04]  /*3bb20*/  LDL.LU R11, [R1+0x4] ;  /* 0x00000400010b7983 */ /* 0x000ee80000300800 */
[----:B--2---:R1:W-:Y:S04]  /*3bb30*/  STS.128 [R0+0x80], R4 ;  /* 0x0000800400007388 */ /* 0x0043e80000000c00 */
[----:B-1----:R-:W2:Y:S04]  /*3bb40*/  LDL.LU R4, [R1+0x18] ;  /* 0x0000180001047983 */ /* 0x002ea80000300800 */
[----:B------:R-:W2:Y:S04]  /*3bb50*/  LDL.LU R5, [R1+0x1c] ;  /* 0x00001c0001057983 */ /* 0x000ea80000300800 */
[----:B------:R-:W2:Y:S04]  /*3bb60*/  LDL.LU R6, [R1+0x8] ;  /* 0x0000080001067983 */ /* 0x000ea80000300800 */
[----:B------:R-:W2:Y:S04]  /*3bb70*/  LDL.LU R7, [R1+0xc] ;  /* 0x00000c0001077983 */ /* 0x000ea80000300800 */
[----:B---3--:R-:W-:Y:S04]  /*3bb80*/  STS.128 [R0+0x200], R8 ;  /* 0x0002000800007388 */ /* 0x008fe80000000c00 */
[----:B--2---:R1:W-:Y:S02]  /*3bb90*/  STS.128 [R0+0x280], R4 ;  /* 0x0002800400007388 */ /* 0x0043e40000000c00 */
[----:B-1----:R-:W-:-:S02]  /*3bba0*/  IMAD.MOV.U32 R4, RZ, RZ, R180 ;  /* 0x000000ffff047224 */ /* 0x002fc400078e00b4 */
[----:B------:R-:W-:Y:S02]  /*3bbb0*/  IMAD.MOV.U32 R5, RZ, RZ, R181 ;  /* 0x000000ffff057224 */ /* 0x000fe400078e00b5 */
[----:B------:R-:W-:Y:S02]  /*3bbc0*/  IMAD.MOV.U32 R6, RZ, RZ, R176 ;  /* 0x000000ffff067224 */ /* 0x000fe400078e00b0 */
[----:B------:R-:W-:-:S05]  /*3bbd0*/  IMAD.MOV.U32 R7, RZ, RZ, R177 ;  /* 0x000000ffff077224 */ /* 0x000fca00078e00b1 */
[----:B------:R1:W-:Y:S02]  /*3bbe0*/  STS.128 [R0+0x400], R4 ;  /* 0x0004000400007388 */ /* 0x0003e40000000c00 */
[----:B-1----:R-:W-:Y:S01]  /*3bbf0*/  IMAD.MOV.U32 R4, RZ, RZ, R116 ;  /* 0x000000ffff047224 */ /* 0x002fe200078e0074 */
[----:B------:R-:W-:Y:S01]  /*3bc00*/  MOV R5, R117 ;  /* 0x0000007500057202 */ /* 0x000fe20000000f00 */
[----:B------:R-:W-:Y:S02]  /*3bc10*/  IMAD.MOV.U32 R6, RZ, RZ, R112 ;  /* 0x000000ffff067224 */ /* 0x000fe400078e0070 */
[----:B------:R-:W-:-:S05]  /*3bc20*/  IMAD.MOV.U32 R7, RZ, RZ, R113 ;  /* 0x000000ffff077224 */ /* 0x000fca00078e0071 */
[----:B------:R1:W-:Y:S04]  /*3bc30*/  STS.128 [R0+0x600], R4 ;  /* 0x0006000400007388 */ /* 0x0003e80000000c00 */
[----:B-1----:R-:W2:Y:S04]  /*3bc40*/  LDL.LU R4, [R1+0x2e0] ;  /* 0x0002e00001047983 */ /* 0x002ea80000300800 */
[----:B------:R-:W2:Y:S04]  /*3bc50*/  LDL.LU R5, [R1+0x2e4] ;  /* 0x0002e40001057983 */ /* 0x000ea80000300800 */
[----:B------:R-:W2:Y:S04]  /*3bc60*/  LDL.LU R6, [R1+0x300] ;  /* 0x0003000001067983 */ /* 0x000ea80000300800 */
[----:B------:R-:W2:Y:S01]  /*3bc70*/  LDL.LU R7, [R1+0x304] ;  /* 0x0003040001077983 */ /* 0x000ea20000300800 */
[----:B------:R-:W-:-:S02]  /*3bc80*/  IMAD.MOV.U32 R176, RZ, RZ, R182 ;  /* 0x000000ffffb07224 */ /* 0x000fc400078e00b6 */
[----:B------:R-:W-:Y:S02]  /*3bc90*/  IMAD.MOV.U32 R177, RZ, RZ, R183 ;  /* 0x000000ffffb17224 */ /* 0x000fe400078e00b7 */
[----:B------:R-:W-:Y:S02]  /*3bca0*/  IMAD.MOV.U32 R112, RZ, RZ, R118 ;  /* 0x000000ffff707224 */ /* 0x000fe400078e0076 */
[----:B------:R-:W-:Y:S01]  /*3bcb0*/  IMAD.MOV.U32 R113, RZ, RZ, R119 ;  /* 0x000000ffff717224 */ /* 0x000fe200078e0077 */
[----:B------:R-:W-:Y:S04]  /*3bcc0*/  STS.128 [R0+0x480], R176 ;  /* 0x000480b000007388 */ /* 0x000fe80000000c00 */
[----:B------:R-:W-:Y:S04]  /*3bcd0*/  STS.128 [R0+0x680], R112 ;  /* 0x0006807000007388 */ /* 0x000fe80000000c00 */
[----:B------:R-:W-:Y:S06]  /*3bce0*/  BAR.SYNC.DEFER_BLOCKING 0x0 ;  /* 0x0000000000007b1d */ /* 0x000fec0000010000 */
        /* <DEDUP_REMOVED lines=64> */
[----:B--2---:R-:W-:Y:S04]  /*3c0f0*/  STS.128 [R0+0x680], R4 ;  /* 0x0006800400007388 */ /* 0x004fe80000000c00 */
        /* <DEDUP_REMOVED lines=30> */
[----:B---3--:R-:W-:Y:S04]  /*3c2e0*/  STS.128 [R0], R8 ;  /* 0x0000000800007388 */ /* 0x008fe80000000c00 */
[----:B----4-:R1:W-:Y:S02]  /*3c2f0*/  STS.128 [R0+0x80], R4 ;  /* 0x0000800400007388 */ /* 0x0103e40000000c00 */
        /* <DEDUP_REMOVED lines=9> */
[----:B------:R1:W-:Y:S02]  /*3c390*/  STS.128 [R0+0x400], R4 ;  /* 0x0004000400007388 */ /* 0x0003e40000000c00 */
[----:B-1----:R-:W-:Y:S02]  /*3c3a0*/  IMAD.MOV.U32 R4, RZ, RZ, R108 ;  /* 0x000000ffff047224 */ /* 0x002fe400078e006c */
[----:B------:R-:W-:Y:S02]  /*3c3b0*/  IMAD.MOV.U32 R5, RZ, RZ, R109 ;  /* 0x000000ffff057224 */ /* 0x000fe400078e006d */
        /* <DEDUP_REMOVED lines=10> */
[----:B------:R-:W-:Y:S02]  /*3c460*/  IMAD.MOV.U32 R169, RZ, RZ, R175 ;  /* 0x000000ffffa97224 */ /* 0x000fe400078e00af */
[----:B------:R-:W-:Y:S02]  /*3c470*/  IMAD.MOV.U32 R104, RZ, RZ, R110 ;  /* 0x000000ffff687224 */ /* 0x000fe400078e006e */
[----:B------:R-:W-:Y:S01]  /*3c480*/  IMAD.MOV.U32 R105, RZ, RZ, R111 ;  /* 0x000000ffff697224 */ /* 0x000fe200078e006f */
[----:B------:R-:W-:Y:S04]  /*3c490*/  STS.128 [R0+0x280], R244 ;  /* 0x000280f400007388 */ /* 0x000fe80000000c00 */
        /* <DEDUP_REMOVED lines=100> */
[----:B-1----:R-:W-:Y:S01]  /*3cae0*/  IMAD.MOV.U32 R4, RZ, RZ, R228 ;  /* 0x000000ffff047224 */ /* 0x002fe200078e00e4 */
[----:B------:R-:W-:Y:S01]  /*3caf0*/  MOV R7, R225 ;  /* 0x000000e100077202 */ /* 0x000fe20000000f00 */
[----:B------:R-:W-:-:S02]  /*3cb00*/  IMAD.MOV.U32 R5, RZ, RZ, R229 ;  /* 0x000000ffff057224 */ /* 0x000fc400078e00e5 */
[----:B------:R-:W-:-:S05]  /*3cb10*/  IMAD.MOV.U32 R6, RZ, RZ, R224 ;  /* 0x000000ffff067224 */ /* 0x000fca00078e00e0 */
[----:B------:R1:W-:Y:S02]  /*3cb20*/  STS.128 [R0+0x200], R4 ;  /* 0x0002000400007388 */ /* 0x0003e40000000c00 */
[----:B-1----:R-:W-:Y:S02]  /*3cb30*/  IMAD.MOV.U32 R4, RZ, RZ, R164 ;  /* 0x000000ffff047224 */ /* 0x002fe400078e00a4 */
[----:B------:R-:W-:Y:S02]  /*3cb40*/  IMAD.MOV.U32 R5, RZ, RZ, R165 ;  /* 0x000000ffff057224 */ /* 0x000fe400078e00a5 */
        /* <DEDUP_REMOVED lines=12> */
[----:B------:R-:W-:Y:S01]  /*3cc10*/  IMAD.MOV.U32 R224, RZ, RZ, R230 ;  /* 0x000000ffffe07224 */ /* 0x000fe200078e00e6 */
[----:B------:R-:W-:Y:S01]  /*3cc20*/  MOV R96, R102 ;  /* 0x0000006600607202 */ /* 0x000fe20000000f00 */
[----:B------:R-:W-:-:S02]  /*3cc30*/  IMAD.MOV.U32 R225, RZ, RZ, R231 ;  /* 0x000000ffffe17224 */ /* 0x000fc400078e00e7 */
        /* <DEDUP_REMOVED lines=9> */
[----:B------:R-:W-:Y:S04]  /*3ccd0*/  LDS.128 R248, [R12] ;  /* 0x000000000cf87984 */ /* 0x000fe80000000c00 */
[----:B------:R-:W-:Y:S04]  /*3cce0*/  LDS.128 R244, [R12+0x800] ;  /* 0x000800000cf47984 */ /* 0x000fe80000000c00 */
[----:B------:R-:W-:Y:S04]  /*3ccf0*/  LDS.128 R236, [R3] ;  /* 0x0000000003ec7984 */ /* 0x000fe80000000c00 */
[----:B------:R-:W-:Y:S04]  /*3cd00*/  LDS.128 R232, [R3+0x800] ;  /* 0x0008000003e87984 */ /* 0x000fe80000000c00 */
[----:B------:R-:W-:Y:S04]  /*3cd10*/  LDS.128 R228, [R252] ;  /* 0x00000000fce47984 */ /* 0x000fe80000000c00 */
[----:B------:R-:W-:Y:S04]  /*3cd20*/  LDS.128 R224, [R252+0x800] ;  /* 0x00080000fce07984 */ /* 0x000fe80000000c00 */
[----:B------:R-:W-:Y:S06]  /*3cd30*/  BAR.SYNC.DEFER_BLOCKING 0x0 ;  /* 0x0000000000007b1d */ /* 0x000fec0000010000 */
[----:B-1----:R-:W-:Y:S04]  /*3cd40*/  STL.64 [R1+0x10], R16 ;  /* 0x0000101001007387 */ /* 0x002fe80000100a00 */
[----:B------:R-:W-:Y:S04]  /*3cd50*/  STL.64 [R1+0x18], R18 ;  /* 0x0000181201007387 */ /* 0x000fe80000100a00 */
[----:B---3--:R-:W-:Y:S04]  /*3cd60*/  STL.64 [R1], R8 ;  /* 0x0000000801007387 */ /* 0x008fe80000100a00 */
        /* <DEDUP_REMOVED lines=35> */
[----:B------:R-:W4:Y:S04]  /*3cfa0*/  LDL.LU R36, [R1+0xc0] ;  /* 0x0000c00001247983 */ /* 0x000f280000300800 */
[----:B------:R-:W4:Y:S04]  /*3cfb0*/  LDL.LU R37, [R1+0xc4] ;  /* 0x0000c40001257983 */ /* 0x000f280000300800 */
[----:B------:R-:W4:Y:S04]  /*3cfc0*/  LDL.LU R38, [R1+0xb0] ;  /* 0x0000b00001267983 */ /* 0x000f280000300800 */
[----:B------:R-:W4:Y:S04]  /*3cfd0*/  LDL.LU R39, [R1+0xb4] ;  /* 0x0000b40001277983 */ /* 0x000f280000300800 */
[----:B---3--:R-:W-:Y:S04]  /*3cfe0*/  STS.128 [R0+0x480], R8 ;  /* 0x0004800800007388 */ /* 0x008fe80000000c00 */
[----:B--2---:R-:W-:Y:S04]  /*3cff0*/  STS.128 [R0+0x680], R4 ;  /* 0x0006800400007388 */ /* 0x004fe80000000c00 */
[----:B------:R-:W-:Y:S06]  /*3d000*/  BAR.SYNC.DEFER_BLOCKING 0x0 ;  /* 0x0000000000007b1d */ /* 0x000fec0000010000 */
[----:B------:R-:W-:Y:S04]  /*3d010*/  LDS.128 R28, [R12] ;  /* 0x000000000c1c7984 */ /* 0x000fe80000000c00 */
[----:B------:R-:W1:Y:S04]  /*3d020*/  LDS.128 R32, [R2] ;  /* 0x0000000002207984 */ /* 0x000e680000000c00 */
[----:B------:R-:W-:Y:S04]  /*3d030*/  LDS.128 R16, [R2+0x800] ;  /* 0x0008000002107984 */ /* 0x000fe80000000c00 */
[----:B------:R-:W-:Y:S04]  /*3d040*/  LDS.128 R12, [R12+0x800] ;  /* 0x000800000c0c7984 */ /* 0x000fe80000000c00 */
[----:B------:R-:W2:Y:S04]  /*3d050*/  LDS.128 R24, [R3] ;  /* 0x0000000003187984 */ /* 0x000ea80000000c00 */
[----:B------:R-:W-:Y:S04]  /*3d060*/  LDS.128 R8, [R3+0x800] ;  /* 0x0008000003087984 */ /* 0x000fe80000000c00 */
[----:B------:R-:W3:Y:S04]  /*3d070*/  LDS.128 R20, [R252] ;  /* 0x00000000fc147984 */ /* 0x000ee80000000c00 */
[----:B------:R-:W1:Y:S04]  /*3d080*/  LDS.128 R4, [R252+0x800] ;  /* 0x00080000fc047984 */ /* 0x000e680000000c00 */
[----:B------:R-:W-:Y:S06]  /*3d090*/  BAR.SYNC.DEFER_BLOCKING 0x0 ;  /* 0x0000000000007b1d */ /* 0x000fec0000010000 */
[----:B----4-:R4:W-:Y:S04]  /*3d0a0*/  STS.128 [R0], R36 ;  /* 0x0000002400007388 */ /* 0x0109e80000000c00 */
[----:B----4-:R-:W4:Y:S04]  /*3d0b0*/  LDL.LU R36, [R1+0xc8] ;  /* 0x0000c80001247983 */ /* 0x010f280000300800 */
[----:B------:R-:W4:Y:S04]  /*3d0c0*/  LDL.LU R37, [R1+0xcc] ;  /* 0x0000cc0001257983 */ /* 0x000f280000300800 */
[----:B------:R-:W4:Y:S04]  /*3d0d0*/  LDL.LU R38, [R1+0xb8] ;  /* 0x0000b80001267983 */ /* 0x000f280000300800 */
[----:B------:R-:W4:Y:S04]  /*3d0e0*/  LDL.LU R39, [R1+0xbc] ;  /* 0x0000bc0001277983 */ /* 0x000f280000300800 */
[----:B------:R-:W2:Y:S04]  /*3d0f0*/  LDL.LU R68, [R1+0x390] ;  /* 0x0003900001447983 */ /* 0x000ea80000300800 */
        /* <DEDUP_REMOVED lines=10> */
[----:B------:R-:W-:Y:S01]  /*3d1a0*/  STS.128 [R0+0x280], R216 ;  /* 0x000280d800007388 */ /* 0x000fe20000000c00 */
[----:B------:R-:W-:-:S02]  /*3d1b0*/  LOP3.LUT R221, R2, 0x20, RZ, 0x3c, !PT ;  /* 0x0000002002dd7812 */ /* 0x000fc400078e3cff */
[----:B------:R-:W-:Y:S01]  /*3d1c0*/  LOP3.LUT R220, R2, 0x40, RZ, 0x3c, !PT ;  /* 0x0000004002dc7812 */ /* 0x000fe200078e3cff */
[----:B----4-:R4:W-:Y:S02]  /*3d1d0*/  STS.128 [R0+0x80], R36 ;  /* 0x0000802400007388 */ /* 0x0109e40000000c00 */
[----:B----4-:R-:W-:Y:S02]  /*3d1e0*/  IMAD.MOV.U32 R36, RZ, RZ, R156 ;  /* 0x000000ffff247224 */ /* 0x010fe400078e009c */
[----:B------:R-:W-:Y:S02]  /*3d1f0*/  IMAD.MOV.U32 R37, RZ, RZ, R157 ;  /* 0x000000ffff257224 */ /* 0x000fe400078e009d */
[----:B------:R-:W-:Y:S02]  /*3d200*/  IMAD.MOV.U32 R38, RZ, RZ, R152 ;  /* 0x000000ffff267224 */ /* 0x000fe400078e0098 */
[----:B------:R-:W-:Y:S01]  /*3d210*/  IMAD.MOV.U32 R39, RZ, RZ, R153 ;  /* 0x000000ffff277224 */ /* 0x000fe200078e0099 */
[----:B------:R-:W-:Y:S01]  /*3d220*/  MOV R153, R159 ;  /* 0x0000009f00997202 */ /* 0x000fe20000000f00 */
[----:B------:R-:W-:-:S03]  /*3d230*/  IMAD.MOV.U32 R152, RZ, RZ, R158 ;  /* 0x000000ffff987224 */ /* 0x000fc600078e009e */
[----:B------:R4:W-:Y:S04]  /*3d240*/  STS.128 [R0+0x400], R36 ;  /* 0x0004002400007388 */ /* 0x0009e80000000c00 */
[----:B------:R-:W-:Y:S01]  /*3d250*/  STS.128 [R0+0x480], R152 ;  /* 0x0004809800007388 */ /* 0x000fe20000000c00 */
[----:B----4-:R-:W-:Y:S02]  /*3d260*/  IMAD.MOV.U32 R38, RZ, RZ, R88 ;  /* 0x000000ffff267224 */ /* 0x010fe400078e0058 */
[----:B------:R-:W-:Y:S02]  /*3d270*/  IMAD.MOV.U32 R39, RZ, RZ, R89 ;  /* 0x000000ffff277224 */ /* 0x000fe400078e0059 */
[----:B------:R-:W-:Y:S02]  /*3d280*/  IMAD.MOV.U32 R36, RZ, RZ, R92 ;  /* 0x000000ffff247224 */ /* 0x000fe400078e005c */
[----:B------:R-:W-:-:S02]  /*3d290*/  IMAD.MOV.U32 R37, RZ, RZ, R93 ;  /* 0x000000ffff257224 */ /* 0x000fc400078e005d */
[----:B------:R-:W-:Y:S02]  /*3d2a0*/  IMAD.MOV.U32 R88, RZ, RZ, R94 ;  /* 0x000000ffff587224 */ /* 0x000fe400078e005e */
[----:B------:R-:W-:Y:S01]  /*3d2b0*/  IMAD.MOV.U32 R89, RZ, RZ, R95 ;  /* 0x000000ffff597224 */ /* 0x000fe200078e005f */
[----:B------:R-:W-:Y:S04]  /*3d2c0*/  STS.128 [R0+0x600], R36 ;  /* 0x0006002400007388 */ /* 0x000fe80000000c00 */
[----:B------:R-:W-:Y:S04]  /*3d2d0*/  STS.128 [R0+0x680], R88 ;  /* 0x0006805800007388 */ /* 0x000fe80000000c00 */
[----:B------:R-:W-:Y:S06]  /*3d2e0*/  BAR.SYNC.DEFER_BLOCKING 0x0 ;  /* 0x0000000000007b1d */ /* 0x000fec0000010000 */
[----:B------:R-:W4:Y:S04]  /*3d2f0*/  LDS.128 R64, [R2] ;  /* 0x0000000002407984 */ /* 0x000f280000000c00 */
[----:B------:R-:W-:Y:S04]  /*3d300*/  LDS.128 R48, [R2+0x800] ;  /* 0x0008000002307984 */ /* 0x000fe80000000c00 */
[----:B------:R-:W-:Y:S04]  /*3d310*/  LDS.128 R60, [R221] ;  /* 0x00000000dd3c7984 */ /* 0x000fe80000000c00 */
[----:B------:R-:W-:Y:S04]  /*3d320*/  LDS.128 R44, [R221+0x800] ;  /* 0x00080000dd2c7984 */ /* 0x000fe80000000c00 */
[----:B------:R-:W-:Y:S04]  /*3d330*/  LDS.128 R56, [R220] ;  /* 0x00000000dc387984 */ /* 0x000fe80000000c00 */
[----:B------:R-:W-:Y:S04]  /*3d340*/  LDS.128 R40, [R220+0x800] ;  /* 0x00080000dc287984 */ /* 0x000fe80000000c00 */
[----:B------:R-:W-:Y:S04]  /*3d350*/  LDS.128 R52, [R252] ;  /* 0x00000000fc347984 */ /* 0x000fe80000000c00 */
[----:B------:R-:W-:Y:S04]  /*3d360*/  LDS.128 R36, [R252+0x800] ;  /* 0x00080000fc247984 */ /* 0x000fe80000000c00 */
[----:B------:R-:W-:Y:S06]  /*3d370*/  BAR.SYNC.DEFER_BLOCKING 0x0 ;  /* 0x0000000000007b1d */ /* 0x000fec0000010000 */
[----:B--2---:R2:W-:Y:S04]  /*3d380*/  STS.128 [R0], R68 ;  /* 0x0000004400007388 */ /* 0x0045e80000000c00 */
[----:B--2---:R-:W2:Y:S04]  /*3d390*/  LDL.LU R68, [R1+0x398] ;  /* 0x0003980001447983 */ /* 0x004ea80000300800 */
        /* <DEDUP_REMOVED lines=8> */
[----:B--2---:R-:W2:Y:S04]  /*3d420*/  LDL.LU R68, [R1+0x6c8] ;  /* 0x0006c80001447983 */ /* 0x004ea80000300800 */
[----:B------:R-:W2:Y:S04]  /*3d430*/  LDL.LU R69, [R1+0x6cc] ;  /* 0x0006cc0001457983 */ /* 0x000ea80000300800 */
[----:B------:R-:W2:Y:S04]  /*3d440*/  LDL.LU R70, [R1+0x6e8] ;  /* 0x0006e80001467983 */ /* 0x000ea80000300800 */
[----:B------:R-:W2:Y:S04]  /*3d450*/  LDL.LU R71, [R1+0x6ec] ;  /* 0x0006ec0001477983 */ /* 0x000ea80000300800 */
[----:B--2---:R2:W-:Y:S04]  /*3d460*/  STS.128 [R0+0x280], R68 ;  /* 0x0002804400007388 */ /* 0x0045e80000000c00 */
[----:B--2---:R-:W2:Y:S04]  /*3d470*/  LDL.LU R68, [R1+0x7c0] ;  /* 0x0007c00001447983 */ /* 0x004ea80000300800 */
[----:B------:R-:W2:Y:S04]  /*3d480*/  LDL.LU R69, [R1+0x7c4] ;  /* 0x0007c40001457983 */ /* 0x000ea80000300800 */
[----:B------:R-:W2:Y:S04]  /*3d490*/  LDL.LU R70, [R1+0x7b0] ;  /* 0x0007b00001467983 */ /* 0x000ea80000300800 */
[----:B------:R-:W2:Y:S04]  /*3d4a0*/  LDL.LU R71, [R1+0x7b4] ;  /* 0x0007b40001477983 */ /* 0x000ea80000300800 */
[----:B---3--:R3:W-:Y:S04]  /*3d4b0*/  STS.128 [R0+0x200], R88 ;  /* 0x0002005800007388 */ /* 0x0087e80000000c00 */
[----:B---3--:R-:W3:Y:S04]  /*3d4c0*/  LDL.LU R88, [R1+0x7c8] ;  /* 0x0007c80001587983 */ /* 0x008ee80000300800 */
        /* <DEDUP_REMOVED lines=20> */
[----:B------:R-:W2:Y:S04]  /*3d610*/  LDS.128 R112, [R2] ;  /* 0x0000000002707984 */ /* 0x000ea80000000c00 */
[----:B------:R-:W-:Y:S04]  /*3d620*/  LDS.128 R96, [R2+0x800] ;  /* 0x0008000002607984 */ /* 0x000fe80000000c00 */
[----:B------:R-:W3:Y:S04]  /*3d630*/  LDS.128 R108, [R221] ;  /* 0x00000000dd6c7984 */ /* 0x000ee80000000c00 */
[----:B------:R-:W-:Y:S04]  /*3d640*/  LDS.128 R92, [R221+0x800] ;  /* 0x00080000dd5c7984 */ /* 0x000fe80000000c00 */
[----:B------:R-:W1:Y:S04]  /*3d650*/  LDS.128 R104, [R220] ;  /* 0x00000000dc687984 */ /* 0x000e680000000c00 */
[----:B------:R-:W-:Y:S04]  /*3d660*/  LDS.128 R88, [R220+0x800] ;  /* 0x00080000dc587984 */ /* 0x000fe80000000c00 */
[----:B------:R-:W1:Y:S04]  /*3d670*/  LDS.128 R100, [R252] ;  /* 0x00000000fc647984 */ /* 0x000e680000000c00 */
[----:B------:R-:W1:Y:S04]  /*3d680*/  LDS.128 R68, [R252+0x800] ;  /* 0x00080000fc447984 */ /* 0x000e680000000c00 */
[----:B------:R-:W-:Y:S06]  /*3d690*/  BAR.SYNC.DEFER_BLOCKING 0x0 ;  /* 0x0000000000007b1d */ /* 0x000fec0000010000 */
[----:B----4-:R4:W-:Y:S04]  /*3d6a0*/  STS.128 [R0], R116 ;  /* 0x0000007400007388 */ /* 0x0109e80000000c00 */
[----:B----4-:R-:W4:Y:S04]  /*3d6b0*/  LDL.LU R116, [R1+0xa8] ;  /* 0x0000a80001747983 */ /* 0x010f280000300800 */
[----:B------:R-:W4:Y:S04]  /*3d6c0*/  LDL.LU R117, [R1+0xac] ;  /* 0x0000ac0001757983 */ /* 0x000f280000300800 */
[----:B------:R-:W4:Y:S04]  /*3d6d0*/  LDL.LU R118, [R1+0x98] ;  /* 0x0000980001767983 */ /* 0x000f280000300800 */
[----:B------:R-:W4:Y:S01]  /*3d6e0*/  LDL.LU R119, [R1+0x9c] ;  /* 0x00009c0001777983 */ /* 0x000f220000300800 */
        /* <DEDUP_REMOVED lines=8> */
[----:B----4-:R4:W-:Y:S02]  /*3d770*/  STS.128 [R0+0x80], R116 ;  /* 0x0000807400007388 */ /* 0x0109e40000000c00 */
[----:B----4-:R-:W-:Y:S01]  /*3d780*/  MOV R116, R148 ;  /* 0x0000009400747202 */ /* 0x010fe20000000f00 */
[----:B------:R-:W-:Y:S01]  /*3d790*/  IMAD.MOV.U32 R117, RZ, RZ, R149 ;  /* 0x000000ffff757224 */ /* 0x000fe200078e0095 */
        /* <DEDUP_REMOVED lines=8> */
[----:B------:R1:W-:Y:S04]  /*3d820*/  STS.128 [R0+0x400], R116 ;  /* 0x0004007400007388 */ /* 0x0003e80000000c00 */
[----:B------:R-:W-:Y:S01]  /*3d830*/  STS.128 [R0+0x480], R144 ;  /* 0x0004809000007388 */ /* 0x000fe20000000c00 */
[----:B-1----:R-:W-:-:S02]  /*3d840*/  IMAD.MOV.U32 R118, RZ, RZ, R80 ;  /* 0x000000ffff767224 */ /* 0x002fc400078e0050 */
[----:B------:R-:W-:Y:S02]  /*3d850*/  IMAD.MOV.U32 R119, RZ, RZ, R81 ;  /* 0x000000ffff777224 */ /* 0x000fe400078e0051 */
        /* <DEDUP_REMOVED lines=24> */
[----:B------:R-:W2:Y:S04]  /*3d9e0*/  LDL.LU R155, [R1+0x774] ;  /* 0x00077400019b7983 */ /* 0x000ea80000300800 */
[----:B----4-:R4:W-:Y:S04]  /*3d9f0*/  STS.128 [R0+0x80], R148 ;  /* 0x0000809400007388 */ /* 0x0109e80000000c00 */
[----:B----4-:R-:W4:Y:S04]  /*3da00*/  LDL.LU R148, [R1+0x748] ;  /* 0x0007480001947983 */ /* 0x010f280000300800 */
[----:B------:R-:W4:Y:S04]  /*3da10*/  LDL.LU R149, [R1+0x74c] ;  /* 0x00074c0001957983 */ /* 0x000f280000300800 */
[----:B------:R-:W4:Y:S04]  /*3da20*/  LDL.LU R150, [R1+0x778] ;  /* 0x0007780001967983 */ /* 0x000f280000300800 */
[----:B------:R-:W4:Y:S04]  /*3da30*/  LDL.LU R151, [R1+0x77c] ;  /* 0x00077c0001977983 */ /* 0x000f280000300800 */
[----:B----4-:R4:W-:Y:S04]  /*3da40*/  STS.128 [R0+0x280], R148 ;  /* 0x0002809400007388 */ /* 0x0109e80000000c00 */
[----:B----4-:R-:W4:Y:S04]  /*3da50*/  LDL.LU R148, [R1+0x7a0] ;  /* 0x0007a00001947983 */ /* 0x010f280000300800 */
[----:B------:R-:W4:Y:S04]  /*3da60*/  LDL.LU R149, [R1+0x7a4] ;  /* 0x0007a40001957983 */ /* 0x000f280000300800 */
[----:B------:R-:W4:Y:S04]  /*3da70*/  LDL.LU R150, [R1+0x790] ;  /* 0x0007900001967983 */ /* 0x000f280000300800 */
[----:B------:R-:W4:Y:S04]  /*3da80*/  LDL.LU R151, [R1+0x794] ;  /* 0x0007940001977983 */ /* 0x000f280000300800 */
[----:B--2---:R2:W-:Y:S04]  /*3da90*/  STS.128 [R0+0x200], R152 ;  /* 0x0002009800007388 */ /* 0x0045e80000000c00 */
[----:B--2---:R-:W2:Y:S04]  /*3daa0*/  LDL.LU R152, [R1+0x7a8] ;  /* 0x0007a80001987983 */ /* 0x004ea80000300800 */
        /* <DEDUP_REMOVED lines=13> */
[----:B------:R-:W3:Y:S04]  /*3db80*/  LDL.LU R180, [R1+0x80] ;  /* 0x0000800001b47983 */ /* 0x000ee80000300800 */
[----:B------:R-:W3:Y:S04]  /*3db90*/  LDL.LU R181, [R1+0x84] ;  /* 0x0000840001b57983 */ /* 0x000ee80000300800 */
[----:B------:R-:W3:Y:S04]  /*3dba0*/  LDL.LU R182, [R1+0x60] ;  /* 0x0000600001b67983 */ /* 0x000ee80000300800 */
[----:B------:R-:W3:Y:S04]  /*3dbb0*/  LDL.LU R183, [R1+0x64] ;  /* 0x0000640001b77983 */ /* 0x000ee80000300800 */
[----:B--2---:R-:W-:Y:S04]  /*3dbc0*/  STS.128 [R0+0x480], R152 ;  /* 0x0004809800007388 */ /* 0x004fe80000000c00 */
[----:B----4-:R-:W-:Y:S04]  /*3dbd0*/  STS.128 [R0+0x680], R148 ;  /* 0x0006809400007388 */ /* 0x010fe80000000c00 */
[----:B------:R-:W-:Y:S06]  /*3dbe0*/  BAR.SYNC.DEFER_BLOCKING 0x0 ;  /* 0x0000000000007b1d */ /* 0x000fec0000010000 */
[----:B------:R-:W2:Y:S04]  /*3dbf0*/  LDS.128 R176, [R2] ;  /* 0x0000000002b07984 */ /* 0x000ea80000000c00 */
[----:B------:R-:W-:Y:S04]  /*3dc00*/  LDS.128 R160, [R2+0x800] ;  /* 0x0008000002a07984 */ /* 0x000fe80000000c00 */
[----:B------:R-:W4:Y:S04]  /*3dc10*/  LDS.128 R172, [R221] ;  /* 0x00000000ddac7984 */ /* 0x000f280000000c00 */
[----:B------:R-:W-:Y:S04]  /*3dc20*/  LDS.128 R156, [R221+0x800] ;  /* 0x00080000dd9c7984 */ /* 0x000fe80000000c00 */
[----:B------:R-:W1:Y:S04]  /*3dc30*/  LDS.128 R168, [R220] ;  /* 0x00000000dca87984 */ /* 0x000e680000000c00 */
[----:B------:R-:W-:Y:S04]  /*3dc40*/  LDS.128 R152, [R220+0x800] ;  /* 0x00080000dc987984 */ /* 0x000fe80000000c00 */
[----:B------:R-:W1:Y:S04]  /*3dc50*/  LDS.128 R164, [R252] ;  /* 0x00000000fca47984 */ /* 0x000e680000000c00 */
[----:B------:R-:W1:Y:S04]  /*3dc60*/  LDS.128 R148, [R252+0x800] ;  /* 0x00080000fc947984 */ /* 0x000e680000000c00 */
[----:B------:R-:W-:Y:S06]  /*3dc70*/  BAR.SYNC.DEFER_BLOCKING 0x0 ;  /* 0x0000000000007b1d */ /* 0x000fec0000010000 */
[----:B---3--:R3:W-:Y:S04]  /*3dc80*/  STS.128 [R0], R180 ;  /* 0x000000b400007388 */ /* 0x0087e80000000c00 */
[----:B---3--:R-:W3:Y:S04]  /*3dc90*/  LDL.LU R180, [R1+0x88] ;  /* 0x0000880001b47983 */ /* 0x008ee80000300800 */
[----:B------:R-:W3:Y:S04]  /*3dca0*/  LDL.LU R181, [R1+0x8c] ;  /* 0x00008c0001b57983 */ /* 0x000ee80000300800 */
[----:B------:R-:W3:Y:S04]  /*3dcb0*/  LDL.LU R182, [R1+0x68] ;  /* 0x0000680001b67983 */ /* 0x000ee80000300800 */
[----:B------:R-:W3:Y:S01]  /*3dcc0*/  LDL.LU R183, [R1+0x6c] ;  /* 0x00006c0001b77983 */ /* 0x000ee20000300800 */
[----:B------:R-:W-:-:S02]  /*3dcd0*/  IMAD.MOV.U32 R190, RZ, RZ, R74 ;  /* 0x000000ffffbe7224 */ /* 0x000fc400078e004a */
[----:B------:R-:W-:Y:S01]  /*3dce0*/  IMAD.MOV.U32 R191, RZ, RZ, R75 ;  /* 0x000000ffffbf7224 */ /* 0x000fe200078e004b */
[----:B------:R-:W-:Y:S01]  /*3dcf0*/  MOV R185, R205 ;  /* 0x000000cd00b97202 */ /* 0x000fe20000000f00 */
[----:B------:R-:W-:Y:S02]  /*3dd00*/  IMAD.MOV.U32 R186, RZ, RZ, R200 ;  /* 0x000000ffffba7224 */ /* 0x000fe400078e00c8 */
[----:B------:R-:W-:Y:S02]  /*3dd10*/  IMAD.MOV.U32 R187, RZ, RZ, R201 ;  /* 0x000000ffffbb7224 */ /* 0x000fe400078e00c9 */
[----:B------:R-:W-:Y:S02]  /*3dd20*/  IMAD.MOV.U32 R184, RZ, RZ, R204 ;  /* 0x000000ffffb87224 */ /* 0x000fe400078e00cc */
[----:B------:R-:W-:Y:S02]  /*3dd30*/  IMAD.MOV.U32 R200, RZ, RZ, R206 ;  /* 0x000000ffffc87224 */ /* 0x000fe400078e00ce */
[----:B------:R-:W-:-:S02]  /*3dd40*/  IMAD.MOV.U32 R201, RZ, RZ, R207 ;  /* 0x000000ffffc97224 */ /* 0x000fc400078e00cf */
[----:B------:R-:W-:Y:S02]  /*3dd50*/  IMAD.MOV.U32 R188, RZ, RZ, R78 ;  /* 0x000000ffffbc7224 */ /* 0x000fe400078e004e */
[----:B------:R-:W-:Y:S01]  /*3dd60*/  IMAD.MOV.U32 R189, RZ, RZ, R79 ;  /* 0x000000ffffbd7224 */ /* 0x000fe200078e004f */
[----:B------:R-:W-:Y:S04]  /*3dd70*/  STS.128 [R0+0x200], R184 ;  /* 0x000200b800007388 */ /* 0x000fe80000000c00 */
[----:B------:R-:W-:Y:S04]  /*3dd80*/  STS.128 [R0+0x280], R200 ;  /* 0x000280c800007388 */ /* 0x000fe80000000c00 */
[----:B------:R-:W-:Y:S04]  /*3dd90*/  STS.128 [R0+0x680], R188 ;  /* 0x000680bc00007388 */ /* 0x000fe80000000c00 */
[----:B---3--:R3:W-:Y:S02]  /*3dda0*/  STS.128 [R0+0x80], R180 ;  /* 0x000080b400007388 */ /* 0x0087e40000000c00 */
[----:B---3--:R-:W-:-:S02]  /*3ddb0*/  IMAD.MOV.U32 R182, RZ, RZ, R136 ;  /* 0x000000ffffb67224 */ /* 0x008fc400078e0088 */
[----:B------:R-:W-:Y:S02]  /*3ddc0*/  IMAD.MOV.U32 R183, RZ, RZ, R137 ;  /* 0x000000ffffb77224 */ /* 0x000fe400078e0089 */
[----:B------:R-:W-:Y:S02]  /*3ddd0*/  IMAD.MOV.U32 R136, RZ, RZ, R142 ;  /* 0x000000ffff887224 */ /* 0x000fe400078e008e */
[----:B------:R-:W-:-:S05]  /*3dde0*/  IMAD.MOV.U32 R137, RZ, RZ, R143 ;  /* 0x000000ffff897224 */ /* 0x000fca00078e008f */
[----:B------:R3:W-:Y:S02]  /*3ddf0*/  STS.128 [R0+0x480], R136 ;  /* 0x0004808800007388 */ /* 0x0007e40000000c00 */
[----:B---3--:R-:W-:Y:S02]  /*3de00*/  IMAD.MOV.U32 R138, RZ, RZ, R72 ;  /* 0x000000ffff8a7224 */ /* 0x008fe400078e0048 */
[----:B------:R-:W-:Y:S01]  /*3de10*/  IMAD.MOV.U32 R139, RZ, RZ, R73 ;  /* 0x000000ffff8b7224 */ /* 0x000fe200078e0049 */
[----:B------:R-:W3:Y:S04]  /*3de20*/  LDL.LU R72, [R1+0x420] ;  /* 0x0004200001487983 */ /* 0x000ee80000300800 */
[----:B------:R-:W3:Y:S04]  /*3de30*/  LDL.LU R73, [R1+0x424] ;  /* 0x0004240001497983 */ /* 0x000ee80000300800 */
[----:B------:R-:W3:Y:S04]  /*3de40*/  LDL.LU R74, [R1+0x410] ;  /* 0x00041000014a7983 */ /* 0x000ee80000300800 */
[----:B------:R-:W3:Y:S01]  /*3de50*/  LDL.LU R75, [R1+0x414] ;  /* 0x00041400014b7983 */ /* 0x000ee20000300800 */
[----:B------:R-:W-:Y:S01]  /*3de60*/  IMAD.MOV.U32 R180, RZ, RZ, R140 ;  /* 0x000000ffffb47224 */ /* 0x000fe200078e008c */
[----:B------:R-:W-:Y:S01]  /*3de70*/  MOV R137, R77 ;  /* 0x0000004d00897202 */ /* 0x000fe20000000f00 */
[----:B------:R-:W-:-:S02]  /*3de80*/  IMAD.MOV.U32 R181, RZ, RZ, R141 ;  /* 0x000000ffffb57224 */ /* 0x000fc400078e008d */
[----:B------:R-:W-:-:S03]  /*3de90*/  IMAD.MOV.U32 R136, RZ, RZ, R76 ;  /* 0x000000ffff887224 */ /* 0x000fc600078e004c */
        /* <DEDUP_REMOVED lines=12> */
[----:B---3--:R3:W-:Y:S04]  /*3df60*/  STS.128 [R0], R72 ;  /* 0x0000004800007388 */ /* 0x0087e80000000c00 */
[----:B---3--:R-:W3:Y:S04]  /*3df70*/  LDL.LU R72, [R1+0x428] ;  /* 0x0004280001487983 */ /* 0x008ee80000300800 */
[----:B------:R-:W3:Y:S04]  /*3df80*/  LDL.LU R73, [R1+0x42c] ;  /* 0x00042c0001497983 */ /* 0x000ee80000300800 */
[----:B------:R-:W3:Y:S04]  /*3df90*/  LDL.LU R74, [R1+0x418] ;  /* 0x00041800014a7983 */ /* 0x000ee80000300800 */
[----:B------:R-:W3:Y:S04]  /*3dfa0*/  LDL.LU R75, [R1+0x41c] ;  /* 0x00041c00014b7983 */ /* 0x000ee80000300800 */
[----:B------:R-:W2:Y:S04]  /*3dfb0*/  LDL.LU R200, [R1+0x880] ;  /* 0x0008800001c87983 */ /* 0x000ea80000300800 */
        /* <DEDUP_REMOVED lines=20> */
[----:B------:R-:W2:Y:S04]  /*3e100*/  LDL.LU R216, [R1+0x40] ;  /* 0x0000400001d87983 */ /* 0x000ea80000300800 */
[----:B------:R-:W2:Y:S04]  /*3e110*/  LDL.LU R211, [R1+0xa38] ;  /* 0x000a380001d37983 */ /* 0x000ea80000300800 */
[----:B---3--:R3:W-:Y:S04]  /*3e120*/  STS.128 [R0+0x400], R72 ;  /* 0x0004004800007388 */ /* 0x0087e80000000c00 */
[----:B---3--:R-:W3:Y:S01]  /*3e130*/  LDL.LU R72, [R1+0x570] ;  /* 0x0005700001487983 */ /* 0x008ee20000300800 */
[----:B------:R-:W-:-:S02]  /*3e140*/  IMAD.MOV.U32 R74, RZ, RZ, R240 ;  /* 0x000000ffff4a7224 */ /* 0x000fc400078e00f0 */
[----:B------:R-:W-:Y:S01]  /*3e150*/  IMAD.MOV.U32 R75, RZ, RZ, R241 ;  /* 0x000000ffff4b7224 */ /* 0x000fe200078e00f1 */
        /* <DEDUP_REMOVED lines=9> */
[----:B--2---:R-:W-:Y:S01]  /*3e1f0*/  STS.128 [R0+0x480], R200 ;  /* 0x000480c800007388 */ /* 0x004fe20000000c00 */
[----:B------:R-:W-:-:S04]  /*3e200*/  ISETP.GE.AND P0, PT, R210, c[0x0][0x178], PT ;  /* 0x00005e00d2007a0c */ /* 0x000fc80003f06270 */
[C---:B------:R-:W-:Y:S01]  /*3e210*/  ISETP.LT.AND P0, PT, R211.reuse, c[0x0][0x17c], !P0 ;  /* 0x00005f00d3007a0c */ /* 0x040fe20004701270 */
[----:B------:R-:W-:Y:S01]  /*3e220*/  IMAD R3, R211, c[0x0][0x198], RZ ;  /* 0x00006600d3037a24 */ /* 0x000fe200078e02ff */
[----:B---3--:R-:W-:Y:S04]  /*3e230*/  STS.128 [R0+0x600], R72 ;  /* 0x0006004800007388 */ /* 0x008fe80000000c00 */
[----:B----4-:R2:W-:Y:S02]  /*3e240*/  STS.128 [R0+0x680], R240 ;  /* 0x000680f000007388 */ /* 0x0105e40000000c00 */
[----:B--2---:R-:W-:Y:S02]  /*3e250*/  IMAD R0, R210, c[0x0][0x194], RZ ;  /* 0x00006500d2007a24 */ /* 0x004fe400078e02ff */
[----:B------:R-:W-:Y:S03]  /*3e260*/  BAR.SYNC.DEFER_BLOCKING 0x0 ;  /* 0x0000000000007b1d */ /* 0x000fe60000010000 */
[----:B------:R-:W-:-:S04]  /*3e270*/  LEA R74, P1, R0, c[0x0][0x170], 0x2 ;  /* 0x00005c00004a7a11 */ /* 0x000fc800078210ff */
[----:B------:R-:W-:-:S05]  /*3e280*/  LEA.HI.X.SX32 R75, R0, c[0x0][0x174], 0x2, P1 ;  /* 0x00005d00004b7a11 */ /* 0x000fca00008f16ff */
[----:B------:R-:W-:-:S05]  /*3e290*/  IMAD.WIDE R72, R3, 0x4, R74 ;  /* 0x0000000403487825 */ /* 0x000fca00078e024a */
[----:B------:R2:W-:Y:S01]  /*3e2a0*/  @P0 STG.E [R72.64], R212 ;  /* 0x000000d448000986 */ /* 0x0005e2000c101906 */
[----:B------:R-:W-:Y:S01]  /*3e2b0*/  ISETP.GE.AND P0, PT, R211, c[0x0][0x17c], PT ;  /* 0x00005f00d3007a0c */ /* 0x000fe20003f06270 */
[----:B--2---:R-:W-:-:S04]  /*3e2c0*/  IMAD.MOV.U32 R72, RZ, RZ, c[0x0][0x194] ;  /* 0x00006500ff487624 */ /* 0x004fc800078e00ff */
[----:B------:R-:W-:Y:S01]  /*3e2d0*/  IMAD R0, R72, 0x80, R0 ;  /* 0x0000008048007824 */ /* 0x000fe200078e0200 */
[----:B------:R-:W-:-:S04]  /*3e2e0*/  ISETP.LT.AND P0, PT, R208, c[0x0][0x178], !P0 ;  /* 0x00005e00d0007a0c */ /* 0x000fc80004701270 */
[----:B------:R-:W-:-:S04]  /*3e2f0*/  LEA R72, P1, R0, c[0x0][0x170], 0x2 ;  /* 0x00005c0000487a11 */ /* 0x000fc800078210ff */
[----:B------:R-:W-:Y:S02]  /*3e300*/  LEA.HI.X.SX32 R73, R0, c[0x0][0x174], 0x2, P1 ;  /* 0x00005d0000497a11 */ /* 0x000fe400008f16ff */
[----:B------:R-:W-:-:S03]  /*3e310*/  IADD3 R0, R211, 0x1, RZ ;  /* 0x00000001d3007810 */ /* 0x000fc60007ffe0ff */
[----:B------:R-:W-:-:S05]  /*3e320*/  IMAD.WIDE R200, R3, 0x4, R72 ;  /* 0x0000000403c87825 */ /* 0x000fca00078e0248 */
[----:B------:R2:W-:Y:S01]  /*3e330*/  @P0 STG.E [R200.64], R216 ;  /* 0x000000d8c8000986 */ /* 0x0005e2000c101906 */
[----:B------:R-:W-:-:S04]  /*3e340*/  ISETP.GE.AND P0, PT, R0, c[0x0][0x17c], PT ;  /* 0x00005f0000007a0c */ /* 0x000fc80003f06270 */
[----:B------:R-:W-:Y:S02]  /*3e350*/  ISETP.LT.AND P1, PT, R210, c[0x0][0x178], !P0 ;  /* 0x00005e00d2007a0c */ /* 0x000fe40004721270 */
[----:B------:R-:W-:Y:S02]  /*3e360*/  IADD3 R0, R3, c[0x0][0x198], RZ ;  /* 0x0000660003007a10 */ /* 0x000fe40007ffe0ff */
[----:B------:R-:W-:-:S03]  /*3e370*/  ISETP.LT.AND P0, PT, R208, c[0x0][0x178], !P0 ;  /* 0x00005e00d0007a0c */ /* 0x000fc60004701270 */
[----:B--2---:R-:W-:Y:S01]  /*3e380*/  IMAD.WIDE R200, R0, 0x4, R74 ;  /* 0x0000000400c87825 */ /* 0x004fe200078e024a */
[----:B------:R-:W-:-:S05]  /*3e390*/  IADD3 R3, R211, 0x2, RZ ;  /* 0x00000002d3037810 */ /* 0x000fca0007ffe0ff */
[----:B------:R2:W-:Y:S02]  /*3e3a0*/  @P1 STG.E [R200.64], R217 ;  /* 0x000000d9c8001986 */ /* 0x0005e4000c101906 */
[----:B--2---:R-:W-:-:S05]  /*3e3b0*/  IMAD.WIDE R200, R0, 0x4, R72 ;  /* 0x0000000400c87825 */ /* 0x004fca00078e0248 */
[----:B------:R2:W-:Y:S01]  /*3e3c0*/  @P0 STG.E [R200.64], R223 ;  /* 0x000000dfc8000986 */ /* 0x0005e2000c101906 */
[----:B------:R-:W-:-:S04]  /*3e3d0*/  ISETP.GE.AND P0, PT, R3, c[0x0][0x17c], PT ;  /* 0x00005f0003007a0c */ /* 0x000fc80003f06270 */
[----:B------:R-:W-:Y:S02]  /*3e3e0*/  ISETP.LT.AND P1, PT, R210, c[0x0][0x178], !P0 ;  /* 0x00005e00d2007a0c */ /* 0x000fe40004721270 */
[----:B------:R-:W-:-:S05]  /*3e3f0*/  IADD3 R0, R0, c[0x0][0x198], RZ ;  /* 0x0000660000007a10 */ /* 0x000fca0007ffe0ff */
[----:B--2---:R-:W-:Y:S01]  /*3e400*/  IMAD.WIDE R200, R0, 0x4, R74 ;  /* 0x0000000400c87825 */ /* 0x004fe200078e024a */
[----:B------:R-:W2:Y:S01]  /*3e410*/  LDL.LU R223, [R1+0x54] ;  /* 0x0000540001df7983 */ /* 0x000ea20000300800 */
[----:B------:R-:W-:-:S03]  /*3e420*/  IADD3 R3, R211, 0x3, RZ ;  /* 0x00000003d3037810 */ /* 0x000fc60007ffe0ff */
[----:B------:R-:W3:Y:S04]  /*3e430*/  LDL.LU R212, [R1+0x1a0] ;  /* 0x0001a00001d47983 */ /* 0x000ee80000300800 */
[----:B------:R4:W-:Y:S01]  /*3e440*/  @P1 STG.E [R200.64], R218 ;  /* 0x000000dac8001986 */ /* 0x0009e2000c101906 */
[----:B------:R-:W-:Y:S02]  /*3e450*/  ISETP.LT.AND P1, PT, R208, c[0x0][0x178], !P0 ;  /* 0x00005e00d0007a0c */ /* 0x000fe40004721270 */
[----:B------:R-:W-:Y:S01]  /*3e460*/  ISETP.GE.AND P0, PT, R3, c[0x0][0x17c], PT ;  /* 0x00005f0003007a0c */ /* 0x000fe20003f06270 */
[----:B------:R-:W3:Y:S04]  /*3e470*/  LDL.LU R216, [R1+0x70] ;  /* 0x0000700001d87983 */ /* 0x000ee80000300800 */
[----:B------:R-:W3:Y:S01]  /*3e480*/  LDL.LU R217, [R1+0x1a4] ;  /* 0x0001a40001d97983 */ /* 0x000ee20000300800 */
[C---:B----4-:R-:W-:Y:S01]  /*3e490*/  IMAD.WIDE R200, R0.reuse, 0x4, R72 ;  /* 0x0000000400c87825 */ /* 0x050fe200078e0248 */
[----:B------:R-:W-:-:S04]  /*3e4a0*/  IADD3 R0, R0, c[0x0][0x198], RZ ;  /* 0x0000660000007a10 */ /* 0x000fc80007ffe0ff */
[----:B------:R4:W-:Y:S01]  /*3e4b0*/  @P1 STG.E [R200.64], R219 ;  /* 0x000000dbc8001986 */ /* 0x0009e2000c101906 */
[----:B------:R-:W-:Y:S01]  /*3e4c0*/  ISETP.LT.AND P1, PT, R210, c[0x0][0x178], !P0 ;  /* 0x00005e00d2007a0c */ /* 0x000fe20004721270 */
[----:B----4-:R-:W-:-:S12]  /*3e4d0*/  IMAD.WIDE R200, R0, 0x4, R74 ;  /* 0x0000000400c87825 */ /* 0x010fd800078e024a */
[----:B------:R4:W-:Y:S04]  /*3e4e0*/  @P1 STG.E [R200.64], R222 ;  /* 0x000000dec8001986 */ /* 0x0009e8000c101906 */
[----:B----4-:R-:W4:Y:S01]  /*3e4f0*/  LDL.LU R222, [R1+0x74] ;  /* 0x0000740001de7983 */ /* 0x010f220000300800 */
[----:B------:R-:W-:Y:S02]  /*3e500*/  IADD3 R3, R211, 0x4, RZ ;  /* 0x00000004d3037810 */ /* 0x000fe40007ffe0ff */
[----:B------:R-:W-:Y:S01]  /*3e510*/  ISETP.LT.AND P0, PT, R208, c[0x0][0x178], !P0 ;  /* 0x00005e00d0007a0c */ /* 0x000fe20004701270 */
[----:B------:R-:W-:Y:S01]  /*3e520*/  IMAD.WIDE R200, R0, 0x4, R72 ;  /* 0x0000000400c87825 */ /* 0x000fe200078e0248 */
[----:B------:R-:W-:Y:S01]  /*3e530*/  ISETP.GE.AND P3, PT, R3, c[0x0][0x17c], PT ;  /* 0x00005f0003007a0c */ /* 0x000fe20003f66270 */
[----:B------:R-:W4:Y:S01]  /*3e540*/  LDL.LU R213, [R1+0x1c0] ;  /* 0x0001c00001d57983 */ /* 0x000f220000300800 */
[----:B------:R-:W-:-:S02]  /*3e550*/  IADD3 R3, R211, 0x5, RZ ;  /* 0x00000005d3037810 */ /* 0x000fc40007ffe0ff */
[----:B------:R-:W-:Y:S01]  /*3e560*/  ISETP.LT.AND P6, PT, R210, c[0x0][0x178], !P3 ;  /* 0x00005e00d2007a0c */ /* 0x000fe20005fc1270 */
[----:B------:R-:W4:Y:S01]  /*3e570*/  LDL.LU R218, [R1+0xf0] ;  /* 0x0000f00001da7983 */ /* 0x000f220000300800 */
[----:B------:R-:W-:Y:S02]  /*3e580*/  ISETP.GE.AND P2, PT, R3, c[0x0][0x17c], PT ;  /* 0x00005f0003007a0c */ /* 0x000fe40003f46270 */
[C---:B------:R-:W-:Y:S01]  /*3e590*/  IADD3 R3, R211.reuse, 0x6, RZ ;  /* 0x00000006d3037810 */ /* 0x040fe20007ffe0ff */
[----:B------:R-:W4:Y:S01]  /*3e5a0*/  LDL.LU R219, [R1+0x1c4] ;  /* 0x0001c40001db7983 */ /* 0x000f220000300800 */
[----:B------:R-:W-:Y:S02]  /*3e5b0*/  IADD3 R0, R0, c[0x0][0x198], RZ ;  /* 0x0000660000007a10 */ /* 0x000fe40007ffe0ff */
[----:B------:R-:W-:Y:S02]  /*3e5c0*/  ISETP.LT.AND P3, PT, R208, c[0x0][0x178], !P3 ;  /* 0x00005e00d0007a0c */ /* 0x000fe40005f61270 */
[----:B------:R-:W-:-:S02]  /*3e5d0*/  IADD3 R202, R211, 0x7, RZ ;  /* 0x00000007d3ca7810 */ /* 0x000fc40007ffe0ff */
[----:B------:R-:W-:Y:S02]  /*3e5e0*/  ISETP.GE.AND P1, PT, R3, c[0x0][0x17c], PT ;  /* 0x00005f0003007a0c */ /* 0x000fe40003f26270 */
[----:B------:R-:W-:Y:S02]  /*3e5f0*/  IADD3 R3, R211, 0x8, RZ ;  /* 0x00000008d3037810 */ /* 0x000fe40007ffe0ff */
[----:B------:R-:W-:Y:S01]  /*3e600*/  ISETP.GE.AND P5, PT, R202, c[0x0][0x17c], PT ;  /* 0x00005f00ca007a0c */ /* 0x000fe20003fa6270 */
[C---:B------:R-:W-:Y:S01]  /*3e610*/  IMAD.WIDE R202, R0.reuse, 0x4, R72 ;  /* 0x0000000400ca7825 */ /* 0x040fe200078e0248 */
[----:B------:R-:W-:Y:S02]  /*3e620*/  ISETP.GE.AND P4, PT, R3, c[0x0][0x17c], PT ;  /* 0x00005f0003007a0c */ /* 0x000fe40003f86270 */
[----:B------:R-:W-:Y:S01]  /*3e630*/  IADD3 R3, R0, c[0x0][0x198], RZ ;  /* 0x0000660000037a10 */ /* 0x000fe20007ffe0ff */
[----:B--2---:R2:W-:Y:S01]  /*3e640*/  @P0 STG.E [R200.64], R223 ;  /* 0x000000dfc8000986 */ /* 0x0045e2000c101906 */
[----:B------:R-:W-:-:S02]  /*3e650*/  ISETP.LT.AND P0, PT, R210, c[0x0][0x178], !P2 ;  /* 0x00005e00d2007a0c */ /* 0x000fc40005701270 */
[----:B------:R-:W-:Y:S01]  /*3e660*/  ISETP.LT.AND P2, PT, R208, c[0x0][0x178], !P2 ;  /* 0x00005e00d0007a0c */ /* 0x000fe20005741270 */
[----:B--2---:R-:W-:Y:S01]  /*3e670*/  IMAD.WIDE R200, R0, 0x4, R74 ;  /* 0x0000000400c87825 */ /* 0x004fe200078e024a */
[----:B------:R-:W2:Y:S04]  /*3e680*/  LDL.LU R223, [R1+0xf4] ;  /* 0x0000f40001df7983 */ /* 0x000ea80000300800 */
[----:B---3--:R3:W-:Y:S04]  /*3e690*/  @P6 STG.E [R200.64], R212 ;  /* 0x000000d4c8006986 */ /* 0x0087e8000c101906 */
[----:B------:R1:W-:Y:S01]  /*3e6a0*/  @P3 STG.E [R202.64], R216 ;  /* 0x000000d8ca003986 */ /* 0x0003e2000c101906 */
[----:B---3--:R-:W-:-:S03]  /*3e6b0*/  IADD3 R200, R211, 0x9, RZ ;  /* 0x00000009d3c87810 */ /* 0x008fc60007ffe0ff */
[----:B------:R-:W3:Y:S01]  /*3e6c0*/  LDL.LU R212, [R1+0x1d0] ;  /* 0x0001d00001d47983 */ /* 0x000ee20000300800 */
[C---:B-1----:R-:W-:Y:S01]  /*3e6d0*/  IMAD.WIDE R202, R3.reuse, 0x4, R74 ;  /* 0x0000000403ca7825 */ /* 0x042fe200078e024a */
[----:B------:R-:W-:Y:S02]  /*3e6e0*/  ISETP.GE.AND P3, PT, R200, c[0x0][0x17c], PT ;  /* 0x00005f00c8007a0c */ /* 0x000fe40003f66270 */
[----:B------:R-:W3:Y:S01]  /*3e6f0*/  LDL.LU R216, [R1+0x150] ;  /* 0x0001500001d87983 */ /* 0x000ee20000300800 */
[----:B------:R-:W-:-:S03]  /*3e700*/  IMAD.WIDE R200, R3, 0x4, R72 ;  /* 0x0000000403c87825 */ /* 0x000fc600078e0248 */
[----:B------:R1:W-:Y:S04]  /*3e710*/  @P0 STG.E [R202.64], R217 ;  /* 0x000000d9ca000986 */ /* 0x0003e8000c101906 */
[----:B-1----:R-:W3:Y:S04]  /*3e720*/  LDL.LU R217, [R1+0x1d4] ;  /* 0x0001d40001d97983 */ /* 0x002ee80000300800 */
[----:B----4-:R1:W-:Y:S04]  /*3e730*/  @P2 STG.E [R200.64], R222 ;  /* 0x000000dec8002986 */ /* 0x0103e8000c101906 */
[----:B-1----:R-:W4:Y:S01]  /*3e740*/  LDL.LU R222, [R1+0x154] ;  /* 0x0001540001de7983 */ /* 0x002f220000300800 */
[----:B------:R-:W-:-:S02]  /*3e750*/  ISETP.LT.AND P6, PT, R210, c[0x0][0x178], !P1 ;  /* 0x00005e00d2007a0c */ /* 0x000fc40004fc1270 */
[----:B------:R-:W-:Y:S02]  /*3e760*/  ISETP.LT.AND P1, PT, R208, c[0x0][0x178], !P1 ;  /* 0x00005e00d0007a0c */ /* 0x000fe40004f21270 */
[----:B------:R-:W-:Y:S02]  /*3e770*/  IADD3 R0, R3, c[0x0][0x198], RZ ;  /* 0x0000660003007a10 */ /* 0x000fe40007ffe0ff */
[----:B------:R-:W-:Y:S02]  /*3e780*/  ISETP.LT.AND P2, PT, R210, c[0x0][0x178], !P5 ;  /* 0x00005e00d2007a0c */ /* 0x000fe40006f41270 */
[----:B------:R-:W-:Y:S01]  /*3e790*/  ISETP.LT.AND P5, PT, R208, c[0x0][0x178], !P5 ;  /* 0x00005e00d0007a0c */ /* 0x000fe20006fa1270 */
[C---:B------:R-:W-:Y:S01]  /*3e7a0*/  IMAD.WIDE R202, R0.reuse, 0x4, R74 ;  /* 0x0000000400ca7825 */ /* 0x040fe200078e024a */
[----:B------:R-:W-:-:S03]  /*3e7b0*/  IADD3 R3, R0, c[0x0][0x198], RZ ;  /* 0x0000660000037a10 */ /* 0x000fc60007ffe0ff */
[----:B------:R-:W-:Y:S01]  /*3e7c0*/  IMAD.WIDE R204, R0, 0x4, R72 ;  /* 0x0000000400cc7825 */ /* 0x000fe200078e0248 */
[----:B------:R-:W-:Y:S01]  /*3e7d0*/  IADD3 R200, R211, 0xb, RZ ;  /* 0x0000000bd3c87810 */ /* 0x000fe20007ffe0ff */
[----:B------:R1:W-:Y:S01]  /*3e7e0*/  @P6 STG.E [R202.64], R213 ;  /* 0x000000d5ca006986 */ /* 0x0003e2000c101906 */
[----:B------:R-:W-:-:S03]  /*3e7f0*/  ISETP.LT.AND P6, PT, R210, c[0x0][0x178], !P4 ;  /* 0x00005e00d2007a0c */ /* 0x000fc600067c1270 */
[----:B------:R1:W-:Y:S01]  /*3e800*/  @P1 STG.E [R204.64], R218 ;  /* 0x000000dacc001986 */ /* 0x0003e2000c101906 */
[----:B------:R-:W-:Y:S01]  /*3e810*/  ISETP.GE.AND P1, PT, R200, c[0x0][0x17c], PT ;  /* 0x00005f00c8007a0c */ /* 0x000fe20003f26270 */
[C---:B------:R-:W-:Y:S01]  /*3e820*/  IMAD.WIDE R200, R3.reuse, 0x4, R72 ;  /* 0x0000000403c87825 */ /* 0x040fe200078e0248 */
[----:B------:R-:W-:Y:S01]  /*3e830*/  ISETP.LT.AND P4, PT, R208, c[0x0][0x178], !P4 ;  /* 0x00005e00d0007a0c */ /* 0x000fe20006781270 */
[----:B-1----:R-:W4:Y:S02]  /*3e840*/  LDL.LU R213, [R1+0x1f0] ;  /* 0x0001f00001d57983 */ /* 0x002f240000300800 */
[C---:B------:R-:W-:Y:S02]  /*3e850*/  IMAD.WIDE R202, R3.reuse, 0x4, R74 ;  /* 0x0000000403ca7825 */ /* 0x040fe400078e024a */
[----:B------:R-:W4:Y:S01]  /*3e860*/  LDL.LU R218, [R1+0x190] ;  /* 0x0001900001da7983 */ /* 0x000f220000300800 */
[----:B------:R-:W-:-:S03]  /*3e870*/  IADD3 R0, R3, c[0x0][0x198], RZ ;  /* 0x0000660003007a10 */ /* 0x000fc60007ffe0ff */
[----:B------:R1:W-:Y:S01]  /*3e880*/  @P2 STG.E [R202.64], R219 ;  /* 0x000000dbca002986 */ /* 0x0003e2000c101906 */
[C---:B------:R-:W-:Y:S01]  /*3e890*/  IADD3 R3, R0.reuse, c[0x0][0x198], RZ ;  /* 0x0000660000037a10 */ /* 0x040fe20007ffe0ff */
[C---:B------:R-:W-:Y:S02]  /*3e8a0*/  IMAD.WIDE R204, R0.reuse, 0x4, R72 ;  /* 0x0000000400cc7825 */ /* 0x040fe400078e0248 */
[----:B-1----:R-:W4:Y:S02]  /*3e8b0*/  LDL.LU R219, [R1+0x1f4] ;  /* 0x0001f40001db7983 */ /* 0x002f240000300800 */
[----:B------:R-:W-:Y:S02]  /*3e8c0*/  IMAD.WIDE R202, R0, 0x4, R74 ;  /* 0x0000000400ca7825 */ /* 0x000fe400078e024a */
[----:B--2---:R1:W-:Y:S01]  /*3e8d0*/  @P5 STG.E [R200.64], R223 ;  /* 0x000000dfc8005986 */ /* 0x0043e2000c101906 */
[----:B------:R-:W-:Y:S02]  /*3e8e0*/  ISETP.LT.AND P5, PT, R210, c[0x0][0x178], !P3 ;  /* 0x00005e00d2007a0c */ /* 0x000fe40005fa1270 */
[----:B------:R-:W-:Y:S01]  /*3e8f0*/  ISETP.LT.AND P3, PT, R208, c[0x0][0x178], !P3 ;  /* 0x00005e00d0007a0c */ /* 0x000fe20005f61270 */
[----:B-1----:R-:W2:Y:S01]  /*3e900*/  LDL.LU R223, [R1+0x194] ;  /* 0x0001940001df7983 */ /* 0x002ea20000300800 */
[----:B------:R-:W-:-:S03]  /*3e910*/  IADD3 R200, R211, 0xd, RZ ;  /* 0x0000000dd3c87810 */ /* 0x000fc60007ffe0ff */
[----:B---3--:R1:W-:Y:S04]  /*3e920*/  @P6 STG.E [R202.64], R212 ;  /* 0x000000d4ca006986 */ /* 0x0083e8000c101906 */
[----:B------:R3:W-:Y:S01]  /*3e930*/  @P4 STG.E [R204.64], R216 ;  /* 0x000000d8cc004986 */ /* 0x0007e2000c101906 */
[----:B------:R-:W-:Y:S01]  /*3e940*/  ISETP.GE.AND P4, PT, R200, c[0x0][0x17c], PT ;  /* 0x00005f00c8007a0c */ /* 0x000fe20003f86270 */
[C---:B------:R-:W-:Y:S02]  /*3e950*/  IMAD.WIDE R200, R3.reuse, 0x4, R72 ;  /* 0x0000000403c87825 */ /* 0x040fe400078e0248 */
[----:B-1----:R-:W2:Y:S02]  /*3e960*/  LDL.LU R212, [R1+0x200] ;  /* 0x0002000001d47983 */ /* 0x002ea40000300800 */
[----:B------:R-:W-:-:S02]  /*3e970*/  IMAD.WIDE R202, R3, 0x4, R74 ;  /* 0x0000000403ca7825 */ /* 0x000fc400078e024a */
[----:B---3--:R-:W3:Y:S04]  /*3e980*/  LDL.LU R216, [R1+0x1b0] ;  /* 0x0001b00001d87983 */ /* 0x008ee80000300800 */
[----:B------:R1:W-:Y:S04]  /*3e990*/  @P5 STG.E [R202.64], R217 ;  /* 0x000000d9ca005986 */ /* 0x0003e8000c101906 */
[----:B-1----:R-:W3:Y:S04]  /*3e9a0*/  LDL.LU R217, [R1+0x204] ;  /* 0x0002040001d97983 */ /* 0x002ee80000300800 */
[----:B----4-:R1:W-:Y:S04]  /*3e9b0*/  @P3 STG.E [R200.64], R222 ;  /* 0x000000dec8003986 */ /* 0x0103e8000c101906 */
[----:B-1----:R-:W4:Y:S01]  /*3e9c0*/  LDL.LU R222, [R1+0x1b4] ;  /* 0x0001b40001de7983 */ /* 0x002f220000300800 */
[----:B------:R-:W-:-:S04]  /*3e9d0*/  IADD3 R206, R211, 0xa, RZ ;  /* 0x0000000ad3ce7810 */ /* 0x000fc80007ffe0ff */
[----:B------:R-:W-:-:S04]  /*3e9e0*/  ISETP.GE.AND P0, PT, R206, c[0x0][0x17c], PT ;  /* 0x00005f00ce007a0c */ /* 0x000fc80003f06270 */
[----:B------:R-:W-:Y:S02]  /*3e9f0*/  ISETP.LT.AND P6, PT, R210, c[0x0][0x178], !P0 ;  /* 0x00005e00d2007a0c */ /* 0x000fe400047c1270 */
[----:B------:R-:W-:Y:S02]  /*3ea00*/  ISETP.LT.AND P0, PT, R208, c[0x0][0x178], !P0 ;  /* 0x00005e00d0007a0c */ /* 0x000fe40004701270 */
[----:B------:R-:W-:Y:S02]  /*3ea10*/  IADD3 R0, R3, c[0x0][0x198], RZ ;  /* 0x0000660003007a10 */ /* 0x000fe40007ffe0ff */
[----:B------:R-:W-:Y:S02]  /*3ea20*/  IADD3 R206, R211, 0xc, RZ ;  /* 0x0000000cd3ce7810 */ /* 0x000fe40007ffe0ff */
[----:B------:R-:W-:Y:S01]  /*3ea30*/  ISETP.LT.AND P3, PT, R210, c[0x0][0x178], !P1 ;  /* 0x00005e00d2007a0c */ /* 0x000fe20004f61270 */
[----:B------:R-:W-:Y:S01]  /*3ea40*/  IMAD.WIDE R202, R0, 0x4, R74 ;  /* 0x0000000400ca7825 */ /* 0x000fe200078e024a */
[----:B------:R-:W-:-:S02]  /*3ea50*/  ISETP.LT.AND P1, PT, R208, c[0x0][0x178], !P1 ;  /* 0x00005e00d0007a0c */ /* 0x000fc40004f21270 */
[C---:B------:R-:W-:Y:S01]  /*3ea60*/  IADD3 R3, R0.reuse, c[0x0][0x198], RZ ;  /* 0x0000660000037a10 */ /* 0x040fe20007ffe0ff */
[----:B------:R-:W-:Y:S01]  /*3ea70*/  IMAD.WIDE R204, R0, 0x4, R72 ;  /* 0x0000000400cc7825 */ /* 0x000fe200078e0248 */
[----:B------:R-:W-:Y:S02]  /*3ea80*/  ISETP.GE.AND P2, PT, R206, c[0x0][0x17c], PT ;  /* 0x00005f00ce007a0c */ /* 0x000fe40003f46270 */
        /* <DEDUP_REMOVED lines=21> */
[----:B------:R1:W-:Y:S04]  /*3ebe0*/  @P6 STG.E [R202.64], R212 ;  /* 0x000000d4ca006986 */ /* 0x0003e8000c101906 */
[----:B---3--:R3:W-:Y:S01]  /*3ebf0*/  @P2 STG.E [R204.64], R216 ;  /* 0x000000d8cc002986 */ /* 0x0087e2000c101906 */
        /* <DEDUP_REMOVED lines=687> */
[----:B------:R-:W-:Y:S02]  /*416f0*/  ISETP.LT.AND P3, PT, R208, c[0x0][0x178], !P3 ;  /* 0x00005e00d0007a0c */ /* 0x000fe40005f61270 */
[C---:B------:R-:W-:Y:S01]  /*41700*/  IADD3 R0, R3.reuse, c[0x0][0x198], RZ ;  /* 0x0000660003007a10 */ /* 0x040fe20007ffe0ff */
[----:B-1----:R-:W-:Y:S01]  /*41710*/  IMAD.WIDE R202, R3, 0x4, R74 ;  /* 0x0000000403ca7825 */ /* 0x002fe200078e024a */
[----:B------:R-:W4:Y:S04]  /*41720*/  LDL.LU R213, [R1+0x470] ;  /* 0x0004700001d57983 */ /* 0x000f280000300800 */
[----:B------:R-:W4:Y:S04]  /*41730*/  LDL.LU R218, [R1+0x440] ;  /* 0x0004400001da7983 */ /* 0x000f280000300800 */
[----:B------:R1:W-:Y:S01]  /*41740*/  @P4 STG.E [R202.64], R219 ;  /* 0x000000dbca004986 */ /* 0x0003e2000c101906 */
[C---:B------:R-:W-:Y:S01]  /*41750*/  IMAD.WIDE R204, R0.reuse, 0x4, R72 ;  /* 0x0000000400cc7825 */ /* 0x040fe200078e0248 */
[----:B------:R-:W-:-:S02]  /*41760*/  IADD3 R3, R0, c[0x0][0x198], RZ ;  /* 0x0000660000037a10 */ /* 0x000fc40007ffe0ff */
[----:B-1----:R-:W4:Y:S01]  /*41770*/  LDL.LU R219, [R1+0x474] ;  /* 0x0004740001db7983 */ /* 0x002f220000300800 */
[----:B------:R-:W-:-:S03]  /*41780*/  IMAD.WIDE R202, R0, 0x4, R74 ;  /* 0x0000000400ca7825 */ /* 0x000fc600078e024a */
        /* <DEDUP_REMOVED lines=8> */
[----:B------:R-:W-:-:S04]  /*41810*/  IMAD.WIDE R200, R3, 0x4, R72 ;  /* 0x0000000403c87825 */ /* 0x000fc800078e0248 */
[----:B-1----:R-:W-:Y:S01]  /*41820*/  IMAD.WIDE R202, R3, 0x4, R74 ;  /* 0x0000000403ca7825 */ /* 0x002fe200078e024a */
[----:B------:R-:W2:Y:S04]  /*41830*/  LDL.LU R212, [R1+0x368] ;  /* 0x0003680001d47983 */ /* 0x000ea80000300800 */
        /* <DEDUP_REMOVED lines=8> */
[----:B------:R-:W-:Y:S02]  /*418c0*/  IADD3 R0, R3, c[0x0][0x198], RZ ;  /* 0x0000660003007a10 */ /* 0x000fe40007ffe0ff */
[----:B------:R-:W-:Y:S02]  /*418d0*/  ISETP.LT.AND P1, PT, R208, c[0x0][0x178], !P1 ;  /* 0x00005e00d0007a0c */ /* 0x000fe40004f21270 */
[----:B------:R-:W-:Y:S01]  /*418e0*/  ISETP.LT.AND P2, PT, R210, c[0x0][0x178], !P5 ;  /* 0x00005e00d2007a0c */ /* 0x000fe20006f41270 */
[----:B------:R-:W-:Y:S01]  /*418f0*/  IMAD.WIDE R202, R0, 0x4, R74 ;  /* 0x0000000400ca7825 */ /* 0x000fe200078e024a */
[----:B------:R-:W-:Y:S02]  /*41900*/  IADD3 R206, R211, 0x50, RZ ;  /* 0x00000050d3ce7810 */ /* 0x000fe40007ffe0ff */
[----:B------:R-:W-:-:S02]  /*41910*/  ISETP.LT.AND P5, PT, R208, c[0x0][0x178], !P5 ;  /* 0x00005e00d0007a0c */ /* 0x000fc40006fa1270 */
[----:B------:R-:W-:Y:S02]  /*41920*/  IADD3 R200, R0, c[0x0][0x198], RZ ;  /* 0x0000660000c87a10 */ /* 0x000fe40007ffe0ff */
[----:B------:R-:W-:Y:S01]  /*41930*/  ISETP.GE.AND P4, PT, R206, c[0x0][0x17c], PT ;  /* 0x00005f00ce007a0c */ /* 0x000fe20003f86270 */
[----:B------:R-:W-:Y:S01]  /*41940*/  IMAD.WIDE R204, R0, 0x4, R72 ;  /* 0x0000000400cc7825 */ /* 0x000fe200078e0248 */
[----:B------:R-:W-:Y:S01]  /*41950*/  IADD3 R0, R200, c[0x0][0x198], RZ ;  /* 0x00006600c8007a10 */ /* 0x000fe20007ffe0ff */
[----:B------:R1:W-:Y:S01]  /*41960*/  @P6 STG.E [R202.64], R213 ;  /* 0x000000d5ca006986 */ /* 0x0003e2000c101906 */
[----:B------:R-:W-:-:S03]  /*41970*/  ISETP.LT.AND P6, PT, R210, c[0x0][0x178], !P4 ;  /* 0x00005e00d2007a0c */ /* 0x000fc600067c1270 */
[----:B------:R1:W-:Y:S01]  /*41980*/  @P1 STG.E [R204.64], R218 ;  /* 0x000000dacc001986 */ /* 0x0003e2000c101906 */
[----:B------:R-:W-:Y:S01]  /*41990*/  ISETP.LT.AND P4, PT, R208, c[0x0][0x178], !P4 ;  /* 0x00005e00d0007a0c */ /* 0x000fe20006781270 */
[C---:B-1----:R-:W-:Y:S02]  /*419a0*/  IMAD.WIDE R202, R200.reuse, 0x4, R74 ;  /* 0x00000004c8ca7825 */ /* 0x042fe400078e024a */
[----:B------:R-:W4:Y:S02]  /*419b0*/  LDL.LU R213, [R1+0x378] ;  /* 0x0003780001d57983 */ /* 0x000f240000300800 */
[--C-:B------:R-:W-:Y:S02]  /*419c0*/  IMAD.WIDE R200, R200, 0x4, R72.reuse ;  /* 0x00000004c8c87825 */ /* 0x100fe400078e0248 */
[----:B------:R-:W4:Y:S04]  /*419d0*/  LDL.LU R218, [R1+0x148] ;  /* 0x0001480001da7983 */ /* 0x000f280000300800 */
[----:B------:R1:W-:Y:S01]  /*419e0*/  @P2 STG.E [R202.64], R219 ;  /* 0x000000dbca002986 */ /* 0x0003e2000c101906 */
[----:B------:R-:W-:-:S03]  /*419f0*/  IMAD.WIDE R204, R0, 0x4, R72 ;  /* 0x0000000400cc7825 */ /* 0x000fc600078e0248 */
[----:B-1----:R-:W4:Y:S01]  /*41a00*/  LDL.LU R219, [R1+0x37c] ;  /* 0x00037c0001db7983 */ /* 0x002f220000300800 */
[----:B------:R-:W-:-:S03]  /*41a10*/  IMAD.WIDE R202, R0, 0x4, R74 ;  /* 0x0000000400ca7825 */ /* 0x000fc600078e024a */
[----:B--2---:R1:W-:Y:S01]  /*41a20*/  @P5 STG.E [R200.64], R223 ;  /* 0x000000dfc8005986 */ /* 0x0043e2000c101906 */
[----:B------:R-:W-:Y:S02]  /*41a30*/  ISETP.LT.AND P5, PT, R210, c[0x0][0x178], !P3 ;  /* 0x00005e00d2007a0c */ /* 0x000fe40005fa1270 */
[----:B------:R-:W-:Y:S01]  /*41a40*/  ISETP.LT.AND P3, PT, R208, c[0x0][0x178], !P3 ;  /* 0x00005e00d0007a0c */ /* 0x000fe20005f61270 */
[----:B-1----:R-:W2:Y:S01]  /*41a50*/  LDL.LU R223, [R1+0x14c] ;  /* 0x00014c0001df7983 */ /* 0x002ea20000300800 */
[----:B------:R-:W-:-:S04]  /*41a60*/  IADD3 R200, R0, c[0x0][0x198], RZ ;  /* 0x0000660000c87a10 */ /* 0x000fc80007ffe0ff */
[C---:B------:R-:W-:Y:S01]  /*41a70*/  IADD3 R0, R200.reuse, c[0x0][0x198], RZ ;  /* 0x00006600c8007a10 */ /* 0x040fe20007ffe0ff */
[----:B------:R1:W-:Y:S04]  /*41a80*/  @P6 STG.E [R202.64], R212 ;  /* 0x000000d4ca006986 */ /* 0x0003e8000c101906 */
[----:B---3--:R3:W-:Y:S01]  /*41a90*/  @P4 STG.E [R204.64], R216 ;  /* 0x000000d8cc004986 */ /* 0x0087e2000c101906 */
[----:B-1----:R-:W-:-:S03]  /*41aa0*/  IMAD.WIDE R202, R200, 0x4, R74 ;  /* 0x00000004c8ca7825 */ /* 0x002fc600078e024a */
[----:B------:R-:W2:Y:S01]  /*41ab0*/  LDL.LU R212, [R1+0x3a8] ;  /* 0x0003a80001d47983 */ /* 0x000ea20000300800 */
[----:B------:R-:W-:-:S03]  /*41ac0*/  IMAD.WIDE R200, R200, 0x4, R72 ;  /* 0x00000004c8c87825 */ /* 0x000fc600078e0248 */
[----:B---3--:R-:W3:Y:S04]  /*41ad0*/  LDL.LU R216, [R1+0x2d8] ;  /* 0x0002d80001d87983 */ /* 0x008ee80000300800 */
[----:B------:R1:W-:Y:S04]  /*41ae0*/  @P5 STG.E [R202.64], R217 ;  /* 0x000000d9ca005986 */ /* 0x0003e8000c101906 */
[----:B-1----:R-:W3:Y:S04]  /*41af0*/  LDL.LU R217, [R1+0x3ac] ;  /* 0x0003ac0001d97983 */ /* 0x002ee80000300800 */
[----:B----4-:R1:W-:Y:S04]  /*41b00*/  @P3 STG.E [R200.64], R222 ;  /* 0x000000dec8003986 */ /* 0x0103e8000c101906 */
[----:B-1----:R-:W4:Y:S01]  /*41b10*/  LDL.LU R222, [R1+0x2dc] ;  /* 0x0002dc0001de7983 */ /* 0x002f220000300800 */
[----:B------:R-:W-:-:S02]  /*41b20*/  IADD3 R206, R211, 0x52, RZ ;  /* 0x00000052d3ce7810 */ /* 0x000fc40007ffe0ff */
[----:B------:R-:W-:Y:S02]  /*41b30*/  IADD3 R3, R211, 0x53, RZ ;  /* 0x00000053d3037810 */ /* 0x000fe40007ffe0ff */
[----:B------:R-:W-:Y:S02]  /*41b40*/  ISETP.GE.AND P0, PT, R206, c[0x0][0x17c], PT ;  /* 0x00005f00ce007a0c */ /* 0x000fe40003f06270 */
[----:B------:R-:W-:Y:S02]  /*41b50*/  ISETP.GE.AND P1, PT, R3, c[0x0][0x17c], PT ;  /* 0x00005f0003007a0c */ /* 0x000fe40003f26270 */
[----:B------:R-:W-:Y:S02]  /*41b60*/  ISETP.LT.AND P6, PT, R210, c[0x0][0x178], !P0 ;  /* 0x00005e00d2007a0c */ /* 0x000fe400047c1270 */
[----:B------:R-:W-:Y:S02]  /*41b70*/  ISETP.LT.AND P0, PT, R208, c[0x0][0x178], !P0 ;  /* 0x00005e00d0007a0c */ /* 0x000fe40004701270 */
[----:B------:R-:W-:Y:S01]  /*41b80*/  ISETP.LT.AND P3, PT, R210, c[0x0][0x178], !P1 ;  /* 0x00005e00d2007a0c */ /* 0x000fe20004f61270 */
[----:B------:R-:W-:Y:S01]  /*41b90*/  IMAD.WIDE R202, R0, 0x4, R74 ;  /* 0x0000000400ca7825 */ /* 0x000fe200078e024a */
[----:B------:R-:W-:-:S02]  /*41ba0*/  IADD3 R3, R211, 0x54, RZ ;  /* 0x00000054d3037810 */ /* 0x000fc40007ffe0ff */
[----:B------:R-:W-:Y:S02]  /*41bb0*/  ISETP.LT.AND P1, PT, R208, c[0x0][0x178], !P1 ;  /* 0x00005e00d0007a0c */ /* 0x000fe40004f21270 */
[C---:B------:R-:W-:Y:S02]  /*41bc0*/  IADD3 R200, R0.reuse, c[0x0][0x198], RZ ;  /* 0x0000660000c87a10 */ /* 0x040fe40007ffe0ff */
[----:B------:R-:W-:Y:S01]  /*41bd0*/  ISETP.GE.AND P2, PT, R3, c[0x0][0x17c], PT ;  /* 0x00005f0003007a0c */ /* 0x000fe20003f46270 */
[----:B------:R-:W-:Y:S01]  /*41be0*/  IMAD.WIDE R204, R0, 0x4, R72 ;  /* 0x0000000400cc7825 */ /* 0x000fe200078e0248 */
[----:B------:R-:W-:Y:S02]  /*41bf0*/  IADD3 R3, R211, 0x55, RZ ;  /* 0x00000055d3037810 */ /* 0x000fe40007ffe0ff */
[----:B------:R-:W-:Y:S01]  /*41c00*/  IADD3 R0, R200, c[0x0][0x198], RZ ;  /* 0x00006600c8007a10 */ /* 0x000fe20007ffe0ff */
[----:B------:R1:W-:Y:S01]  /*41c10*/  @P6 STG.E [R202.64], R213 ;  /* 0x000000d5ca006986 */ /* 0x0003e2000c101906 */
[----:B------:R-:W-:-:S02]  /*41c20*/  ISETP.LT.AND P6, PT, R210, c[0x0][0x178], !P2 ;  /* 0x00005e00d2007a0c */ /* 0x000fc400057c1270 */
[----:B------:R-:W-:Y:S01]  /*41c30*/  ISETP.GE.AND P4, PT, R3, c[0x0][0x17c], PT ;  /* 0x00005f0003007a0c */ /* 0x000fe20003f86270 */
        /* <DEDUP_REMOVED lines=26> */
[----:B------:R-:W-:-:S04]  /*41de0*/  IADD3 R3, R211, 0x56, RZ ;  /* 0x00000056d3037810 */ /* 0x000fc80007ffe0ff */
[----:B------:R-:W-:Y:S02]  /*41df0*/  ISETP.GE.AND P5, PT, R3, c[0x0][0x17c], PT ;  /* 0x00005f0003007a0c */ /* 0x000fe40003fa6270 */
[----:B------:R-:W-:Y:S02]  /*41e00*/  IADD3 R3, R211, 0x57, RZ ;  /* 0x00000057d3037810 */ /* 0x000fe40007ffe0ff */
[----:B------:R-:W-:Y:S02]  /*41e10*/  ISETP.LT.AND P6, PT, R210, c[0x0][0x178], !P5 ;  /* 0x00005e00d2007a0c */ /* 0x000fe40006fc1270 */
[----:B------:R-:W-:Y:S02]  /*41e20*/  ISETP.GE.AND P0, PT, R3, c[0x0][0x17c], PT ;  /* 0x00005f0003007a0c */ /* 0x000fe40003f06270 */
        /* <DEDUP_REMOVED lines=8> */
[----:B------:R-:W-:Y:S01]  /*41eb0*/  IADD3 R3, R211, 0x59, RZ ;  /* 0x00000059d3037810 */ /* 0x000fe20007ffe0ff */
[----:B------:R1:W-:Y:S01]  /*41ec0*/  @P6 STG.E [R202.64], R213 ;  /* 0x000000d5ca006986 */ /* 0x0003e2000c101906 */
[----:B------:R-:W-:Y:S02]  /*41ed0*/  IADD3 R0, R200, c[0x0][0x198], RZ ;  /* 0x00006600c8007a10 */ /* 0x000fe40007ffe0ff */
[----:B------:R-:W-:Y:S01]  /*41ee0*/  ISETP.LT.AND P6, PT, R210, c[0x0][0x178], !P3 ;  /* 0x00005e00d2007a0c */ /* 0x000fe20005fc1270 */
[----:B------:R1:W-:Y:S01]  /*41ef0*/  @P5 STG.E [R204.64], R218 ;  /* 0x000000dacc005986 */ /* 0x0003e2000c101906 */
[----:B------:R-:W-:Y:S01]  /*41f00*/  ISETP.GE.AND P2, PT, R3, c[0x0][0x17c], PT ;  /* 0x00005f0003007a0c */ /* 0x000fe20003f46270 */
[----:B-1----:R-:W-:-:S02]  /*41f10*/  IMAD.WIDE R202, R200, 0x4, R74 ;  /* 0x00000004c8ca7825 */ /* 0x002fc400078e024a */
[----:B------:R-:W4:Y:S02]  /*41f20*/  LDL.LU R213, [R1+0x458] ;  /* 0x0004580001d57983 */ /* 0x000f240000300800 */
[----:B------:R-:W-:Y:S02]  /*41f30*/  IMAD.WIDE R200, R200, 0x4, R72 ;  /* 0x00000004c8c87825 */ /* 0x000fe400078e0248 */
[----:B------:R-:W4:Y:S01]  /*41f40*/  LDL.LU R218, [R1+0x3b8] ;  /* 0x0003b80001da7983 */ /* 0x000f220000300800 */
[----:B------:R-:W-:-:S03]  /*41f50*/  ISETP.LT.AND P3, PT, R208, c[0x0][0x178], !P3 ;  /* 0x00005e00d0007a0c */ /* 0x000fc60005f61270 */
        /* <DEDUP_REMOVED lines=328> */
[----:B------:R-:W-:Y:S01]  /*433e0*/  IADD3 R3, R211, 0x76, RZ ;  /* 0x00000076d3037810 */ /* 0x000fe20007ffe0ff */
[C---:B------:R-:W-:Y:S01]  /*433f0*/  IMAD.WIDE R202, R0.reuse, 0x4, R74 ;  /* 0x0000000400ca7825 */ /* 0x040fe200078e024a */
[----:B------:R-:W-:Y:S01]  /*43400*/  IADD3 R200, R0, c[0x0][0x198], RZ ;  /* 0x0000660000c87a10 */ /* 0x000fe20007ffe0ff */
[----:B------:R-:W4:Y:S01]  /*43410*/  LDL.LU R215, [R1+0x518] ;  /* 0x0005180001d77983 */ /* 0x000f220000300800 */
[----:B------:R-:W-:-:S02]  /*43420*/  ISETP.GE.AND P0, PT, R3, c[0x0][0x17c], PT ;  /* 0x00005f0003007a0c */ /* 0x000fc40003f06270 */
[----:B------:R-:W-:Y:S02]  /*43430*/  IADD3 R3, R211, 0x77, RZ ;  /* 0x00000077d3037810 */ /* 0x000fe40007ffe0ff */
[----:B------:R-:W-:Y:S02]  /*43440*/  ISETP.LT.AND P6, PT, R210, c[0x0][0x178], !P0 ;  /* 0x00005e00d2007a0c */ /* 0x000fe400047c1270 */
[----:B------:R-:W-:Y:S02]  /*43450*/  ISETP.GE.AND P1, PT, R3, c[0x0][0x17c], PT ;  /* 0x00005f0003007a0c */ /* 0x000fe40003f26270 */
[----:B------:R-:W-:Y:S02]  /*43460*/  ISETP.LT.AND P0, PT, R208, c[0x0][0x178], !P0 ;  /* 0x00005e00d0007a0c */ /* 0x000fe40004701270 */
[----:B------:R-:W-:Y:S02]  /*43470*/  ISETP.LT.AND P3, PT, R210, c[0x0][0x178], !P1 ;  /* 0x00005e00d2007a0c */ /* 0x000fe40004f61270 */
[----:B------:R-:W-:-:S02]  /*43480*/  IADD3 R3, R211, 0x78, RZ ;  /* 0x00000078d3037810 */ /* 0x000fc40007ffe0ff */
[----:B------:R-:W-:Y:S02]  /*43490*/  ISETP.LT.AND P1, PT, R208, c[0x0][0x178], !P1 ;  /* 0x00005e00d0007a0c */ /* 0x000fe40004f21270 */
[----:B------:R-:W-:Y:S01]  /*434a0*/  ISETP.GE.AND P2, PT, R3, c[0x0][0x17c], PT ;  /* 0x00005f0003007a0c */ /* 0x000fe20003f46270 */
[----:B------:R-:W-:Y:S01]  /*434b0*/  IMAD.WIDE R204, R0, 0x4, R72 ;  /* 0x0000000400cc7825 */ /* 0x000fe200078e0248 */
[----:B------:R-:W-:Y:S02]  /*434c0*/  IADD3 R3, R211, 0x79, RZ ;  /* 0x00000079d3037810 */ /* 0x000fe40007ffe0ff */
[----:B------:R-:W-:Y:S01]  /*434d0*/  IADD3 R0, R200, c[0x0][0x198], RZ ;  /* 0x00006600c8007a10 */ /* 0x000fe20007ffe0ff */
[----:B------:R1:W-:Y:S01]  /*434e0*/  @P6 STG.E [R202.64], R213 ;  /* 0x000000d5ca006986 */ /* 0x0003e2000c101906 */
[----:B------:R-:W-:Y:S02]  /*434f0*/  ISETP.LT.AND P6, PT, R210, c[0x0][0x178], !P2 ;  /* 0x00005e00d2007a0c */ /* 0x000fe400057c1270 */
[----:B------:R-:W-:Y:S01]  /*43500*/  ISETP.GE.AND P4, PT, R3, c[0x0][0x17c], PT ;  /* 0x00005f0003007a0c */ /* 0x000fe20003f86270 */
[----:B------:R1:W-:Y:S01]  /*43510*/  @P0 STG.E [R204.64], R218 ;  /* 0x000000dacc000986 */ /* 0x0003e2000c101906 */
[----:B------:R-:W-:Y:S01]  /*43520*/  ISETP.LT.AND P2, PT, R208, c[0x0][0x178], !P2 ;  /* 0x00005e00d0007a0c */ /* 0x000fe20005741270 */
[----:B-1----:R-:W-:-:S04]  /*43530*/  IMAD.WIDE R202, R200, 0x4, R74 ;  /* 0x00000004c8ca7825 */ /* 0x002fc800078e024a */
[--C-:B------:R-:W-:Y:S01]  /*43540*/  IMAD.WIDE R200, R200, 0x4, R72.reuse ;  /* 0x00000004c8c87825 */ /* 0x100fe200078e0248 */
        /* <DEDUP_REMOVED lines=9> */
[----:B------:R-:W-:-:S03]  /*435e0*/  IADD3 R200, R0, c[0x0][0x198], RZ ;  /* 0x0000660000c87a10 */ /* 0x000fc60007ffe0ff */
[----:B------:R-:W2:Y:S01]  /*435f0*/  LDL.LU R214, [R1+0x528] ;  /* 0x0005280001d67983 */ /* 0x000ea20000300800 */
[----:B------:R-:W-:-:S03]  /*43600*/  IADD3 R0, R200, c[0x0][0x198], RZ ;  /* 0x00006600c8007a10 */ /* 0x000fc60007ffe0ff */
[----:B------:R-:W2:Y:S04]  /*43610*/  LDL.LU R213, [R1+0x108] ;  /* 0x0001080001d57983 */ /* 0x000ea80000300800 */
[----:B------:R1:W-:Y:S04]  /*43620*/  @P6 STG.E [R202.64], R212 ;  /* 0x000000d4ca006986 */ /* 0x0003e8000c101906 */
[----:B---3--:R-:W-:Y:S01]  /*43630*/  @P2 STG.E [R204.64], R216 ;  /* 0x000000d8cc002986 */ /* 0x008fe2000c101906 */
[----:B-1----:R-:W-:-:S03]  /*43640*/  IMAD.WIDE R202, R200, 0x4, R74 ;  /* 0x00000004c8ca7825 */ /* 0x002fc600078e024a */
[----:B------:R-:W3:Y:S01]  /*43650*/  LDL.LU R212, [R1+0x52c] ;  /* 0x00052c0001d47983 */ /* 0x000ee20000300800 */
[----:B------:R-:W-:-:S03]  /*43660*/  IMAD.WIDE R200, R200, 0x4, R72 ;  /* 0x00000004c8c87825 */ /* 0x000fc600078e0248 */
[----:B------:R-:W-:Y:S04]  /*43670*/  @P1 STG.E [R202.64], R217 ;  /* 0x000000d9ca001986 */ /* 0x000fe8000c101906 */
[----:B----4-:R1:W-:Y:S04]  /*43680*/  @P4 STG.E [R200.64], R222 ;  /* 0x000000dec8004986 */ /* 0x0103e8000c101906 */
[----:B-1----:R-:W3:Y:S01]  /*43690*/  LDL.LU R222, [R1+0x10c] ;  /* 0x00010c0001de7983 */ /* 0x002ee20000300800 */
[----:B------:R-:W-:Y:S01]  /*436a0*/  IADD3 R3, R211, 0x7a, RZ ;  /* 0x0000007ad3037810 */ /* 0x000fe20007ffe0ff */
[C---:B------:R-:W-:Y:S01]  /*436b0*/  IMAD.WIDE R202, R0.reuse, 0x4, R74 ;  /* 0x0000000400ca7825 */ /* 0x040fe200078e024a */
[----:B------:R-:W-:Y:S01]  /*436c0*/  IADD3 R207, R0, c[0x0][0x198], RZ ;  /* 0x0000660000cf7a10 */ /* 0x000fe20007ffe0ff */
[----:B------:R-:W3:Y:S01]  /*436d0*/  LDL.LU R216, [R1+0x4f8] ;  /* 0x0004f80001d87983 */ /* 0x000ee20000300800 */
[----:B------:R-:W-:-:S02]  /*436e0*/  ISETP.GE.AND P5, PT, R3, c[0x0][0x17c], PT ;  /* 0x00005f0003007a0c */ /* 0x000fc40003fa6270 */
[----:B------:R-:W-:Y:S01]  /*436f0*/  IADD3 R3, R211, 0x7b, RZ ;  /* 0x0000007bd3037810 */ /* 0x000fe20007ffe0ff */
[----:B------:R-:W-:Y:S01]  /*43700*/  IMAD.WIDE R204, R0, 0x4, R72 ;  /* 0x0000000400cc7825 */ /* 0x000fe200078e0248 */
[----:B------:R-:W-:Y:S01]  /*43710*/  ISETP.LT.AND P6, PT, R210, c[0x0][0x178], !P5 ;  /* 0x00005e00d2007a0c */ /* 0x000fe20006fc1270 */
[----:B------:R-:W3:Y:S01]  /*43720*/  LDL.LU R217, [R1+0x28] ;  /* 0x0000280001d97983 */ /* 0x000ee20000300800 */
[----:B------:R-:W-:Y:S02]  /*43730*/  ISETP.GE.AND P0, PT, R3, c[0x0][0x17c], PT ;  /* 0x00005f0003007a0c */ /* 0x000fe40003f06270 */
[----:B------:R-:W-:Y:S02]  /*43740*/  ISETP.LT.AND P5, PT, R208, c[0x0][0x178], !P5 ;  /* 0x00005e00d0007a0c */ /* 0x000fe40006fa1270 */
[----:B------:R-:W-:Y:S02]  /*43750*/  ISETP.LT.AND P4, PT, R210, c[0x0][0x178], !P0 ;  /* 0x00005e00d2007a0c */ /* 0x000fe40004781270 */
[----:B------:R-:W-:-:S02]  /*43760*/  IADD3 R3, R211, 0x7c, RZ ;  /* 0x0000007cd3037810 */ /* 0x000fc40007ffe0ff */
[----:B------:R-:W-:Y:S02]  /*43770*/  ISETP.LT.AND P0, PT, R208, c[0x0][0x178], !P0 ;  /* 0x00005e00d0007a0c */ /* 0x000fe40004701270 */
[----:B------:R-:W-:Y:S01]  /*43780*/  ISETP.GE.AND P3, PT, R3, c[0x0][0x17c], PT ;  /* 0x00005f0003007a0c */ /* 0x000fe20003f66270 */
[----:B------:R1:W-:Y:S01]  /*43790*/  @P6 STG.E [R202.64], R215 ;  /* 0x000000d7ca006986 */ /* 0x0003e2000c101906 */
[----:B------:R-:W-:Y:S01]  /*437a0*/  IADD3 R3, R211, 0x7d, RZ ;  /* 0x0000007dd3037810 */ /* 0x000fe20007ffe0ff */
[----:B------:R-:W-:Y:S01]  /*437b0*/  IMAD.WIDE R200, R207, 0x4, R72 ;  /* 0x00000004cfc87825 */ /* 0x000fe200078e0248 */
[----:B------:R-:W-:Y:S02]  /*437c0*/  ISETP.LT.AND P6, PT, R210, c[0x0][0x178], !P3 ;  /* 0x00005e00d2007a0c */ /* 0x000fe40005fc1270 */
[----:B------:R-:W-:Y:S02]  /*437d0*/  ISETP.GE.AND P2, PT, R3, c[0x0][0x17c], PT ;  /* 0x00005f0003007a0c */ /* 0x000fe40003f46270 */
[C---:B------:R-:W-:Y:S01]  /*437e0*/  IADD3 R0, R207.reuse, c[0x0][0x198], RZ ;  /* 0x00006600cf007a10 */ /* 0x040fe20007ffe0ff */
[----:B-1----:R-:W-:Y:S01]  /*437f0*/  IMAD.WIDE R202, R207, 0x4, R74 ;  /* 0x00000004cfca7825 */ /* 0x002fe200078e024a */
[----:B------:R1:W-:Y:S01]  /*43800*/  @P5 STG.E [R204.64], R218 ;  /* 0x000000dacc005986 */ /* 0x0003e2000c101906 */
[----:B------:R-:W-:-:S02]  /*43810*/  ISETP.LT.AND P3, PT, R208, c[0x0][0x178], !P3 ;  /* 0x00005e00d0007a0c */ /* 0x000fc40005f61270 */
[C---:B------:R-:W-:Y:S01]  /*43820*/  IADD3 R207, R0.reuse, c[0x0][0x198], RZ ;  /* 0x0000660000cf7a10 */ /* 0x040fe20007ffe0ff */
[----:B-1----:R-:W3:Y:S04]  /*43830*/  LDL.LU R218, [R1+0x4fc] ;  /* 0x0004fc0001da7983 */ /* 0x002ee80000300800 */
[----:B------:R1:W-:Y:S01]  /*43840*/  @P4 STG.E [R202.64], R219 ;  /* 0x000000dbca004986 */ /* 0x0003e2000c101906 */
[----:B------:R-:W-:-:S03]  /*43850*/  IMAD.WIDE R204, R0, 0x4, R72 ;  /* 0x0000000400cc7825 */ /* 0x000fc600078e0248 */
[----:B-1----:R-:W3:Y:S01]  /*43860*/  LDL.LU R219, [R1+0x2c] ;  /* 0x00002c0001db7983 */ /* 0x002ee20000300800 */
[----:B------:R-:W-:-:S03]  /*43870*/  IMAD.WIDE R202, R0, 0x4, R74 ;  /* 0x0000000400ca7825 */ /* 0x000fc600078e024a */
[----:B--2---:R1:W-:Y:S01]  /*43880*/  @P0 STG.E [R200.64], R223 ;  /* 0x000000dfc8000986 */ /* 0x0043e2000c101906 */
[----:B------:R-:W-:Y:S02]  /*43890*/  ISETP.LT.AND P0, PT, R210, c[0x0][0x178], !P2 ;  /* 0x00005e00d2007a0c */ /* 0x000fe40005701270 */
[----:B------:R-:W-:Y:S01]  /*438a0*/  ISETP.LT.AND P2, PT, R208, c[0x0][0x178], !P2 ;  /* 0x00005e00d0007a0c */ /* 0x000fe20005741270 */
[----:B------:R2:W-:Y:S04]  /*438b0*/  @P6 STG.E [R202.64], R214 ;  /* 0x000000d6ca006986 */ /* 0x0005e8000c101906 */
[----:B------:R-:W-:Y:S01]  /*438c0*/  @P3 STG.E [R204.64], R213 ;  /* 0x000000d5cc003986 */ /* 0x000fe2000c101906 */
[----:B-1----:R-:W-:-:S03]  /*438d0*/  IMAD.WIDE R200, R207, 0x4, R72 ;  /* 0x00000004cfc87825 */ /* 0x002fc600078e0248 */
[----:B------:R-:W4:Y:S01]  /*438e0*/  LDL.LU R223, [R1+0x10] ;  /* 0x0000100001df7983 */ /* 0x000f220000300800 */
[----:B--2---:R-:W-:-:S05]  /*438f0*/  IMAD.WIDE R202, R207, 0x4, R74 ;  /* 0x00000004cfca7825 */ /* 0x004fca00078e024a */
[----:B---3--:R-:W-:Y:S04]  /*43900*/  @P0 STG.E [R202.64], R212 ;  /* 0x000000d4ca000986 */ /* 0x008fe8000c101906 */
[----:B------:R1:W-:Y:S04]  /*43910*/  @P2 STG.E [R200.64], R222 ;  /* 0x000000dec8002986 */ /* 0x0003e8000c101906 */
[----:B-1----:R-:W2:Y:S01]  /*43920*/  LDL.LU R222, [R1+0x14] ;  /* 0x0000140001de7983 */ /* 0x002ea20000300800 */
[----:B------:R-:W-:-:S04]  /*43930*/  IADD3 R3, R211, 0x7e, RZ ;  /* 0x0000007ed3037810 */ /* 0x000fc80007ffe0ff */
[----:B------:R-:W-:Y:S02]  /*43940*/  ISETP.GE.AND P1, PT, R3, c[0x0][0x17c], PT ;  /* 0x00005f0003007a0c */ /* 0x000fe40003f26270 */
[----:B------:R-:W-:-:S04]  /*43950*/  IADD3 R3, R211, 0x7f, RZ ;  /* 0x0000007fd3037810 */ /* 0x000fc80007ffe0ff */
[----:B------:R-:W-:Y:S02]  /*43960*/  ISETP.GE.AND P5, PT, R3, c[0x0][0x17c], PT ;  /* 0x00005f0003007a0c */ /* 0x000fe40003fa6270 */
[----:B------:R-:W-:Y:S02]  /*43970*/  IADD3 R3, R211, 0x80, RZ ;  /* 0x00000080d3037810 */ /* 0x000fe40007ffe0ff */
[----:B------:R-:W-:Y:S02]  /*43980*/  ISETP.LT.AND P6, PT, R210, c[0x0][0x178], !P1 ;  /* 0x00005e00d2007a0c */ /* 0x000fe40004fc1270 */
[----:B------:R-:W-:Y:S02]  /*43990*/  ISETP.GE.AND P4, PT, R3, c[0x0][0x17c], PT ;  /* 0x00005f0003007a0c */ /* 0x000fe40003f86270 */
[----:B------:R-:W-:Y:S02]  /*439a0*/  IADD3 R3, R207, c[0x0][0x198], RZ ;  /* 0x00006600cf037a10 */ /* 0x000fe40007ffe0ff */
[----:B------:R-:W-:-:S02]  /*439b0*/  ISETP.LT.AND P1, PT, R208, c[0x0][0x178], !P1 ;  /* 0x00005e00d0007a0c */ /* 0x000fc40004f21270 */
[----:B------:R-:W-:Y:S01]  /*439c0*/  ISETP.LT.AND P2, PT, R210, c[0x0][0x178], !P5 ;  /* 0x00005e00d2007a0c */ /* 0x000fe20006f41270 */
[----:B------:R-:W-:Y:S01]  /*439d0*/  IMAD.WIDE R202, R3, 0x4, R74 ;  /* 0x0000000403ca7825 */ /* 0x000fe200078e024a */
[----:B------:R-:W-:-:S03]  /*439e0*/  ISETP.LT.AND P5, PT, R208, c[0x0][0x178], !P5 ;  /* 0x00005e00d0007a0c */ /* 0x000fc60006fa1270 */
[C---:B------:R-:W-:Y:S01]  /*439f0*/  IMAD.WIDE R204, R3.reuse, 0x4, R72 ;  /* 0x0000000403cc7825 */ /* 0x040fe200078e0248 */
[----:B------:R-:W-:Y:S02]  /*43a00*/  IADD3 R3, R3, c[0x0][0x198], RZ ;  /* 0x0000660003037a10 */ /* 0x000fe40007ffe0ff */
[----:B------:R-:W-:-:S03]  /*43a10*/  IADD3 R0, R211, 0x81, RZ ;  /* 0x00000081d3007810 */ /* 0x000fc60007ffe0ff */
[C---:B------:R-:W-:Y:S01]  /*43a20*/  IMAD.WIDE R206, R3.reuse, 0x4, R74 ;  /* 0x0000000403ce7825 */ /* 0x040fe200078e024a */
[----:B------:R-:W-:Y:S01]  /*43a30*/  ISETP.GE.AND P3, PT, R0, c[0x0][0x17c], PT ;  /* 0x00005f0000007a0c */ /* 0x000fe20003f66270 */
[----:B------:R1:W-:Y:S02]  /*43a40*/  @P6 STG.E [R202.64], R216 ;  /* 0x000000d8ca006986 */ /* 0x0003e4000c101906 */
[C---:B------:R-:W-:Y:S01]  /*43a50*/  IMAD.WIDE R200, R3.reuse, 0x4, R72 ;  /* 0x0000000403c87825 */ /* 0x040fe200078e0248 */
[----:B------:R-:W-:Y:S01]  /*43a60*/  IADD3 R209, R3, c[0x0][0x198], RZ ;  /* 0x0000660003d17a10 */ /* 0x000fe20007ffe0ff */
[----:B------:R3:W-:Y:S01]  /*43a70*/  @P1 STG.E [R204.64], R217 ;  /* 0x000000d9cc001986 */ /* 0x0007e2000c101906 */
[----:B------:R-:W-:Y:S02]  /*43a80*/  ISETP.LT.AND P6, PT, R210, c[0x0][0x178], !P4 ;  /* 0x00005e00d2007a0c */ /* 0x000fe400067c1270 */
[----:B------:R-:W-:Y:S01]  /*43a90*/  ISETP.LT.AND P4, PT, R208, c[0x0][0x178], !P4 ;  /* 0x00005e00d0007a0c */ /* 0x000fe20006781270 */
[----:B------:R3:W-:Y:S01]  /*43aa0*/  @P2 STG.E [R206.64], R218 ;  /* 0x000000dace002986 */ /* 0x0007e2000c101906 */
[----:B-1----:R-:W-:-:S03]  /*43ab0*/  IMAD.WIDE R202, R209, 0x4, R74 ;  /* 0x00000004d1ca7825 */ /* 0x002fc600078e024a */
[----:B------:R-:W-:Y:S01]  /*43ac0*/  @P5 STG.E [R200.64], R219 ;  /* 0x000000dbc8005986 */ /* 0x000fe2000c101906 */
[----:B------:R-:W-:Y:S01]  /*43ad0*/  ISETP.LT.AND P5, PT, R210, c[0x0][0x178], !P3 ;  /* 0x00005e00d2007a0c */ /* 0x000fe20005fa1270 */
[C---:B---3--:R-:W-:Y:S01]  /*43ae0*/  IMAD.WIDE R204, R209.reuse, 0x4, R72 ;  /* 0x00000004d1cc7825 */ /* 0x048fe200078e0248 */
[----:B------:R-:W-:-:S05]  /*43af0*/  IADD3 R209, R209, c[0x0][0x198], RZ ;  /* 0x00006600d1d17a10 */ /* 0x000fca0007ffe0ff */
[----:B------:R-:W-:Y:S01]  /*43b00*/  IMAD.WIDE R206, R209, 0x4, R74 ;  /* 0x00000004d1ce7825 */ /* 0x000fe200078e024a */
[----:B----4-:R1:W-:Y:S04]  /*43b10*/  @P6 STG.E [R202.64], R223 ;  /* 0x000000dfca006986 */ /* 0x0103e8000c101906 */
[----:B------:R-:W-:Y:S04]  /*43b20*/  @P4 STG.E [R204.64], R32 ;  /* 0x00000020cc004986 */ /* 0x000fe8000c101906 */
[----:B-1----:R-:W3:Y:S04]  /*43b30*/  LDL.LU R223, [R1] ;  /* 0x0000000001df7983 */ /* 0x002ee80000300800 */
[----:B--2---:R1:W-:Y:S04]  /*43b40*/  @P5 STG.E [R206.64], R222 ;  /* 0x000000dece005986 */ /* 0x0043e8000c101906 */
[----:B-1----:R-:W2:Y:S01]  /*43b50*/  LDL.LU R222, [R1+0x4] ;  /* 0x0000040001de7983 */ /* 0x002ea20000300800 */
[----:B------:R-:W-:-:S02]  /*43b60*/  ISETP.LT.AND P3, PT, R208, c[0x0][0x178], !P3 ;  /* 0x00005e00d0007a0c */ /* 0x000fc40005f61270 */
[----:B------:R-:W-:Y:S01]  /*43b70*/  IADD3 R0, R211, 0x82, RZ ;  /* 0x00000082d3007810 */ /* 0x000fe20007ffe0ff */
[----:B------:R-:W-:-:S03]  /*43b80*/  IMAD.WIDE R200, R209, 0x4, R72 ;  /* 0x00000004d1c87825 */ /* 0x000fc600078e0248 */
[----:B------:R-:W-:Y:S02]  /*43b90*/  ISETP.GE.AND P0, PT, R0, c[0x0][0x17c], PT ;  /* 0x00005f0000007a0c */ /* 0x000fe40003f06270 */
[----:B------:R-:W-:Y:S02]  /*43ba0*/  IADD3 R0, R211, 0x83, RZ ;  /* 0x00000083d3007810 */ /* 0x000fe40007ffe0ff */
[----:B------:R-:W-:Y:S02]  /*43bb0*/  IADD3 R3, R209, c[0x0][0x198], RZ ;  /* 0x00006600d1037a10 */ /* 0x000fe40007ffe0ff */
[----:B------:R-:W-:Y:S01]  /*43bc0*/  ISETP.GE.AND P1, PT, R0, c[0x0][0x17c], PT ;  /* 0x00005f0000007a0c */ /* 0x000fe20003f26270 */
[----:B------:R1:W-:Y:S01]  /*43bd0*/  @P3 STG.E [R200.64], R33 ;  /* 0x00000021c8003986 */ /* 0x0003e2000c101906 */
[----:B------:R-:W-:Y:S02]  /*43be0*/  ISETP.LT.AND P4, PT, R210, c[0x0][0x178], !P0 ;  /* 0x00005e00d2007a0c */ /* 0x000fe40004781270 */
[----:B------:R-:W-:-:S02]  /*43bf0*/  ISETP.LT.AND P6, PT, R208, c[0x0][0x178], !P0 ;  /* 0x00005e00d0007a0c */ /* 0x000fc400047c1270 */
[----:B------:R-:W-:Y:S01]  /*43c00*/  ISETP.LT.AND P3, PT, R210, c[0x0][0x178], !P1 ;  /* 0x00005e00d2007a0c */ /* 0x000fe20004f61270 */
[----:B------:R-:W-:Y:S01]  /*43c10*/  IMAD.WIDE R202, R3, 0x4, R74 ;  /* 0x0000000403ca7825 */ /* 0x000fe200078e024a */
[----:B------:R-:W-:Y:S02]  /*43c20*/  ISETP.LT.AND P1, PT, R208, c[0x0][0x178], !P1 ;  /* 0x00005e00d0007a0c */ /* 0x000fe40004f21270 */
[----:B------:R-:W-:Y:S01]  /*43c30*/  IADD3 R0, R211, 0x84, RZ ;  /* 0x00000084d3007810 */ /* 0x000fe20007ffe0ff */
[C---:B------:R-:W-:Y:S01]  /*43c40*/  IMAD.WIDE R204, R3.reuse, 0x4, R72 ;  /* 0x0000000403cc7825 */ /* 0x040fe200078e0248 */
[----:B------:R-:W-:Y:S02]  /*43c50*/  IADD3 R3, R3, c[0x0][0x198], RZ ;  /* 0x0000660003037a10 */ /* 0x000fe40007ffe0ff */
[----:B------:R-:W-:Y:S02]  /*43c60*/  ISETP.GE.AND P2, PT, R0, c[0x0][0x17c], PT ;  /* 0x00005f0000007a0c */ /* 0x000fe40003f46270 */
[----:B------:R-:W-:Y:S01]  /*43c70*/  IADD3 R0, R211, 0x85, RZ ;  /* 0x00000085d3007810 */ /* 0x000fe20007ffe0ff */
[C---:B------:R-:W-:Y:S01]  /*43c80*/  IMAD.WIDE R206, R3.reuse, 0x4, R74 ;  /* 0x0000000403ce7825 */ /* 0x040fe200078e024a */
[----:B------:R4:W-:Y:S03]  /*43c90*/  @P4 STG.E [R202.64], R248 ;  /* 0x000000f8ca004986 */ /* 0x0009e6000c101906 */
[C---:B-1----:R-:W-:Y:S01]  /*43ca0*/  IMAD.WIDE R32, R3.reuse, 0x4, R72 ;  /* 0x0000000403207825 */ /* 0x042fe200078e0248 */
[----:B------:R-:W-:Y:S01]  /*43cb0*/  ISETP.GE.AND P0, PT, R0, c[0x0][0x17c], PT ;  /* 0x00005f0000007a0c */ /* 0x000fe20003f06270 */
[----:B------:R1:W-:Y:S01]  /*43cc0*/  @P6 STG.E [R204.64], R28 ;  /* 0x0000001ccc006986 */ /* 0x0003e2000c101906 */
[----:B------:R-:W-:-:S02]  /*43cd0*/  IADD3 R209, R3, c[0x0][0x198], RZ ;  /* 0x0000660003d17a10 */ /* 0x000fc40007ffe0ff */
[----:B------:R-:W-:Y:S01]  /*43ce0*/  ISETP.LT.AND P4, PT, R210, c[0x0][0x178], !P2 ;  /* 0x00005e00d2007a0c */ /* 0x000fe20005781270 */
[----:B------:R-:W-:Y:S01]  /*43cf0*/  @P3 STG.E [R206.64], R249 ;  /* 0x000000f9ce003986 */ /* 0x000fe2000c101906 */
[----:B------:R-:W-:-:S03]  /*43d00*/  ISETP.LT.AND P6, PT, R208, c[0x0][0x178], !P2 ;  /* 0x00005e00d0007a0c */ /* 0x000fc600057c1270 */
[----:B------:R1:W-:Y:S01]  /*43d10*/  @P1 STG.E [R32.64], R29 ;  /* 0x0000001d20001986 */ /* 0x0003e2000c101906 */
[----:B------:R-:W-:Y:S01]  /*43d20*/  ISETP.LT.AND P1, PT, R210, c[0x0][0x178], !P0 ;  /* 0x00005e00d2007a0c */ /* 0x000fe20004721270 */
[----:B------:R-:W-:Y:S01]  /*43d30*/  IMAD.WIDE R200, R209, 0x4, R74 ;  /* 0x00000004d1c87825 */ /* 0x000fe200078e024a */
[----:B------:R-:W-:Y:S02]  /*43d40*/  ISETP.LT.AND P0, PT, R208, c[0x0][0x178], !P0 ;  /* 0x00005e00d0007a0c */ /* 0x000fe40004701270 */
[----:B------:R-:W-:Y:S01]  /*43d50*/  IADD3 R0, R211, 0x86, RZ ;  /* 0x00000086d3007810 */ /* 0x000fe20007ffe0ff */
[C---:B----4-:R-:W-:Y:S01]  /*43d60*/  IMAD.WIDE R202, R209.reuse, 0x4, R72 ;  /* 0x00000004d1ca7825 */ /* 0x050fe200078e0248 */
[----:B------:R-:W-:Y:S02]  /*43d70*/  IADD3 R209, R209, c[0x0][0x198], RZ ;  /* 0x00006600d1d17a10 */ /* 0x000fe40007ffe0ff */
[----:B------:R-:W-:Y:S02]  /*43d80*/  ISETP.GE.AND P5, PT, R0, c[0x0][0x17c], PT ;  /* 0x00005f0000007a0c */ /* 0x000fe40003fa6270 */
[----:B------:R-:W-:Y:S01]  /*43d90*/  IADD3 R0, R211, 0x87, RZ ;  /* 0x00000087d3007810 */ /* 0x000fe20007ffe0ff */
[C---:B-1----:R-:W-:Y:S01]  /*43da0*/  IMAD.WIDE R204, R209.reuse, 0x4, R74 ;  /* 0x00000004d1cc7825 */ /* 0x042fe200078e024a */
[----:B------:R1:W-:Y:S03]  /*43db0*/  @P4 STG.E [R200.64], R236 ;  /* 0x000000ecc8004986 */ /* 0x0003e6000c101906 */
[C---:B------:R-:W-:Y:S01]  /*43dc0*/  IMAD.WIDE R28, R209.reuse, 0x4, R72 ;  /* 0x00000004d11c7825 */ /* 0x040fe200078e0248 */
        /* <DEDUP_REMOVED lines=11> */
[C---:B-1----:R-:W-:Y:S01]  /*43e80*/  IMAD.WIDE R200, R3.reuse, 0x4, R72 ;  /* 0x0000000403c87825 */ /* 0x042fe200078e0248 */
[----:B------:R-:W-:Y:S02]  /*43e90*/  IADD3 R3, R3, c[0x0][0x198], RZ ;  /* 0x0000660003037a10 */ /* 0x000fe40007ffe0ff */
[----:B------:R-:W-:Y:S02]  /*43ea0*/  ISETP.GE.AND P3, PT, R0, c[0x0][0x17c], PT ;  /* 0x00005f0000007a0c */ /* 0x000fe40003f66270 */
[----:B------:R-:W-:Y:S01]  /*43eb0*/  IADD3 R0, R211, 0x89, RZ ;  /* 0x00000089d3007810 */ /* 0x000fe20007ffe0ff */
[C---:B----4-:R-:W-:Y:S01]  /*43ec0*/  IMAD.WIDE R202, R3.reuse, 0x4, R74 ;  /* 0x0000000403ca7825 */ /* 0x050fe200078e024a */
        /* <DEDUP_REMOVED lines=8> */
[----:B------:R-:W-:Y:S01]  /*43f50*/  @P2 STG.E [R24.64], R21 ;  /* 0x0000001518002986 */ /* 0x000fe2000c101906 */
[----:B------:R-:W-:Y:S01]  /*43f60*/  ISETP.LT.AND P2, PT, R210, c[0x0][0x178], !P4 ;  /* 0x00005e00d2007a0c */ /* 0x000fe20006741270 */
[----:B------:R-:W-:-:S04]  /*43f70*/  IMAD.WIDE R28, R205, 0x4, R74 ;  /* 0x00000004cd1c7825 */ /* 0x000fc800078e024a */
[C---:B-1----:R-:W-:Y:S01]  /*43f80*/  IMAD.WIDE R32, R205.reuse, 0x4, R72 ;  /* 0x00000004cd207825 */ /* 0x042fe200078e0248 */
[----:B------:R-:W-:-:S05]  /*43f90*/  IADD3 R205, R205, c[0x0][0x198], RZ ;  /* 0x00006600cdcd7a10 */ /* 0x000fca0007ffe0ff */
[----:B----4-:R-:W-:Y:S01]  /*43fa0*/  IMAD.WIDE R200, R205, 0x4, R74 ;  /* 0x00000004cdc87825 */ /* 0x010fe200078e024a */
[----:B---3--:R1:W-:Y:S04]  /*43fb0*/  @P5 STG.E [R28.64], R223 ;  /* 0x000000df1c005986 */ /* 0x0083e8000c101906 */
[----:B------:R-:W-:Y:S04]  /*43fc0*/  @P6 STG.E [R32.64], R16 ;  /* 0x0000001020006986 */ /* 0x000fe8000c101906 */
[----:B-1----:R-:W3:Y:S04]  /*43fd0*/  LDL.LU R223, [R1+0x18] ;  /* 0x0000180001df7983 */ /* 0x002ee80000300800 */
        /* <DEDUP_REMOVED lines=101> */
[----:B------:R1:W-:Y:S01]  /*44630*/  @P2 STG.E [R16.64], R251 ;  /* 0x000000fb10002986 */ /* 0x0003e2000c101906 */
[----:B------:R-:W-:-:S03]  /*44640*/  ISETP.LT.AND P6, PT, R208, c[0x0][0x178], !P1 ;  /* 0x00005e00d0007a0c */ /* 0x000fc60004fc1270 */
[----:B------:R1:W-:Y:S01]  /*44650*/  @P4 STG.E [R4.64], R31 ;  /* 0x0000001f04004986 */ /* 0x0003e2000c101906 */
[----:B------:R-:W-:Y:S01]  /*44660*/  ISETP.LT.AND P4, PT, R210, c[0x0][0x178], !P3 ;  /* 0x00005e00d2007a0c */ /* 0x000fe20005f81270 */
[----:B----4-:R-:W-:Y:S01]  /*44670*/  IMAD.WIDE R8, R21, 0x4, R74 ;  /* 0x0000000415087825 */ /* 0x010fe200078e024a */
[----:B------:R-:W-:Y:S02]  /*44680*/  ISETP.LT.AND P3, PT, R208, c[0x0][0x178], !P3 ;  /* 0x00005e00d0007a0c */ /* 0x000fe40005f61270 */
[----:B------:R-:W-:Y:S01]  /*44690*/  IADD3 R0, R211, 0x96, RZ ;  /* 0x00000096d3007810 */ /* 0x000fe20007ffe0ff */
[C---:B-1----:R-:W-:Y:S01]  /*446a0*/  IMAD.WIDE R12, R21.reuse, 0x4, R72 ;  /* 0x00000004150c7825 */ /* 0x042fe200078e0248 */
[----:B------:R-:W-:Y:S02]  /*446b0*/  IADD3 R21, R21, c[0x0][0x198], RZ ;  /* 0x0000660015157a10 */ /* 0x000fe40007ffe0ff */
[----:B------:R-:W-:Y:S02]  /*446c0*/  ISETP.GE.AND P0, PT, R0, c[0x0][0x17c], PT ;  /* 0x00005f0000007a0c */ /* 0x000fe40003f06270 */
[----:B------:R-:W-:Y:S01]  /*446d0*/  IADD3 R0, R211, 0x97, RZ ;  /* 0x00000097d3007810 */ /* 0x000fe20007ffe0ff */
[C---:B------:R-:W-:Y:S01]  /*446e0*/  IMAD.WIDE R16, R21.reuse, 0x4, R74 ;  /* 0x0000000415107825 */ /* 0x040fe200078e024a */
[----:B------:R1:W-:Y:S03]  /*446f0*/  @P5 STG.E [R8.64], R238 ;  /* 0x000000ee08005986 */ /* 0x0003e6000c101906 */
[C---:B------:R-:W-:Y:S01]  /*44700*/  IMAD.WIDE R4, R21.reuse, 0x4, R72 ;  /* 0x0000000415047825 */ /* 0x040fe200078e0248 */
        /* <DEDUP_REMOVED lines=8> */
[----:B-1----:R-:W-:Y:S01]  /*44790*/  IMAD.WIDE R8, R3, 0x4, R74 ;  /* 0x0000000403087825 */ /* 0x002fe200078e024a */
[----:B------:R-:W-:Y:S02]  /*447a0*/  ISETP.LT.AND P1, PT, R208, c[0x0][0x178], !P1 ;  /* 0x00005e00d0007a0c */ /* 0x000fe40004f21270 */
[----:B------:R-:W-:Y:S01]  /*447b0*/  IADD3 R0, R211, 0x98, RZ ;  /* 0x00000098d3007810 */ /* 0x000fe20007ffe0ff */
[C---:B----4-:R-:W-:Y:S01]  /*447c0*/  IMAD.WIDE R12, R3.reuse, 0x4, R72 ;  /* 0x00000004030c7825 */ /* 0x050fe200078e0248 */
        /* <DEDUP_REMOVED lines=22> */
[----:B------:R-:W-:-:S03]  /*44930*/  IADD3 R3, R21, c[0x0][0x198], RZ ;  /* 0x0000660015037a10 */ /* 0x000fc60007ffe0ff */
[----:B------:R-:W-:Y:S01]  /*44940*/  IMAD.WIDE R4, R21, 0x4, R72 ;  /* 0x0000000415047825 */ /* 0x000fe200078e0248 */
[----:B------:R-:W-:Y:S02]  /*44950*/  ISETP.GE.AND P2, PT, R0, c[0x0][0x17c], PT ;  /* 0x00005f0000007a0c */ /* 0x000fe40003f46270 */
[----:B------:R-:W-:-:S04]  /*44960*/  IADD3 R0, R211, 0x9c, RZ ;  /* 0x0000009cd3007810 */ /* 0x000fc80007ffe0ff */
[----:B------:R-:W-:Y:S02]  /*44970*/  ISETP.GE.AND P3, PT, R0, c[0x0][0x17c], PT ;  /* 0x00005f0000007a0c */ /* 0x000fe40003f66270 */
[----:B------:R-:W-:Y:S01]  /*44980*/  IADD3 R0, R211, 0x9d, RZ ;  /* 0x0000009dd3007810 */ /* 0x000fe20007ffe0ff */
[----:B---3--:R1:W-:Y:S01]  /*44990*/  @P5 STG.E [R8.64], R223 ;  /* 0x000000df08005986 */ /* 0x0083e2000c101906 */
[----:B------:R-:W-:-:S03]  /*449a0*/  ISETP.LT.AND P5, PT, R210, c[0x0][0x178], !P4 ;  /* 0x00005e00d2007a0c */ /* 0x000fc600067a1270 */
[----:B------:R3:W-:Y:S01]  /*449b0*/  @P6 STG.E [R12.64], R18 ;  /* 0x000000120c006986 */ /* 0x0007e2000c101906 */
[----:B------:R-:W-:Y:S01]  /*449c0*/  ISETP.LT.AND P6, PT, R208, c[0x0][0x178], !P4 ;  /* 0x00005e00d0007a0c */ /* 0x000fe200067c1270 */
[----:B-1----:R-:W-:-:S04]  /*449d0*/  IMAD.WIDE R8, R3, 0x4, R74 ;  /* 0x0000000403087825 */ /* 0x002fc800078e024a */
[C---:B---3--:R-:W-:Y:S01]  /*449e0*/  IMAD.WIDE R12, R3.reuse, 0x4, R72 ;  /* 0x00000004030c7825 */ /* 0x048fe200078e0248 */
[----:B------:R-:W-:Y:S02]  /*449f0*/  IADD3 R3, R3, c[0x0][0x198], RZ ;  /* 0x0000660003037a10 */ /* 0x000fe40007ffe0ff */
[----:B------:R-:W-:Y:S02]  /*44a00*/  ISETP.GE.AND P4, PT, R0, c[0x0][0x17c], PT ;  /* 0x00005f0000007a0c */ /* 0x000fe40003f86270 */
[----:B------:R-:W-:Y:S02]  /*44a10*/  IADD3 R21, R3, c[0x0][0x198], RZ ;  /* 0x0000660003157a10 */ /* 0x000fe40007ffe0ff */
[----:B------:R-:W-:Y:S01]  /*44a20*/  IADD3 R0, R211, 0x9e, RZ ;  /* 0x0000009ed3007810 */ /* 0x000fe20007ffe0ff */
[----:B--2---:R1:W-:Y:S04]  /*44a30*/  @P1 STG.E [R16.64], R222 ;  /* 0x000000de10001986 */ /* 0x0043e8000c101906 */
[----:B------:R2:W-:Y:S01]  /*44a40*/  @P0 STG.E [R4.64], R19 ;  /* 0x0000001304000986 */ /* 0x0005e2000c101906 */
[----:B------:R-:W-:-:S02]  /*44a50*/  ISETP.LT.AND P0, PT, R210, c[0x0][0x178], !P2 ;  /* 0x00005e00d2007a0c */ /* 0x000fc40005701270 */
[----:B------:R-:W-:Y:S01]  /*44a60*/  ISETP.LT.AND P2, PT, R208, c[0x0][0x178], !P2 ;  /* 0x00005e00d0007a0c */ /* 0x000fe20005741270 */
[----:B------:R3:W-:Y:S01]  /*44a70*/  @P5 STG.E [R8.64], R246 ;  /* 0x000000f608005986 */ /* 0x0007e2000c101906 */
[----:B-1----:R-:W-:-:S03]  /*44a80*/  IMAD.WIDE R16, R3, 0x4, R74 ;  /* 0x0000000403107825 */ /* 0x002fc600078e024a */
[----:B------:R1:W-:Y:S01]  /*44a90*/  @P6 STG.E [R12.64], R14 ;  /* 0x0000000e0c006986 */ /* 0x0003e2000c101906 */
[----:B--2---:R-:W-:Y:S01]  /*44aa0*/  IMAD.WIDE R4, R3, 0x4, R72 ;  /* 0x0000000403047825 */ /* 0x004fe200078e0248 */
[----:B------:R-:W-:-:S04]  /*44ab0*/  ISETP.LT.AND P5, PT, R210, c[0x0][0x178], !P3 ;  /* 0x00005e00d2007a0c */ /* 0x000fc80005fa1270 */
[----:B------:R2:W-:Y:S01]  /*44ac0*/  @P0 STG.E [R16.64], R247 ;  /* 0x000000f710000986 */ /* 0x0005e2000c101906 */
[----:B------:R-:W-:-:S03]  /*44ad0*/  ISETP.LT.AND P6, PT, R208, c[0x0][0x178], !P3 ;  /* 0x00005e00d0007a0c */ /* 0x000fc60005fc1270 */
[----:B------:R4:W-:Y:S01]  /*44ae0*/  @P2 STG.E [R4.64], R15 ;  /* 0x0000000f04002986 */ /* 0x0009e2000c101906 */
[----:B------:R-:W-:Y:S01]  /*44af0*/  ISETP.LT.AND P2, PT, R210, c[0x0][0x178], !P4 ;  /* 0x00005e00d2007a0c */ /* 0x000fe20006741270 */
[----:B---3--:R-:W-:Y:S01]  /*44b00*/  IMAD.WIDE R8, R21, 0x4, R74 ;  /* 0x0000000415087825 */ /* 0x008fe200078e024a */
[----:B------:R-:W-:-:S03]  /*44b10*/  ISETP.LT.AND P4, PT, R208, c[0x0][0x178], !P4 ;  /* 0x00005e00d0007a0c */ /* 0x000fc60006781270 */
[C---:B-1----:R-:W-:Y:S01]  /*44b20*/  IMAD.WIDE R12, R21.reuse, 0x4, R72 ;  /* 0x00000004150c7825 */ /* 0x042fe200078e0248 */
[----:B------:R-:W-:Y:S02]  /*44b30*/  IADD3 R21, R21, c[0x0][0x198], RZ ;  /* 0x0000660015157a10 */ /* 0x000fe40007ffe0ff */
[----:B------:R-:W-:Y:S02]  /*44b40*/  ISETP.GE.AND P1, PT, R0, c[0x0][0x17c], PT ;  /* 0x00005f0000007a0c */ /* 0x000fe40003f26270 */
[----:B------:R-:W-:Y:S01]  /*44b50*/  IADD3 R0, R211, 0x9f, RZ ;  /* 0x0000009fd3007810 */ /* 0x000fe20007ffe0ff */
[C---:B--2---:R-:W-:Y:S01]  /*44b60*/  IMAD.WIDE R16, R21.reuse, 0x4, R74 ;  /* 0x0000000415107825 */ /* 0x044fe200078e024a */
[----:B------:R1:W-:Y:S03]  /*44b70*/  @P5 STG.E [R8.64], R234 ;  /* 0x000000ea08005986 */ /* 0x0003e6000c101906 */
[C---:B----4-:R-:W-:Y:S01]  /*44b80*/  IMAD.WIDE R4, R21.reuse, 0x4, R72 ;  /* 0x0000000415047825 */ /* 0x050fe200078e0248 */
        /* <DEDUP_REMOVED lines=8> */
[----:B-1----:R-:W-:Y:S01]  /*44c10*/  IMAD.WIDE R8, R3, 0x4, R74 ;  /* 0x0000000403087825 */ /* 0x002fe200078e024a */
[----:B------:R-:W-:Y:S02]  /*44c20*/  ISETP.LT.AND P3, PT, R208, c[0x0][0x178], !P3 ;  /* 0x00005e00d0007a0c */ /* 0x000fe40005f61270 */
[----:B------:R-:W-:Y:S01]  /*44c30*/  IADD3 R0, R211, 0xa0, RZ ;  /* 0x000000a0d3007810 */ /* 0x000fe20007ffe0ff */
[C---:B--2---:R-:W-:Y:S01]  /*44c40*/  IMAD.WIDE R12, R3.reuse, 0x4, R72 ;  /* 0x00000004030c7825 */ /* 0x044fe200078e0248 */
[----:B------:R-:W-:Y:S02]  /*44c50*/  IADD3 R3, R3, c[0x0][0x198], RZ ;  /* 0x0000660003037a10 */ /* 0x000fe40007ffe0ff */
[----:B------:R-:W-:Y:S02]  /*44c60*/  ISETP.GE.AND P0, PT, R0, c[0x0][0x17c], PT ;  /* 0x00005f0000007a0c */ /* 0x000fe40003f06270 */
[----:B------:R-:W-:Y:S01]  /*44c70*/  IADD3 R0, R211, 0xa1, RZ ;  /* 0x000000a1d3007810 */ /* 0x000fe20007ffe0ff */
[C---:B------:R-:W-:Y:S01]  /*44c80*/  IMAD.WIDE R14, R3.reuse, 0x4, R74 ;  /* 0x00000004030e7825 */ /* 0x040fe200078e024a */
[----:B------:R1:W-:Y:S03]  /*44c90*/  @P5 STG.E [R8.64], R226 ;  /* 0x000000e208005986 */ /* 0x0003e6000c101906 */
[C---:B---3--:R-:W-:Y:S01]  /*44ca0*/  IMAD.WIDE R4, R3.reuse, 0x4, R72 ;  /* 0x0000000403047825 */ /* 0x048fe200078e0248 */
        /* <DEDUP_REMOVED lines=11> */
[C---:B------:R-:W-:Y:S01]  /*44d60*/  IMAD.WIDE R10, R17.reuse, 0x4, R72 ;  /* 0x00000004110a7825 */ /* 0x040fe200078e0248 */
[----:B------:R-:W-:Y:S02]  /*44d70*/  IADD3 R17, R17, c[0x0][0x198], RZ ;  /* 0x0000660011117a10 */ /* 0x000fe40007ffe0ff */
[----:B------:R-:W-:Y:S02]  /*44d80*/  ISETP.GE.AND P2, PT, R0, c[0x0][0x17c], PT ;  /* 0x00005f0000007a0c */ /* 0x000fe40003f46270 */
[----:B------:R-:W-:Y:S01]  /*44d90*/  IADD3 R0, R211, 0xa3, RZ ;  /* 0x000000a3d3007810 */ /* 0x000fe20007ffe0ff */
[C---:B--2---:R-:W-:Y:S01]  /*44da0*/  IMAD.WIDE R12, R17.reuse, 0x4, R74 ;  /* 0x00000004110c7825 */ /* 0x044fe200078e024a */
        /* <DEDUP_REMOVED lines=35> */
[C---:B---3--:R-:W-:Y:S01]  /*44fe0*/  IMAD.WIDE R10, R13.reuse, 0x4, R74 ;  /* 0x000000040d0a7825 */ /* 0x048fe200078e024a */
[----:B------:R1:W-:Y:S03]  /*44ff0*/  @P5 STG.E [R6.64], R56 ;  /* 0x0000003806005986 */ /* 0x0003e6000c101906 */
[C---:B----4-:R-:W-:Y:S01]  /*45000*/  IMAD.WIDE R4, R13.reuse, 0x4, R72 ;  /* 0x000000040d047825 */ /* 0x050fe200078e0248 */
        /* <DEDUP_REMOVED lines=467> */
[----:B----4-:R-:W-:Y:S01]  /*46d40*/  IMAD.WIDE R4, R13, 0x4, R72 ;  /* 0x000000040d047825 */ /* 0x010fe200078e0248 */
[----:B------:R-:W-:Y:S01]  /*46d50*/  ISETP.GE.AND P3, PT, R0, c[0x0][0x17c], PT ;  /* 0x00005f0000007a0c */ /* 0x000fe20003f66270 */
[----:B------:R2:W-:Y:S01]  /*46d60*/  @P6 STG.E [R8.64], R162 ;  /* 0x000000a208006986 */ /* 0x0005e2000c101906 */
[----:B------:R-:W-:-:S02]  /*46d70*/  ISETP.LT.AND P5, PT, R210, c[0x0][0x178], !P1 ;  /* 0x00005e00d2007a0c */ /* 0x000fc40004fa1270 */
[----:B------:R-:W-:Y:S01]  /*46d80*/  ISETP.LT.AND P6, PT, R208, c[0x0][0x178], !P1 ;  /* 0x00005e00d0007a0c */ /* 0x000fe20004fc1270 */
[----:B------:R3:W-:Y:S01]  /*46d90*/  @P2 STG.E [R10.64], R123 ;  /* 0x0000007b0a002986 */ /* 0x0007e2000c101906 */
[----:B------:R-:W-:-:S03]  /*46da0*/  IADD3 R3, R13, c[0x0][0x198], RZ ;  /* 0x000066000d037a10 */ /* 0x000fc60007ffe0ff */
[----:B------:R-:W-:Y:S01]  /*46db0*/  @P4 STG.E [R4.64], R163 ;  /* 0x000000a304004986 */ /* 0x000fe2000c101906 */
[----:B------:R-:W-:Y:S02]  /*46dc0*/  ISETP.LT.AND P4, PT, R210, c[0x0][0x178], !P3 ;  /* 0x00005e00d2007a0c */ /* 0x000fe40005f81270 */
[----:B------:R-:W-:Y:S02]  /*46dd0*/  ISETP.LT.AND P3, PT, R208, c[0x0][0x178], !P3 ;  /* 0x00005e00d0007a0c */ /* 0x000fe40005f61270 */
[----:B------:R-:W-:Y:S02]  /*46de0*/  IADD3 R0, R211, 0xdc, RZ ;  /* 0x000000dcd3007810 */ /* 0x000fe40007ffe0ff */
[C---:B------:R-:W-:Y:S01]  /*46df0*/  IADD3 R13, R3.reuse, c[0x0][0x198], RZ ;  /* 0x00006600030d7a10 */ /* 0x040fe20007ffe0ff */
[----:B-1----:R-:W-:Y:S01]  /*46e00*/  IMAD.WIDE R6, R3, 0x4, R74 ;  /* 0x0000000403067825 */ /* 0x002fe200078e024a */
[----:B------:R-:W-:Y:S02]  /*46e10*/  ISETP.GE.AND P0, PT, R0, c[0x0][0x17c], PT ;  /* 0x00005f0000007a0c */ /* 0x000fe40003f06270 */
[----:B------:R-:W-:Y:S01]  /*46e20*/  IADD3 R0, R211, 0xdd, RZ ;  /* 0x000000ddd3007810 */ /* 0x000fe20007ffe0ff */
[----:B--2---:R-:W-:Y:S01]  /*46e30*/  IMAD.WIDE R8, R3, 0x4, R72 ;  /* 0x0000000403087825 */ /* 0x004fe200078e0248 */
[----:B------:R-:W-:-:S03]  /*46e40*/  IADD3 R17, R13, c[0x0][0x198], RZ ;  /* 0x000066000d117a10 */ /* 0x000fc60007ffe0ff */
[C---:B---3--:R-:W-:Y:S01]  /*46e50*/  IMAD.WIDE R10, R13.reuse, 0x4, R74 ;  /* 0x000000040d0a7825 */ /* 0x048fe200078e024a */
[----:B------:R-:W-:Y:S01]  /*46e60*/  ISETP.GE.AND P1, PT, R0, c[0x0][0x17c], PT ;  /* 0x00005f0000007a0c */ /* 0x000fe20003f26270 */
[----:B------:R-:W-:Y:S02]  /*46e70*/  @P5 STG.E [R6.64], R118 ;  /* 0x0000007606005986 */ /* 0x000fe4000c101906 */
[----:B------:R-:W-:Y:S01]  /*46e80*/  IMAD.WIDE R12, R13, 0x4, R72 ;  /* 0x000000040d0c7825 */ /* 0x000fe200078e0248 */
[----:B------:R-:W-:Y:S01]  /*46e90*/  ISETP.LT.AND P5, PT, R210, c[0x0][0x178], !P0 ;  /* 0x00005e00d2007a0c */ /* 0x000fe200047a1270 */
[----:B------:R1:W-:Y:S01]  /*46ea0*/  @P6 STG.E [R8.64], R158 ;  /* 0x0000009e08006986 */ /* 0x0003e2000c101906 */
[----:B------:R-:W-:-:S03]  /*46eb0*/  ISETP.LT.AND P6, PT, R208, c[0x0][0x178], !P0 ;  /* 0x00005e00d0007a0c */ /* 0x000fc600047c1270 */
[----:B------:R-:W-:Y:S04]  /*46ec0*/  @P4 STG.E [R10.64], R119 ;  /* 0x000000770a004986 */ /* 0x000fe8000c101906 */
[----:B------:R2:W-:Y:S01]  /*46ed0*/  @P3 STG.E [R12.64], R159 ;  /* 0x0000009f0c003986 */ /* 0x0005e2000c101906 */
[----:B------:R-:W-:Y:S02]  /*46ee0*/  ISETP.LT.AND P3, PT, R210, c[0x0][0x178], !P1 ;  /* 0x00005e00d2007a0c */ /* 0x000fe40004f61270 */
[----:B------:R-:W-:Y:S01]  /*46ef0*/  ISETP.LT.AND P1, PT, R208, c[0x0][0x178], !P1 ;  /* 0x00005e00d0007a0c */ /* 0x000fe20004f21270 */
[----:B------:R-:W3:Y:S01]  /*46f00*/  LDS.128 R4, [R2] ;  /* 0x0000000002047984 */ /* 0x000ee20000000c00 */
[C---:B------:R-:W-:Y:S01]  /*46f10*/  IADD3 R19, R17.reuse, c[0x0][0x198], RZ ;  /* 0x0000660011137a10 */ /* 0x040fe20007ffe0ff */
[----:B-1----:R-:W-:Y:S01]  /*46f20*/  IMAD.WIDE R8, R17, 0x4, R74 ;  /* 0x0000000411087825 */ /* 0x002fe200078e024a */
[----:B------:R-:W-:-:S02]  /*46f30*/  IADD3 R0, R211, 0xde, RZ ;  /* 0x000000ded3007810 */ /* 0x000fc40007ffe0ff */
[----:B------:R-:W-:Y:S01]  /*46f40*/  IADD3 R3, R211, 0xdf, RZ ;  /* 0x000000dfd3037810 */ /* 0x000fe20007ffe0ff */
[----:B------:R-:W-:Y:S01]  /*46f50*/  IMAD.WIDE R14, R17, 0x4, R72 ;  /* 0x00000004110e7825 */ /* 0x000fe200078e0248 */
[----:B------:R-:W-:-:S03]  /*46f60*/  ISETP.GE.AND P2, PT, R0, c[0x0][0x17c], PT ;  /* 0x00005f0000007a0c */ /* 0x000fc60003f46270 */
[----:B------:R-:W-:Y:S01]  /*46f70*/  IMAD.WIDE R16, R19, 0x4, R74 ;  /* 0x0000000413107825 */ /* 0x000fe200078e024a */
[----:B------:R-:W-:Y:S01]  /*46f80*/  ISETP.GE.AND P0, PT, R3, c[0x0][0x17c], PT ;  /* 0x00005f0003007a0c */ /* 0x000fe20003f06270 */
[----:B------:R-:W-:Y:S02]  /*46f90*/  @P5 STG.E [R8.64], R86 ;  /* 0x0000005608005986 */ /* 0x000fe4000c101906 */
[C-C-:B--2---:R-:W-:Y:S01]  /*46fa0*/  IMAD.WIDE R12, R19.reuse, 0x4, R72.reuse ;  /* 0x00000004130c7825 */ /* 0x144fe200078e0248 */
[----:B------:R-:W-:Y:S01]  /*46fb0*/  IADD3 R21, R19, c[0x0][0x198], RZ ;  /* 0x0000660013157a10 */ /* 0x000fe20007ffe0ff */
[----:B------:R1:W-:Y:S01]  /*46fc0*/  @P6 STG.E [R14.64], R154 ;  /* 0x0000009a0e006986 */ /* 0x0003e2000c101906 */
[----:B------:R-:W-:Y:S02]  /*46fd0*/  ISETP.LT.AND P5, PT, R210, c[0x0][0x178], !P2 ;  /* 0x00005e00d2007a0c */ /* 0x000fe400057a1270 */
[----:B------:R-:W-:Y:S01]  /*46fe0*/  ISETP.LT.AND P6, PT, R208, c[0x0][0x178], !P2 ;  /* 0x00005e00d0007a0c */ /* 0x000fe200057c1270 */
[----:B------:R2:W-:Y:S01]  /*46ff0*/  @P3 STG.E [R16.64], R87 ;  /* 0x0000005710003986 */ /* 0x0005e2000c101906 */
[----:B------:R-:W-:-:S03]  /*47000*/  IMAD.WIDE R18, R21, 0x4, R72 ;  /* 0x0000000415127825 */ /* 0x000fc600078e0248 */
[----:B------:R-:W-:Y:S01]  /*47010*/  @P1 STG.E [R12.64], R155 ;  /* 0x0000009b0c001986 */ /* 0x000fe2000c101906 */
[----:B------:R-:W-:Y:S02]  /*47020*/  ISETP.LT.AND P1, PT, R210, c[0x0][0x178], !P0 ;  /* 0x00005e00d2007a0c */ /* 0x000fe40004721270 */
[----:B------:R-:W-:Y:S01]  /*47030*/  ISETP.LT.AND P0, PT, R208, c[0x0][0x178], !P0 ;  /* 0x00005e00d0007a0c */ /* 0x000fe20004701270 */
[C-C-:B-1----:R-:W-:Y:S01]  /*47040*/  IMAD.WIDE R14, R21.reuse, 0x4, R74.reuse ;  /* 0x00000004150e7825 */ /* 0x142fe200078e024a */
[----:B------:R-:W1:Y:S01]  /*47050*/  LDS.128 R8, [R221] ;  /* 0x00000000dd087984 */ /* 0x000e620000000c00 */
[----:B------:R-:W-:Y:S02]  /*47060*/  IADD3 R21, R21, c[0x0][0x198], RZ ;  /* 0x0000660015157a10 */ /* 0x000fe40007ffe0ff */
[C---:B------:R-:W-:Y:S02]  /*47070*/  IADD3 R0, R211.reuse, 0xe0, RZ ;  /* 0x000000e0d3007810 */ /* 0x040fe40007ffe0ff */
[----:B------:R-:W-:Y:S01]  /*47080*/  IADD3 R3, R211, 0xe1, RZ ;  /* 0x000000e1d3037810 */ /* 0x000fe20007ffe0ff */
[C---:B--2---:R-:W-:Y:S01]  /*47090*/  IMAD.WIDE R16, R21.reuse, 0x4, R74 ;  /* 0x0000000415107825 */ /* 0x044fe200078e024a */
[----:B------:R-:W-:-:S02]  /*470a0*/  IADD3 R25, R21, c[0x0][0x198], RZ ;  /* 0x0000660015197a10 */ /* 0x000fc40007ffe0ff */
[----:B------:R-:W-:Y:S01]  /*470b0*/  ISETP.GE.AND P4, PT, R0, c[0x0][0x17c], PT ;  /* 0x00005f0000007a0c */ /* 0x000fe20003f86270 */
[----:B------:R-:W-:Y:S01]  /*470c0*/  IMAD.WIDE R20, R21, 0x4, R72 ;  /* 0x0000000415147825 */ /* 0x000fe200078e0248 */
[----:B------:R-:W-:Y:S01]  /*470d0*/  ISETP.GE.AND P2, PT, R3, c[0x0][0x17c], PT ;  /* 0x00005f0003007a0c */ /* 0x000fe20003f46270 */
[----:B------:R-:W-:Y:S01]  /*470e0*/  @P5 STG.E [R14.64], R82 ;  /* 0x000000520e005986 */ /* 0x000fe2000c101906 */
[----:B------:R-:W-:-:S03]  /*470f0*/  ISETP.LT.AND P5, PT, R210, c[0x0][0x178], !P4 ;  /* 0x00005e00d2007a0c */ /* 0x000fc600067a1270 */
[----:B------:R2:W-:Y:S01]  /*47100*/  @P6 STG.E [R18.64], R150 ;  /* 0x0000009612006986 */ /* 0x0005e2000c101906 */
[----:B------:R-:W-:-:S03]  /*47110*/  ISETP.LT.AND P6, PT, R208, c[0x0][0x178], !P4 ;  /* 0x00005e00d0007a0c */ /* 0x000fc600067c1270 */
[----:B------:R-:W-:Y:S04]  /*47120*/  @P1 STG.E [R16.64], R83 ;  /* 0x0000005310001986 */ /* 0x000fe8000c101906 */
[----:B------:R4:W-:Y:S01]  /*47130*/  @P0 STG.E [R20.64], R151 ;  /* 0x0000009714000986 */ /* 0x0009e2000c101906 */
[----:B------:R-:W-:Y:S02]  /*47140*/  ISETP.LT.AND P0, PT, R210, c[0x0][0x178], !P2 ;  /* 0x00005e00d2007a0c */ /* 0x000fe40005701270 */
[----:B------:R-:W-:Y:S01]  /*47150*/  ISETP.LT.AND P2, PT, R208, c[0x0][0x178], !P2 ;  /* 0x00005e00d0007a0c */ /* 0x000fe20005741270 */
[----:B------:R-:W1:Y:S01]  /*47160*/  LDS.128 R12, [R220] ;  /* 0x00000000dc0c7984 */ /* 0x000e620000000c00 */
[C---:B------:R-:W-:Y:S01]  /*47170*/  IADD3 R27, R25.reuse, c[0x0][0x198], RZ ;  /* 0x00006600191b7a10 */ /* 0x040fe20007ffe0ff */
[----:B--2---:R-:W-:Y:S01]  /*47180*/  IMAD.WIDE R18, R25, 0x4, R74 ;  /* 0x0000000419127825 */ /* 0x004fe200078e024a */
[----:B------:R-:W-:-:S02]  /*47190*/  IADD3 R0, R211, 0xe2, RZ ;  /* 0x000000e2d3007810 */ /* 0x000fc40007ffe0ff */
[----:B------:R-:W-:Y:S01]  /*471a0*/  IADD3 R3, R211, 0xe3, RZ ;  /* 0x000000e3d3037810 */ /* 0x000fe20007ffe0ff */
[----:B------:R-:W-:Y:S01]  /*471b0*/  IMAD.WIDE R22, R25, 0x4, R72 ;  /* 0x0000000419167825 */ /* 0x000fe200078e0248 */
[----:B------:R-:W-:-:S03]  /*471c0*/  ISETP.GE.AND P3, PT, R0, c[0x0][0x17c], PT ;  /* 0x00005f0000007a0c */ /* 0x000fc60003f66270 */
[----:B------:R-:W-:Y:S01]  /*471d0*/  IMAD.WIDE R24, R27, 0x4, R74 ;  /* 0x000000041b187825 */ /* 0x000fe200078e024a */
[----:B------:R-:W-:Y:S01]  /*471e0*/  ISETP.GE.AND P4, PT, R3, c[0x0][0x17c], PT ;  /* 0x00005f0003007a0c */ /* 0x000fe20003f86270 */
[----:B------:R-:W-:Y:S02]  /*471f0*/  @P5 STG.E [R18.64], R76 ;  /* 0x0000004c12005986 */ /* 0x000fe4000c101906 */
[C-C-:B----4-:R-:W-:Y:S01]  /*47200*/  IMAD.WIDE R20, R27.reuse, 0x4, R72.reuse ;  /* 0x000000041b147825 */ /* 0x150fe200078e0248 */
[----:B------:R-:W-:Y:S01]  /*47210*/  IADD3 R29, R27, c[0x0][0x198], RZ ;  /* 0x000066001b1d7a10 */ /* 0x000fe20007ffe0ff */
[----:B---3--:R2:W-:Y:S01]  /*47220*/  @P6 STG.E [R22.64], R4 ;  /* 0x0000000416006986 */ /* 0x0085e2000c101906 */
[----:B------:R-:W-:Y:S02]  /*47230*/  ISETP.LT.AND P5, PT, R210, c[0x0][0x178], !P3 ;  /* 0x00005e00d2007a0c */ /* 0x000fe40005fa1270 */
[----:B------:R-:W-:Y:S01]  /*47240*/  ISETP.LT.AND P6, PT, R208, c[0x0][0x178], !P3 ;  /* 0x00005e00d0007a0c */ /* 0x000fe20005fc1270 */
[----:B------:R3:W-:Y:S01]  /*47250*/  @P0 STG.E [R24.64], R77 ;  /* 0x0000004d18000986 */ /* 0x0007e2000c101906 */
[----:B------:R-:W-:-:S03]  /*47260*/  IMAD.WIDE R26, R29, 0x4, R72 ;  /* 0x000000041d1a7825 */ /* 0x000fc600078e0248 */
[----:B------:R4:W-:Y:S01]  /*47270*/  @P2 STG.E [R20.64], R5 ;  /* 0x0000000514002986 */ /* 0x0009e2000c101906 */
[----:B------:R-:W-:Y:S02]  /*47280*/  ISETP.LT.AND P2, PT, R210, c[0x0][0x178], !P4 ;  /* 0x00005e00d2007a0c */ /* 0x000fe40006741270 */
[----:B------:R-:W-:Y:S01]  /*47290*/  ISETP.LT.AND P4, PT, R208, c[0x0][0x178], !P4 ;  /* 0x00005e00d0007a0c */ /* 0x000fe20006781270 */
[C-C-:B--2---:R-:W-:Y:S01]  /*472a0*/  IMAD.WIDE R22, R29.reuse, 0x4, R74.reuse ;  /* 0x000000041d167825 */ /* 0x144fe200078e024a */
[----:B------:R-:W2:Y:S01]  /*472b0*/  LDS.128 R16, [R252] ;  /* 0x00000000fc107984 */ /* 0x000ea20000000c00 */
[----:B------:R-:W-:Y:S02]  /*472c0*/  IADD3 R29, R29, c[0x0][0x198], RZ ;  /* 0x000066001d1d7a10 */ /* 0x000fe40007ffe0ff */
[C---:B------:R-:W-:Y:S02]  /*472d0*/  IADD3 R0, R211.reuse, 0xe4, RZ ;  /* 0x000000e4d3007810 */ /* 0x040fe40007ffe0ff */
[----:B------:R-:W-:Y:S01]  /*472e0*/  IADD3 R3, R211, 0xe5, RZ ;  /* 0x000000e5d3037810 */ /* 0x000fe20007ffe0ff */
[C---:B---3--:R-:W-:Y:S01]  /*472f0*/  IMAD.WIDE R24, R29.reuse, 0x4, R74 ;  /* 0x000000041d187825 */ /* 0x048fe200078e024a */
[----:B------:R-:W-:Y:S01]  /*47300*/  ISETP.GE.AND P1, PT, R0, c[0x0][0x17c], PT ;  /* 0x00005f0000007a0c */ /* 0x000fe20003f26270 */
[----:B------:R-:W-:Y:S02]  /*47310*/  @P5 STG.E [R22.64], R140 ;  /* 0x0000008c16005986 */ /* 0x000fe4000c101906 */
[----:B----4-:R-:W-:Y:S01]  /*47320*/  IMAD.WIDE R4, R29, 0x4, R72 ;  /* 0x000000041d047825 */ /* 0x010fe200078e0248 */
[----:B------:R-:W-:Y:S01]  /*47330*/  ISETP.GE.AND P3, PT, R3, c[0x0][0x17c], PT ;  /* 0x00005f0003007a0c */ /* 0x000fe20003f66270 */
[----:B-1----:R1:W-:Y:S01]  /*47340*/  @P6 STG.E [R26.64], R8 ;  /* 0x000000081a006986 */ /* 0x0023e2000c101906 */
[----:B------:R-:W-:-:S02]  /*47350*/  IADD3 R3, R29, c[0x0][0x198], RZ ;  /* 0x000066001d037a10 */ /* 0x000fc40007ffe0ff */
[----:B------:R-:W-:Y:S01]  /*47360*/  ISETP.LT.AND P5, PT, R210, c[0x0][0x178], !P1 ;  /* 0x00005e00d2007a0c */ /* 0x000fe20004fa1270 */
[----:B------:R-:W-:Y:S01]  /*47370*/  @P2 STG.E [R24.64], R141 ;  /* 0x0000008d18002986 */ /* 0x000fe2000c101906 */
[----:B------:R-:W-:-:S03]  /*47380*/  ISETP.LT.AND P6, PT, R208, c[0x0][0x178], !P1 ;  /* 0x00005e00d0007a0c */ /* 0x000fc60004fc1270 */
[----:B------:R3:W-:Y:S01]  /*47390*/  @P4 STG.E [R4.64], R9 ;  /* 0x0000000904004986 */ /* 0x0007e2000c101906 */
[----:B------:R-:W-:Y:S01]  /*473a0*/  ISETP.LT.AND P4, PT, R210, c[0x0][0x178], !P3 ;  /* 0x00005e00d2007a0c */ /* 0x000fe20005f81270 */
[----:B------:R-:W-:Y:S01]  /*473b0*/  IMAD.WIDE R28, R3, 0x4, R72 ;  /* 0x00000004031c7825 */ /* 0x000fe200078e0248 */
[----:B------:R-:W-:Y:S01]  /*473c0*/  ISETP.LT.AND P3, PT, R208, c[0x0][0x178], !P3 ;  /* 0x00005e00d0007a0c */ /* 0x000fe20005f61270 */
[----:B------:R4:W2:Y:S01]  /*473d0*/  LDS.128 R20, [R2+0x800] ;  /* 0x0008000002147984 */ /* 0x0008a20000000c00 */
[----:B------:R-:W-:Y:S01]  /*473e0*/  IADD3 R0, R211, 0xe6, RZ ;  /* 0x000000e6d3007810 */ /* 0x000fe20007ffe0ff */
[C-C-:B-1----:R-:W-:Y:S01]  /*473f0*/  IMAD.WIDE R26, R3.reuse, 0x4, R74.reuse ;  /* 0x00000004031a7825 */ /* 0x142fe200078e024a */
[----:B------:R-:W-:Y:S02]  /*47400*/  IADD3 R3, R3, c[0x0][0x198], RZ ;  /* 0x0000660003037a10 */ /* 0x000fe40007ffe0ff */
[----:B------:R-:W-:Y:S02]  /*47410*/  ISETP.GE.AND P0, PT, R0, c[0x0][0x17c], PT ;  /* 0x00005f0000007a0c */ /* 0x000fe40003f06270 */
[----:B------:R-:W-:Y:S01]  /*47420*/  IADD3 R0, R211, 0xe7, RZ ;  /* 0x000000e7d3007810 */ /* 0x000fe20007ffe0ff */
[C---:B---3--:R-:W-:Y:S01]  /*47430*/  IMAD.WIDE R4, R3.reuse, 0x4, R74 ;  /* 0x0000000403047825 */ /* 0x048fe200078e024a */
[C---:B------:R-:W-:Y:S01]  /*47440*/  IADD3 R25, R3.reuse, c[0x0][0x198], RZ ;  /* 0x0000660003197a10 */ /* 0x040fe20007ffe0ff */
[----:B------:R-:W-:Y:S02]  /*47450*/  @P5 STG.E [R26.64], R184 ;  /* 0x000000b81a005986 */ /* 0x000fe4000c101906 */
[----:B----4-:R-:W-:Y:S01]  /*47460*/  IMAD.WIDE R2, R3, 0x4, R72 ;  /* 0x0000000403027825 */ /* 0x010fe200078e0248 */
[----:B------:R-:W-:Y:S01]  /*47470*/  ISETP.GE.AND P1, PT, R0, c[0x0][0x17c], PT ;  /* 0x00005f0000007a0c */ /* 0x000fe20003f26270 */
[----:B------:R1:W-:Y:S01]  /*47480*/  @P6 STG.E [R28.64], R12 ;  /* 0x0000000c1c006986 */ /* 0x0003e2000c101906 */
[----:B------:R-:W-:-:S02]  /*47490*/  ISETP.LT.AND P5, PT, R210, c[0x0][0x178], !P0 ;  /* 0x00005e00d2007a0c */ /* 0x000fc400047a1270 */
[----:B------:R-:W-:Y:S01]  /*474a0*/  ISETP.LT.AND P0, PT, R208, c[0x0][0x178], !P0 ;  /* 0x00005e00d0007a0c */ /* 0x000fe20004701270 */
[----:B------:R3:W-:Y:S01]  /*474b0*/  @P4 STG.E [R4.64], R185 ;  /* 0x000000b904004986 */ /* 0x0007e2000c101906 */
[C---:B------:R-:W-:Y:S01]  /*474c0*/  IMAD.WIDE R8, R25.reuse, 0x4, R74 ;  /* 0x0000000419087825 */ /* 0x040fe200078e024a */
[C---:B------:R-:W-:Y:S02]  /*474d0*/  IADD3 R31, R25.reuse, c[0x0][0x198], RZ ;  /* 0x00006600191f7a10 */ /* 0x040fe40007ffe0ff */
[----:B------:R4:W-:Y:S01]  /*474e0*/  @P3 STG.E [R2.64], R13 ;  /* 0x0000000d02003986 */ /* 0x0009e2000c101906 */
[----:B------:R-:W-:Y:S02]  /*474f0*/  ISETP.LT.AND P3, PT, R210, c[0x0][0x178], !P1 ;  /* 0x00005e00d2007a0c */ /* 0x000fe40004f61270 */
[----:B------:R-:W-:Y:S01]  /*47500*/  ISETP.LT.AND P1, PT, R208, c[0x0][0x178], !P1 ;  /* 0x00005e00d0007a0c */ /* 0x000fe20004f21270 */
[----:B-1----:R-:W-:Y:S01]  /*47510*/  IMAD.WIDE R28, R25, 0x4, R72 ;  /* 0x00000004191c7825 */ /* 0x002fe200078e0248 */
[----:B------:R-:W-:Y:S01]  /*47520*/  IADD3 R0, R211, 0xe8, RZ ;  /* 0x000000e8d3007810 */ /* 0x000fe20007ffe0ff */
[----:B------:R-:W1:Y:S03]  /*47530*/  LDS.128 R24, [R221+0x800] ;  /* 0x00080000dd187984 */ /* 0x000e660000000c00 */
[----:B------:R-:W-:Y:S01]  /*47540*/  ISETP.GE.AND P2, PT, R0, c[0x0][0x17c], PT ;  /* 0x00005f0000007a0c */ /* 0x000fe20003f46270 */
[----:B---3--:R-:W-:Y:S01]  /*47550*/  IMAD.WIDE R4, R31, 0x4, R74 ;  /* 0x000000041f047825 */ /* 0x008fe200078e024a */
[----:B------:R-:W-:Y:S01]  /*47560*/  IADD3 R0, R211, 0xe9, RZ ;  /* 0x000000e9d3007810 */ /* 0x000fe20007ffe0ff */
[----:B------:R3:W-:Y:S02]  /*47570*/  @P5 STG.E [R8.64], R192 ;  /* 0x000000c008005986 */ /* 0x0007e4000c101906 */
[C---:B----4-:R-:W-:Y:S01]  /*47580*/  IMAD.WIDE R2, R31.reuse, 0x4, R72 ;  /* 0x000000041f027825 */ /* 0x050fe200078e0248 */
[----:B------:R-:W-:Y:S01]  /*47590*/  ISETP.GE.AND P6, PT, R0, c[0x0][0x17c], PT ;  /* 0x00005f0000007a0c */ /* 0x000fe20003fc6270 */
[----:B--2---:R-:W-:Y:S01]  /*475a0*/  @P0 STG.E [R28.64], R16 ;  /* 0x000000101c000986 */ /* 0x004fe2000c101906 */
[----:B------:R-:W-:-:S02]  /*475b0*/  IADD3 R33, R31, c[0x0][0x198], RZ ;  /* 0x000066001f217a10 */ /* 0x000fc40007ffe0ff */
[----:B------:R-:W-:Y:S01]  /*475c0*/  ISETP.LT.AND P5, PT, R210, c[0x0][0x178], !P2 ;  /* 0x00005e00d2007a0c */ /* 0x000fe200057a1270 */
[----:B------:R2:W-:Y:S01]  /*475d0*/  @P3 STG.E [R4.64], R193 ;  /* 0x000000c104003986 */ /* 0x0005e2000c101906 */
[----:B------:R-:W-:-:S03]  /*475e0*/  ISETP.LT.AND P2, PT, R208, c[0x0][0x178], !P2 ;  /* 0x00005e00d0007a0c */ /* 0x000fc60005741270 */
[----:B------:R4:W-:Y:S01]  /*475f0*/  @P1 STG.E [R2.64], R17 ;  /* 0x0000001102001986 */ /* 0x0009e2000c101906 */
[----:B------:R-:W-:Y:S01]  /*47600*/  ISETP.LT.AND P1, PT, R210, c[0x0][0x178], !P6 ;  /* 0x00005e00d2007a0c */ /* 0x000fe20007721270 */
[----:B---3--:R-:W-:Y:S01]  /*47610*/  IMAD.WIDE R8, R33, 0x4, R74 ;  /* 0x0000000421087825 */ /* 0x008fe200078e024a */
[----:B------:R-:W-:Y:S01]  /*47620*/  ISETP.LT.AND P6, PT, R208, c[0x0][0x178], !P6 ;  /* 0x00005e00d0007a0c */ /* 0x000fe200077c1270 */
[----:B------:R-:W3:Y:S01]  /*47630*/  LDS.128 R28, [R220+0x800] ;  /* 0x00080000dc1c7984 */ /* 0x000ee20000000c00 */
[----:B------:R-:W-:Y:S01]  /*47640*/  IADD3 R0, R211, 0xea, RZ ;  /* 0x000000ead3007810 */ /* 0x000fe20007ffe0ff */
[C---:B------:R-:W-:Y:S01]  /*47650*/  IMAD.WIDE R12, R33.reuse, 0x4, R72 ;  /* 0x00000004210c7825 */ /* 0x040fe200078e0248 */
[----:B------:R-:W-:Y:S02]  /*47660*/  IADD3 R33, R33, c[0x0][0x198], RZ ;  /* 0x0000660021217a10 */ /* 0x000fe40007ffe0ff */
[----:B------:R-:W-:Y:S02]  /*47670*/  ISETP.GE.AND P4, PT, R0, c[0x0][0x17c], PT ;  /* 0x00005f0000007a0c */ /* 0x000fe40003f86270 */
[----:B------:R-:W-:Y:S01]  /*47680*/  IADD3 R0, R211, 0xeb, RZ ;  /* 0x000000ebd3007810 */ /* 0x000fe20007ffe0ff */
[C---:B--2---:R-:W-:Y:S01]  /*47690*/  IMAD.WIDE R4, R33.reuse, 0x4, R74 ;  /* 0x0000000421047825 */ /* 0x044fe200078e024a */
[----:B------:R2:W-:Y:S03]  /*476a0*/  @P5 STG.E [R8.64], R136 ;  /* 0x0000008808005986 */ /* 0x0005e6000c101906 */
[----:B----4-:R-:W-:Y:S01]  /*476b0*/  IMAD.WIDE R2, R33, 0x4, R72 ;  /* 0x0000000421027825 */ /* 0x010fe200078e0248 */
[----:B------:R-:W-:Y:S01]  /*476c0*/  ISETP.GE.AND P0, PT, R0, c[0x0][0x17c], PT ;  /* 0x00005f0000007a0c */ /* 0x000fe20003f06270 */
[----:B------:R4:W-:Y:S01]  /*476d0*/  @P2 STG.E [R12.64], R20 ;  /* 0x000000140c002986 */ /* 0x0009e2000c101906 */
[----:B------:R-:W-:-:S02]  /*476e0*/  ISETP.LT.AND P5, PT, R210, c[0x0][0x178], !P4 ;  /* 0x00005e00d2007a0c */ /* 0x000fc400067a1270 */
[----:B------:R-:W-:Y:S01]  /*476f0*/  IADD3 R17, R33, c[0x0][0x198], RZ ;  /* 0x0000660021117a10 */ /* 0x000fe20007ffe0ff */
[----:B------:R1:W-:Y:S01]  /*47700*/  @P1 STG.E [R4.64], R137 ;  /* 0x0000008904001986 */ /* 0x0003e2000c101906 */
[----:B------:R-:W-:-:S03]  /*47710*/  ISETP.LT.AND P4, PT, R208, c[0x0][0x178], !P4 ;  /* 0x00005e00d0007a0c */ /* 0x000fc60006781270 */
[----:B------:R1:W-:Y:S01]  /*47720*/  @P6 STG.E [R2.64], R21 ;  /* 0x0000001502006986 */ /* 0x0003e2000c101906 */
[----:B------:R-:W-:Y:S02]  /*47730*/  ISETP.LT.AND P6, PT, R210, c[0x0][0x178], !P0 ;  /* 0x00005e00d2007a0c */ /* 0x000fe400047c1270 */
[----:B------:R-:W-:Y:S01]  /*47740*/  IADD3 R0, R211, 0xec, RZ ;  /* 0x000000ecd3007810 */ /* 0x000fe20007ffe0ff */
[----:B------:R-:W3:Y:S01]  /*47750*/  LDS.128 R32, [R252+0x800] ;  /* 0x00080000fc207984 */ /* 0x000ee20000000c00 */
[C---:B------:R-:W-:Y:S01]  /*47760*/  IADD3 R37, R17.reuse, c[0x0][0x198], RZ ;  /* 0x0000660011257a10 */ /* 0x040fe20007ffe0ff */
[----:B--2---:R-:W-:Y:S01]  /*47770*/  IMAD.WIDE R8, R17, 0x4, R74 ;  /* 0x0000000411087825 */ /* 0x004fe200078e024a */
[----:B------:R-:W-:Y:S02]  /*47780*/  ISETP.GE.AND P3, PT, R0, c[0x0][0x17c], PT ;  /* 0x00005f0000007a0c */ /* 0x000fe40003f66270 */
[----:B------:R-:W-:Y:S01]  /*47790*/  IADD3 R0, R211, 0xed, RZ ;  /* 0x000000edd3007810 */ /* 0x000fe20007ffe0ff */
[----:B----4-:R-:W-:Y:S01]  /*477a0*/  IMAD.WIDE R12, R17, 0x4, R72 ;  /* 0x00000004110c7825 */ /* 0x010fe200078e0248 */
[----:B------:R-:W-:-:S03]  /*477b0*/  ISETP.LT.AND P0, PT, R208, c[0x0][0x178], !P0 ;  /* 0x00005e00d0007a0c */ /* 0x000fc60004701270 */
[C---:B-1----:R-:W-:Y:S01]  /*477c0*/  IMAD.WIDE R4, R37.reuse, 0x4, R74 ;  /* 0x0000000425047825 */ /* 0x042fe200078e024a */
[----:B------:R-:W-:Y:S01]  /*477d0*/  ISETP.GE.AND P2, PT, R0, c[0x0][0x17c], PT ;  /* 0x00005f0000007a0c */ /* 0x000fe20003f46270 */
[----:B------:R1:W-:Y:S01]  /*477e0*/  @P5 STG.E [R8.64], R180 ;  /* 0x000000b408005986 */ /* 0x0003e2000c101906 */
[----:B------:R-:W-:Y:S01]  /*477f0*/  ISETP.LT.AND P5, PT, R210, c[0x0][0x178], !P3 ;  /* 0x00005e00d2007a0c */ /* 0x000fe20005fa1270 */
[C---:B------:R-:W-:Y:S01]  /*47800*/  IMAD.WIDE R16, R37.reuse, 0x4, R72 ;  /* 0x0000000425107825 */ /* 0x040fe200078e0248 */
[----:B------:R-:W-:Y:S01]  /*47810*/  IADD3 R37, R37, c[0x0][0x198], RZ ;  /* 0x0000660025257a10 */ /* 0x000fe20007ffe0ff */
[----:B------:R-:W-:Y:S01]  /*47820*/  @P4 STG.E [R12.64], R24 ;  /* 0x000000180c004986 */ /* 0x000fe2000c101906 */
[----:B------:R-:W-:-:S03]  /*47830*/  ISETP.LT.AND P3, PT, R208, c[0x0][0x178], !P3 ;  /* 0x00005e00d0007a0c */ /* 0x000fc60005f61270 */
[----:B------:R2:W-:Y:S01]  /*47840*/  @P6 STG.E [R4.64], R181 ;  /* 0x000000b504006986 */ /* 0x0005e2000c101906 */
[----:B------:R-:W-:Y:S02]  /*47850*/  ISETP.LT.AND P6, PT, R210, c[0x0][0x178], !P2 ;  /* 0x00005e00d2007a0c */ /* 0x000fe400057c1270 */
[----:B------:R-:W-:Y:S02]  /*47860*/  IADD3 R0, R211, 0xee, RZ ;  /* 0x000000eed3007810 */ /* 0x000fe40007ffe0ff */
[C---:B------:R-:W-:Y:S01]  /*47870*/  IADD3 R21, R37.reuse, c[0x0][0x198], RZ ;  /* 0x0000660025157a10 */ /* 0x040fe20007ffe0ff */
[----:B------:R-:W-:Y:S01]  /*47880*/  IMAD.WIDE R2, R37, 0x4, R74 ;  /* 0x0000000425027825 */ /* 0x000fe200078e024a */
[----:B------:R-:W-:Y:S02]  /*47890*/  ISETP.GE.AND P1, PT, R0, c[0x0][0x17c], PT ;  /* 0x00005f0000007a0c */ /* 0x000fe40003f26270 */
[----:B------:R-:W-:Y:S01]  /*478a0*/  IADD3 R0, R211, 0xef, RZ ;  /* 0x000000efd3007810 */ /* 0x000fe20007ffe0ff */
[----:B-1----:R-:W-:Y:S01]  /*478b0*/  IMAD.WIDE R8, R37, 0x4, R72 ;  /* 0x0000000425087825 */ /* 0x002fe200078e0248 */
[----:B------:R-:W-:Y:S01]  /*478c0*/  ISETP.LT.AND P2, PT, R208, c[0x0][0x178], !P2 ;  /* 0x00005e00d0007a0c */ /* 0x000fe20005741270 */
[----:B------:R1:W-:Y:S02]  /*478d0*/  @P0 STG.E [R16.64], R25 ;  /* 0x0000001910000986 */ /* 0x0003e4000c101906 */
[C---:B--2---:R-:W-:Y:S01]  /*478e0*/  IMAD.WIDE R4, R21.reuse, 0x4, R74 ;  /* 0x0000000415047825 */ /* 0x044fe200078e024a */
[----:B------:R-:W-:Y:S01]  /*478f0*/  ISETP.GE.AND P4, PT, R0, c[0x0][0x17c], PT ;  /* 0x00005f0000007a0c */ /* 0x000fe20003f86270 */
[----:B------:R2:W-:Y:S01]  /*47900*/  @P5 STG.E [R2.64], R188 ;  /* 0x000000bc02005986 */ /* 0x0005e2000c101906 */
[----:B------:R-:W-:Y:S01]  /*47910*/  ISETP.LT.AND P5, PT, R210, c[0x0][0x178], !P1 ;  /* 0x00005e00d2007a0c */ /* 0x000fe20004fa1270 */
[C---:B------:R-:W-:Y:S01]  /*47920*/  IMAD.WIDE R12, R21.reuse, 0x4, R72 ;  /* 0x00000004150c7825 */ /* 0x040fe200078e0248 */
[----:B------:R-:W-:Y:S01]  /*47930*/  IADD3 R21, R21, c[0x0][0x198], RZ ;  /* 0x0000660015157a10 */ /* 0x000fe20007ffe0ff */
[----:B---3--:R3:W-:Y:S01]  /*47940*/  @P3 STG.E [R8.64], R28 ;  /* 0x0000001c08003986 */ /* 0x0087e2000c101906 */
[----:B------:R-:W-:-:S03]  /*47950*/  ISETP.LT.AND P1, PT, R208, c[0x0][0x178], !P1 ;  /* 0x00005e00d0007a0c */ /* 0x000fc60004f21270 */
[----:B------:R4:W-:Y:S01]  /*47960*/  @P6 STG.E [R4.64], R189 ;  /* 0x000000bd04006986 */ /* 0x0009e2000c101906 */
[----:B------:R-:W-:Y:S02]  /*47970*/  ISETP.LT.AND P6, PT, R210, c[0x0][0x178], !P4 ;  /* 0x00005e00d2007a0c */ /* 0x000fe400067c1270 */
[----:B------:R-:W-:Y:S02]  /*47980*/  ISETP.LT.AND P4, PT, R208, c[0x0][0x178], !P4 ;  /* 0x00005e00d0007a0c */ /* 0x000fe40006781270 */
[----:B------:R-:W-:Y:S02]  /*47990*/  IADD3 R0, R211, 0xf0, RZ ;  /* 0x000000f0d3007810 */ /* 0x000fe40007ffe0ff */
[C---:B-1----:R-:W-:Y:S01]  /*479a0*/  IADD3 R17, R21.reuse, c[0x0][0x198], RZ ;  /* 0x0000660015117a10 */ /* 0x042fe20007ffe0ff */
[----:B--2---:R-:W-:Y:S01]  /*479b0*/  IMAD.WIDE R2, R21, 0x4, R74 ;  /* 0x0000000415027825 */ /* 0x004fe200078e024a */
[----:B------:R-:W-:Y:S01]  /*479c0*/  ISETP.GE.AND P0, PT, R0, c[0x0][0x17c], PT ;  /* 0x00005f0000007a0c */ /* 0x000fe20003f06270 */
[----:B------:R1:W-:Y:S01]  /*479d0*/  @P2 STG.E [R12.64], R29 ;  /* 0x0000001d0c002986 */ /* 0x0003e2000c101906 */
[----:B------:R-:W-:Y:S01]  /*479e0*/  IADD3 R0, R211, 0xf1, RZ ;  /* 0x000000f1d3007810 */ /* 0x000fe20007ffe0ff */
[----:B---3--:R-:W-:-:S04]  /*479f0*/  IMAD.WIDE R8, R21, 0x4, R72 ;  /* 0x0000000415087825 */ /* 0x008fc800078e0248 */
[C---:B----4-:R-:W-:Y:S01]  /*47a00*/  IMAD.WIDE R4, R17.reuse, 0x4, R74 ;  /* 0x0000000411047825 */ /* 0x050fe200078e024a */
[----:B------:R-:W-:Y:S01]  /*47a10*/  ISETP.GE.AND P3, PT, R0, c[0x0][0x17c], PT ;  /* 0x00005f0000007a0c */ /* 0x000fe20003f66270 */
[----:B------:R2:W-:Y:S01]  /*47a20*/  @P5 STG.E [R2.64], R196 ;  /* 0x000000c402005986 */ /* 0x0005e2000c101906 */
[----:B------:R-:W-:Y:S01]  /*47a30*/  ISETP.LT.AND P5, PT, R210, c[0x0][0x178], !P0 ;  /* 0x00005e00d2007a0c */ /* 0x000fe200047a1270 */
[C---:B-1----:R-:W-:Y:S02]  /*47a40*/  IMAD.WIDE R12, R17.reuse, 0x4, R72 ;  /* 0x00000004110c7825 */ /* 0x042fe400078e0248 */
[----:B------:R1:W-:Y:S01]  /*47a50*/  @P1 STG.E [R8.64], R32 ;  /* 0x0000002008001986 */ /* 0x0003e2000c101906 */
[----:B------:R-:W-:Y:S02]  /*47a60*/  IADD3 R17, R17, c[0x0][0x198], RZ ;  /* 0x0000660011117a10 */ /* 0x000fe40007ffe0ff */
[----:B------:R-:W-:Y:S01]  /*47a70*/  ISETP.LT.AND P0, PT, R208, c[0x0][0x178], !P0 ;  /* 0x00005e00d0007a0c */ /* 0x000fe20004701270 */
[----:B------:R3:W-:Y:S01]  /*47a80*/  @P6 STG.E [R4.64], R197 ;  /* 0x000000c504006986 */ /* 0x0007e2000c101906 */
[----:B------:R-:W-:-:S03]  /*47a90*/  IADD3 R0, R211, 0xf2, RZ ;  /* 0x000000f2d3007810 */ /* 0x000fc60007ffe0ff */
[----:B------:R4:W-:Y:S01]  /*47aa0*/  @P4 STG.E [R12.64], R33 ;  /* 0x000000210c004986 */ /* 0x0009e2000c101906 */
[----:B------:R-:W-:Y:S02]  /*47ab0*/  ISETP.LT.AND P4, PT, R210, c[0x0][0x178], !P3 ;  /* 0x00005e00d2007a0c */ /* 0x000fe40005f81270 */
[----:B------:R-:W-:Y:S02]  /*47ac0*/  ISETP.LT.AND P6, PT, R208, c[0x0][0x178], !P3 ;  /* 0x00005e00d0007a0c */ /* 0x000fe40005fc1270 */
[C---:B------:R-:W-:Y:S01]  /*47ad0*/  IADD3 R21, R17.reuse, c[0x0][0x198], RZ ;  /* 0x0000660011157a10 */ /* 0x040fe20007ffe0ff */
[----:B--2---:R-:W-:Y:S01]  /*47ae0*/  IMAD.WIDE R2, R17, 0x4, R74 ;  /* 0x0000000411027825 */ /* 0x004fe200078e024a */
[----:B------:R-:W-:Y:S02]  /*47af0*/  ISETP.GE.AND P2, PT, R0, c[0x0][0x17c], PT ;  /* 0x00005f0000007a0c */ /* 0x000fe40003f46270 */
[----:B------:R-:W-:Y:S01]  /*47b00*/  IADD3 R0, R211, 0xf3, RZ ;  /* 0x000000f3d3007810 */ /* 0x000fe20007ffe0ff */
[----:B-1----:R-:W-:Y:S01]  /*47b10*/  IMAD.WIDE R8, R17, 0x4, R72 ;  /* 0x0000000411087825 */ /* 0x002fe200078e0248 */
[----:B------:R1:W-:Y:S03]  /*47b20*/  @P5 STG.E [R2.64], R78 ;  /* 0x0000004e02005986 */ /* 0x0003e6000c101906 */
[C---:B---3--:R-:W-:Y:S01]  /*47b30*/  IMAD.WIDE R4, R21.reuse, 0x4, R74 ;  /* 0x0000000415047825 */ /* 0x048fe200078e024a */
[----:B------:R-:W-:Y:S01]  /*47b40*/  ISETP.GE.AND P1, PT, R0, c[0x0][0x17c], PT ;  /* 0x00005f0000007a0c */ /* 0x000fe20003f26270 */
[----:B------:R2:W-:Y:S01]  /*47b50*/  @P0 STG.E [R8.64], R6 ;  /* 0x0000000608000986 */ /* 0x0005e2000c101906 */
[----:B------:R-:W-:Y:S01]  /*47b60*/  ISETP.LT.AND P5, PT, R210, c[0x0][0x178], !P2 ;  /* 0x00005e00d2007a0c */ /* 0x000fe200057a1270 */
[C---:B----4-:R-:W-:Y:S01]  /*47b70*/  IMAD.WIDE R12, R21.reuse, 0x4, R72 ;  /* 0x00000004150c7825 */ /* 0x050fe200078e0248 */
[----:B------:R-:W-:Y:S01]  /*47b80*/  IADD3 R21, R21, c[0x0][0x198], RZ ;  /* 0x0000660015157a10 */ /* 0x000fe20007ffe0ff */
[----:B------:R3:W-:Y:S01]  /*47b90*/  @P4 STG.E [R4.64], R79 ;  /* 0x0000004f04004986 */ /* 0x0007e2000c101906 */
[----:B------:R-:W-:-:S02]  /*47ba0*/  ISETP.LT.AND P2, PT, R208, c[0x0][0x178], !P2 ;  /* 0x00005e00d0007a0c */ /* 0x000fc40005741270 */
[----:B------:R-:W-:Y:S01]  /*47bb0*/  ISETP.LT.AND P4, PT, R210, c[0x0][0x178], !P1 ;  /* 0x00005e00d2007a0c */ /* 0x000fe20004f81270 */
[----:B------:R4:W-:Y:S01]  /*47bc0*/  @P6 STG.E [R12.64], R7 ;  /* 0x000000070c006986 */ /* 0x0009e2000c101906 */
[----:B------:R-:W-:Y:S02]  /*47bd0*/  IADD3 R0, R211, 0xf4, RZ ;  /* 0x000000f4d3007810 */ /* 0x000fe40007ffe0ff */
[----:B------:R-:W-:Y:S02]  /*47be0*/  ISETP.LT.AND P6, PT, R208, c[0x0][0x178], !P1 ;  /* 0x00005e00d0007a0c */ /* 0x000fe40004fc1270 */
[C---:B------:R-:W-:Y:S01]  /*47bf0*/  IADD3 R17, R21.reuse, c[0x0][0x198], RZ ;  /* 0x0000660015117a10 */ /* 0x040fe20007ffe0ff */
[----:B-1----:R-:W-:Y:S01]  /*47c00*/  IMAD.WIDE R2, R21, 0x4, R74 ;  /* 0x0000000415027825 */ /* 0x002fe200078e024a */
[----:B------:R-:W-:Y:S02]  /*47c10*/  ISETP.GE.AND P3, PT, R0, c[0x0][0x17c], PT ;  /* 0x00005f0000007a0c */ /* 0x000fe40003f66270 */
[----:B------:R-:W-:Y:S01]  /*47c20*/  IADD3 R0, R211, 0xf5, RZ ;  /* 0x000000f5d3007810 */ /* 0x000fe20007ffe0ff */
[----:B--2---:R-:W-:Y:S01]  /*47c30*/  IMAD.WIDE R8, R21, 0x4, R72 ;  /* 0x0000000415087825 */ /* 0x004fe200078e0248 */
        /* <DEDUP_REMOVED lines=41> */
[----:B----4-:R-:W-:Y:S01]  /*47ed0*/  IMAD.WIDE R6, R11, 0x4, R72 ;  /* 0x000000040b067825 */ /* 0x010fe200078e0248 */
[----:B------:R-:W-:Y:S01]  /*47ee0*/  IADD3 R0, R211, 0xfa, RZ ;  /* 0x000000fad3007810 */ /* 0x000fe20007ffe0ff */
[----:B------:R3:W-:Y:S01]  /*47ef0*/  @P4 STG.E [R4.64], R195 ;  /* 0x000000c304004986 */ /* 0x0007e2000c101906 */
[----:B------:R-:W-:-:S02]  /*47f00*/  IADD3 R11, R11, c[0x0][0x198], RZ ;  /* 0x000066000b0b7a10 */ /* 0x000fc40007ffe0ff */
[----:B------:R-:W-:Y:S01]  /*47f10*/  ISETP.LT.AND P0, PT, R208, c[0x0][0x178], !P0 ;  /* 0x00005e00d0007a0c */ /* 0x000fe20004701270 */
[----:B------:R4:W-:Y:S01]  /*47f20*/  @P6 STG.E [R6.64], R19 ;  /* 0x0000001306006986 */ /* 0x0009e2000c101906 */
[----:B------:R-:W-:Y:S02]  /*47f30*/  ISETP.LT.AND P4, PT, R210, c[0x0][0x178], !P3 ;  /* 0x00005e00d2007a0c */ /* 0x000fe40005f81270 */
[----:B------:R-:W-:Y:S02]  /*47f40*/  ISETP.GE.AND P2, PT, R0, c[0x0][0x17c], PT ;  /* 0x00005f0000007a0c */ /* 0x000fe40003f46270 */
[----:B------:R-:W-:Y:S02]  /*47f50*/  ISETP.LT.AND P6, PT, R208, c[0x0][0x178], !P3 ;  /* 0x00005e00d0007a0c */ /* 0x000fe40005fc1270 */
[----:B------:R-:W-:Y:S02]  /*47f60*/  IADD3 R0, R211, 0xfb, RZ ;  /* 0x000000fbd3007810 */ /* 0x000fe40007ffe0ff */
[C---:B------:R-:W-:Y:S01]  /*47f70*/  IADD3 R13, R11.reuse, c[0x0][0x198], RZ ;  /* 0x000066000b0d7a10 */ /* 0x040fe20007ffe0ff */
[----:B-1----:R-:W-:Y:S01]  /*47f80*/  IMAD.WIDE R2, R11, 0x4, R74 ;  /* 0x000000040b027825 */ /* 0x002fe200078e024a */
[----:B------:R-:W-:-:S02]  /*47f90*/  ISETP.GE.AND P1, PT, R0, c[0x0][0x17c], PT ;  /* 0x00005f0000007a0c */ /* 0x000fc40003f26270 */
[----:B------:R-:W-:Y:S01]  /*47fa0*/  IADD3 R0, R211, 0xfc, RZ ;  /* 0x000000fcd3007810 */ /* 0x000fe20007ffe0ff */
[----:B--2---:R-:W-:Y:S01]  /*47fb0*/  IMAD.WIDE R8, R11, 0x4, R72 ;  /* 0x000000040b087825 */ /* 0x004fe200078e0248 */
[----:B------:R1:W-:Y:S03]  /*47fc0*/  @P5 STG.E [R2.64], R138 ;  /* 0x0000008a02005986 */ /* 0x0003e6000c101906 */
[C---:B---3--:R-:W-:Y:S01]  /*47fd0*/  IMAD.WIDE R4, R13.reuse, 0x4, R74 ;  /* 0x000000040d047825 */ /* 0x048fe200078e024a */
[----:B------:R-:W-:Y:S01]  /*47fe0*/  ISETP.LT.AND P5, PT, R210, c[0x0][0x178], !P2 ;  /* 0x00005e00d2007a0c */ /* 0x000fe200057a1270 */
[----:B------:R-:W-:Y:S02]  /*47ff0*/  @P0 STG.E [R8.64], R22 ;  /* 0x0000001608000986 */ /* 0x000fe4000c101906 */
[C---:B----4-:R-:W-:Y:S01]  /*48000*/  IMAD.WIDE R6, R13.reuse, 0x4, R72 ;  /* 0x000000040d067825 */ /* 0x050fe200078e0248 */
[----:B------:R-:W-:Y:S01]  /*48010*/  IADD3 R13, R13, c[0x0][0x198], RZ ;  /* 0x000066000d0d7a10 */ /* 0x000fe20007ffe0ff */
[----:B------:R2:W-:Y:S01]  /*48020*/  @P4 STG.E [R4.64], R139 ;  /* 0x0000008b04004986 */ /* 0x0005e2000c101906 */
[----:B------:R-:W-:-:S02]  /*48030*/  ISETP.GE.AND P3, PT, R0, c[0x0][0x17c], PT ;  /* 0x00005f0000007a0c */ /* 0x000fc40003f66270 */
[----:B------:R-:W-:Y:S01]  /*48040*/  ISETP.LT.AND P2, PT, R208, c[0x0][0x178], !P2 ;  /* 0x00005e00d0007a0c */ /* 0x000fe20005741270 */
[----:B------:R3:W-:Y:S01]  /*48050*/  @P6 STG.E [R6.64], R23 ;  /* 0x0000001706006986 */ /* 0x0007e2000c101906 */
[----:B------:R-:W-:Y:S02]  /*48060*/  ISETP.LT.AND P4, PT, R210, c[0x0][0x178], !P1 ;  /* 0x00005e00d2007a0c */ /* 0x000fe40004f81270 */
[----:B------:R-:W-:Y:S02]  /*48070*/  ISETP.LT.AND P1, PT, R208, c[0x0][0x178], !P1 ;  /* 0x00005e00d0007a0c */ /* 0x000fe40004f21270 */
[----:B------:R-:W-:Y:S02]  /*48080*/  IADD3 R11, R13, c[0x0][0x198], RZ ;  /* 0x000066000d0b7a10 */ /* 0x000fe40007ffe0ff */
[----:B------:R-:W-:Y:S02]  /*48090*/  IADD3 R0, R211, 0xfd, RZ ;  /* 0x000000fdd3007810 */ /* 0x000fe40007ffe0ff */
[----:B------:R-:W-:Y:S01]  /*480a0*/  ISETP.LT.AND P6, PT, R210, c[0x0][0x178], !P3 ;  /* 0x00005e00d2007a0c */ /* 0x000fe20005fc1270 */
[----:B-1----:R-:W-:Y:S01]  /*480b0*/  IMAD.WIDE R2, R13, 0x4, R74 ;  /* 0x000000040d027825 */ /* 0x002fe200078e024a */
[----:B------:R-:W-:-:S02]  /*480c0*/  IADD3 R15, R11, c[0x0][0x198], RZ ;  /* 0x000066000b0f7a10 */ /* 0x000fc40007ffe0ff */
[----:B------:R-:W-:Y:S01]  /*480d0*/  ISETP.GE.AND P0, PT, R0, c[0x0][0x17c], PT ;  /* 0x00005f0000007a0c */ /* 0x000fe20003f06270 */
[----:B--2---:R-:W-:Y:S01]  /*480e0*/  IMAD.WIDE R4, R13, 0x4, R72 ;  /* 0x000000040d047825 */ /* 0x004fe200078e0248 */
[----:B------:R-:W-:Y:S01]  /*480f0*/  IADD3 R0, R211, 0xfe, RZ ;  /* 0x000000fed3007810 */ /* 0x000fe20007ffe0ff */
[----:B------:R1:W-:Y:S02]  /*48100*/  @P5 STG.E [R2.64], R182 ;  /* 0x000000b602005986 */ /* 0x0003e4000c101906 */
[----:B---3--:R-:W-:Y:S01]  /*48110*/  IMAD.WIDE R6, R11, 0x4, R74 ;  /* 0x000000040b067825 */ /* 0x008fe200078e024a */
[----:B------:R-:W-:-:S03]  /*48120*/  ISETP.GE.AND P5, PT, R0, c[0x0][0x17c], PT ;  /* 0x00005f0000007a0c */ /* 0x000fc60003fa6270 */
[----:B------:R-:W-:Y:S01]  /*48130*/  IMAD.WIDE R8, R11, 0x4, R72 ;  /* 0x000000040b087825 */ /* 0x000fe200078e0248 */
[----:B------:R-:W-:Y:S01]  /*48140*/  IADD3 R0, R211, 0xff, RZ ;  /* 0x000000ffd3007810 */ /* 0x000fe20007ffe0ff */
[----:B------:R2:W-:Y:S02]  /*48150*/  @P2 STG.E [R4.64], R26 ;  /* 0x0000001a04002986 */ /* 0x0005e4000c101906 */
[C---:B------:R-:W-:Y:S02]  /*48160*/  IMAD.WIDE R10, R15.reuse, 0x4, R74 ;  /* 0x000000040f0a7825 */ /* 0x040fe400078e024a */
[----:B------:R3:W-:Y:S01]  /*48170*/  @P4 STG.E [R6.64], R183 ;  /* 0x000000b706004986 */ /* 0x0007e2000c101906 */
[----:B------:R-:W-:Y:S02]  /*48180*/  IADD3 R13, R15, c[0x0][0x198], RZ ;  /* 0x000066000f0d7a10 */ /* 0x000fe40007ffe0ff */
[----:B------:R-:W-:Y:S01]  /*48190*/  ISETP.LT.AND P3, PT, R208, c[0x0][0x178], !P3 ;  /* 0x00005e00d0007a0c */ /* 0x000fe20005f61270 */
[----:B------:R4:W-:Y:S01]  /*481a0*/  @P1 STG.E [R8.64], R27 ;  /* 0x0000001b08001986 */ /* 0x0009e2000c101906 */
[----:B------:R-:W-:-:S03]  /*481b0*/  ISETP.GE.AND P2, PT, R0, c[0x0][0x17c], PT ;  /* 0x00005f0000007a0c */ /* 0x000fc60003f46270 */
[----:B------:R1:W-:Y:S01]  /*481c0*/  @P6 STG.E [R10.64], R190 ;  /* 0x000000be0a006986 */ /* 0x0003e2000c101906 */
[----:B------:R-:W-:Y:S02]  /*481d0*/  ISETP.LT.AND P6, PT, R210, c[0x0][0x178], !P0 ;  /* 0x00005e00d2007a0c */ /* 0x000fe400047c1270 */
[----:B------:R-:W-:Y:S02]  /*481e0*/  ISETP.LT.AND P0, PT, R208, c[0x0][0x178], !P0 ;  /* 0x00005e00d0007a0c */ /* 0x000fe40004701270 */
[----:B------:R-:W-:Y:S02]  /*481f0*/  ISETP.LT.AND P4, PT, R210, c[0x0][0x178], !P5 ;  /* 0x00005e00d2007a0c */ /* 0x000fe40006f81270 */
[----:B------:R-:W-:Y:S02]  /*48200*/  IADD3 R17, R13, c[0x0][0x198], RZ ;  /* 0x000066000d117a10 */ /* 0x000fe40007ffe0ff */
[----:B------:R-:W-:Y:S02]  /*48210*/  ISETP.LT.AND P5, PT, R208, c[0x0][0x178], !P5 ;  /* 0x00005e00d0007a0c */ /* 0x000fe40006fa1270 */
[----:B------:R-:W-:Y:S01]  /*48220*/  ISETP.LT.AND P1, PT, R210, c[0x0][0x178], !P2 ;  /* 0x00005e00d2007a0c */ /* 0x000fe20005721270 */
[----:B-1----:R-:W-:Y:S01]  /*48230*/  IMAD.WIDE R2, R15, 0x4, R72 ;  /* 0x000000040f027825 */ /* 0x002fe200078e0248 */
[----:B------:R-:W-:-:S02]  /*48240*/  ISETP.LT.AND P2, PT, R208, c[0x0][0x178], !P2 ;  /* 0x00005e00d0007a0c */ /* 0x000fc40005741270 */
[----:B------:R-:W-:Y:S01]  /*48250*/  IADD3 R15, R17, c[0x0][0x198], RZ ;  /* 0x00006600110f7a10 */ /* 0x000fe20007ffe0ff */
[C---:B--2---:R-:W-:Y:S01]  /*48260*/  IMAD.WIDE R4, R13.reuse, 0x4, R74 ;  /* 0x000000040d047825 */ /* 0x044fe200078e024a */
[----:B------:R1:W-:Y:S03]  /*48270*/  @P3 STG.E [R2.64], R30 ;  /* 0x0000001e02003986 */ /* 0x0003e6000c101906 */
[----:B---3--:R-:W-:Y:S01]  /*48280*/  IMAD.WIDE R6, R13, 0x4, R72 ;  /* 0x000000040d067825 */ /* 0x008fe200078e0248 */
[----:B------:R1:W-:Y:S03]  /*48290*/  @P6 STG.E [R4.64], R191 ;  /* 0x000000bf04006986 */ /* 0x0003e6000c101906 */
[C---:B----4-:R-:W-:Y:S01]  /*482a0*/  IMAD.WIDE R8, R17.reuse, 0x4, R74 ;  /* 0x0000000411087825 */ /* 0x050fe200078e024a */
[----:B------:R1:W-:Y:S03]  /*482b0*/  @P0 STG.E [R6.64], R31 ;  /* 0x0000001f06000986 */ /* 0x0003e6000c101906 */
[----:B------:R-:W-:Y:S01]  /*482c0*/  IMAD.WIDE R10, R17, 0x4, R72 ;  /* 0x00000004110a7825 */ /* 0x000fe200078e0248 */
[----:B------:R1:W-:Y:S03]  /*482d0*/  @P4 STG.E [R8.64], R198 ;  /* 0x000000c608004986 */ /* 0x0003e6000c101906 */
[C---:B------:R-:W-:Y:S01]  /*482e0*/  IMAD.WIDE R74, R15.reuse, 0x4, R74 ;  /* 0x000000040f4a7825 */ /* 0x040fe200078e024a */
[----:B------:R1:W-:Y:S04]  /*482f0*/  @P5 STG.E [R10.64], R34 ;  /* 0x000000220a005986 */ /* 0x0003e8000c101906 */
[----:B------:R1:W-:Y:S01]  /*48300*/  @P1 STG.E [R74.64], R199 ;  /* 0x000000c74a001986 */ /* 0x0003e2000c101906 */
[----:B------:R-:W-:Y:S01]  /*48310*/  IMAD.WIDE R72, R15, 0x4, R72 ;  /* 0x000000040f487825 */ /* 0x000fe200078e0248 */
[----:B------:R-:W-:Y:S06]  /*48320*/  @!P2 EXIT ;  /* 0x000000000000a94d */ /* 0x000fec0003800000 */
[----:B------:R-:W-:Y:S01]  /*48330*/  STG.E [R72.64], R35 ;  /* 0x0000002348007986 */ /* 0x000fe2000c101906 */
[----:B------:R-:W-:Y:S05]  /*48340*/  EXIT ;  /* 0x000000000000794d */ /* 0x000fea0003800000 */
.L_x_3:
[----:B------:R-:W-:-:S00]  /*48350*/  BRA `(.L_x_3) ;  /* 0xfffffff000007947 */ /* 0x000fc0000383ffff */
[----:B------:R-:W-:-:S00]  /*48360*/  NOP ;  /* 0x0000000000007918 */ /* 0x000fc00000000000 */
        /* <DEDUP_REMOVED lines=9> */
.L_x_4:


//--------------------- .nv.shared.matmul_kernel  --------------------------
	.section	.nv.shared.matmul_kernel,"aw",@nobits
	.sectionflags	@""
	.align	16
